//
// Generated by NVIDIA NVVM Compiler
//
// Compiler Build ID: CL-36424714
// Cuda compilation tools, release 13.0, V13.0.88
// Based on NVVM 20.0.0
//

.version 9.0
.target sm_100
.address_size 64

	// .globl	_Z9initArrayPfif
.extern .shared .align 16 .b8 sram[];

.visible .entry _Z9initArrayPfif(
	.param .u64 .ptr .align 1 _Z9initArrayPfif_param_0,
	.param .u32 _Z9initArrayPfif_param_1,
	.param .f32 _Z9initArrayPfif_param_2
)
{
	.reg .pred 	%p<2>;
	.reg .b32 	%r<6>;
	.reg .b32 	%f<2>;
	.reg .b64 	%rd<5>;

	ld.param.u64 	%rd1, [_Z9initArrayPfif_param_0];
	ld.param.u32 	%r2, [_Z9initArrayPfif_param_1];
	ld.param.f32 	%f1, [_Z9initArrayPfif_param_2];
	mov.u32 	%r3, %ctaid.x;
	mov.u32 	%r4, %ntid.x;
	mov.u32 	%r5, %tid.x;
	mad.lo.s32 	%r1, %r3, %r4, %r5;
	setp.ge.s32 	%p1, %r1, %r2;
	@%p1 bra 	$L__BB0_2;
	cvta.to.global.u64 	%rd2, %rd1;
	mul.wide.s32 	%rd3, %r1, 4;
	add.s64 	%rd4, %rd2, %rd3;
	st.global.f32 	[%rd4], %f1;
$L__BB0_2:
	ret;

}
	// .globl	_Z27flash_attn_1_fwd_f32_kernelPKfS0_S0_iiiiiifPfS1_S1_
.visible .entry _Z27flash_attn_1_fwd_f32_kernelPKfS0_S0_iiiiiifPfS1_S1_(
	.param .u64 .ptr .align 1 _Z27flash_attn_1_fwd_f32_kernelPKfS0_S0_iiiiiifPfS1_S1__param_0,
	.param .u64 .ptr .align 1 _Z27flash_attn_1_fwd_f32_kernelPKfS0_S0_iiiiiifPfS1_S1__param_1,
	.param .u64 .ptr .align 1 _Z27flash_attn_1_fwd_f32_kernelPKfS0_S0_iiiiiifPfS1_S1__param_2,
	.param .u32 _Z27flash_attn_1_fwd_f32_kernelPKfS0_S0_iiiiiifPfS1_S1__param_3,
	.param .u32 _Z27flash_attn_1_fwd_f32_kernelPKfS0_S0_iiiiiifPfS1_S1__param_4,
	.param .u32 _Z27flash_attn_1_fwd_f32_kernelPKfS0_S0_iiiiiifPfS1_S1__param_5,
	.param .u32 _Z27flash_attn_1_fwd_f32_kernelPKfS0_S0_iiiiiifPfS1_S1__param_6,
	.param .u32 _Z27flash_attn_1_fwd_f32_kernelPKfS0_S0_iiiiiifPfS1_S1__param_7,
	.param .u32 _Z27flash_attn_1_fwd_f32_kernelPKfS0_S0_iiiiiifPfS1_S1__param_8,
	.param .f32 _Z27flash_attn_1_fwd_f32_kernelPKfS0_S0_iiiiiifPfS1_S1__param_9,
	.param .u64 .ptr .align 1 _Z27flash_attn_1_fwd_f32_kernelPKfS0_S0_iiiiiifPfS1_S1__param_10,
	.param .u64 .ptr .align 1 _Z27flash_attn_1_fwd_f32_kernelPKfS0_S0_iiiiiifPfS1_S1__param_11,
	.param .u64 .ptr .align 1 _Z27flash_attn_1_fwd_f32_kernelPKfS0_S0_iiiiiifPfS1_S1__param_12
)
{
	.reg .pred 	%p<59>;
	.reg .b32 	%r<225>;
	.reg .b32 	%f<282>;
	.reg .b64 	%rd<46>;

	ld.param.u64 	%rd13, [_Z27flash_attn_1_fwd_f32_kernelPKfS0_S0_iiiiiifPfS1_S1__param_0];
	ld.param.u64 	%rd14, [_Z27flash_attn_1_fwd_f32_kernelPKfS0_S0_iiiiiifPfS1_S1__param_1];
	ld.param.u64 	%rd15, [_Z27flash_attn_1_fwd_f32_kernelPKfS0_S0_iiiiiifPfS1_S1__param_2];
	ld.param.u32 	%r82, [_Z27flash_attn_1_fwd_f32_kernelPKfS0_S0_iiiiiifPfS1_S1__param_3];
	ld.param.u32 	%r83, [_Z27flash_attn_1_fwd_f32_kernelPKfS0_S0_iiiiiifPfS1_S1__param_4];
	ld.param.u32 	%r84, [_Z27flash_attn_1_fwd_f32_kernelPKfS0_S0_iiiiiifPfS1_S1__param_5];
	ld.param.u32 	%r85, [_Z27flash_attn_1_fwd_f32_kernelPKfS0_S0_iiiiiifPfS1_S1__param_6];
	ld.param.u32 	%r86, [_Z27flash_attn_1_fwd_f32_kernelPKfS0_S0_iiiiiifPfS1_S1__param_7];
	ld.param.u32 	%r87, [_Z27flash_attn_1_fwd_f32_kernelPKfS0_S0_iiiiiifPfS1_S1__param_8];
	ld.param.f32 	%f36, [_Z27flash_attn_1_fwd_f32_kernelPKfS0_S0_iiiiiifPfS1_S1__param_9];
	ld.param.u64 	%rd11, [_Z27flash_attn_1_fwd_f32_kernelPKfS0_S0_iiiiiifPfS1_S1__param_10];
	ld.param.u64 	%rd12, [_Z27flash_attn_1_fwd_f32_kernelPKfS0_S0_iiiiiifPfS1_S1__param_11];
	ld.param.u64 	%rd16, [_Z27flash_attn_1_fwd_f32_kernelPKfS0_S0_iiiiiifPfS1_S1__param_12];
	cvta.to.global.u64 	%rd1, %rd15;
	cvta.to.global.u64 	%rd2, %rd14;
	cvta.to.global.u64 	%rd3, %rd13;
	cvta.to.global.u64 	%rd4, %rd16;
	mov.u32 	%r1, %tid.x;
	mov.u32 	%r88, %ctaid.x;
	mov.u32 	%r89, %ctaid.y;
	mov.u32 	%r90, %nctaid.y;
	mul.lo.s32 	%r91, %r88, %r90;
	mul.lo.s32 	%r92, %r82, %r89;
	mad.lo.s32 	%r2, %r91, %r82, %r92;
	mul.lo.s32 	%r3, %r86, %r83;
	setp.lt.s32 	%p1, %r84, 1;
	@%p1 bra 	$L__BB1_79;
	shl.b32 	%r94, %r3, 2;
	mov.u32 	%r95, sram;
	add.s32 	%r4, %r95, %r94;
	add.s32 	%r5, %r4, %r94;
	add.s32 	%r6, %r5, %r94;
	mul.lo.s32 	%r7, %r83, %r1;
	mad.lo.s32 	%r8, %r2, %r83, %r7;
	mul.lo.s32 	%r9, %r86, %r1;
	add.s32 	%r10, %r83, -1;
	and.b32  	%r11, %r83, 7;
	add.s32 	%r12, %r11, -1;
	and.b32  	%r13, %r83, 3;
	add.s32 	%r14, %r13, -1;
	and.b32  	%r15, %r83, 15;
	add.s32 	%r16, %r15, -1;
	and.b32  	%r17, %r83, 2147483640;
	and.b32  	%r18, %r83, 1;
	and.b32  	%r19, %r83, 2147483632;
	mul.f32 	%f1, %f36, 0f00000000;
	neg.s32 	%r20, %r17;
	shl.b32 	%r96, %r1, 2;
	shl.b32 	%r97, %r86, 2;
	add.s32 	%r98, %r96, %r97;
	mad.lo.s32 	%r99, %r83, %r98, %r95;
	add.s32 	%r21, %r99, 16;
	shl.b32 	%r100, %r86, 3;
	add.s32 	%r101, %r100, %r96;
	mad.lo.s32 	%r102, %r83, %r101, %r95;
	add.s32 	%r22, %r102, 16;
	cvta.to.global.u64 	%rd5, %rd12;
	cvta.to.global.u64 	%rd6, %rd11;
	mov.b32 	%r199, 0;
$L__BB1_2:
	setp.lt.s32 	%p2, %r83, 1;
	@%p2 bra 	$L__BB1_14;
	setp.lt.u32 	%p3, %r83, 8;
	mad.lo.s32 	%r24, %r199, %r3, %r8;
	mov.b32 	%r205, 0;
	@%p3 bra 	$L__BB1_6;
	mov.u32 	%r200, %r22;
	mov.u32 	%r201, %r21;
	mov.u32 	%r202, %r24;
	mov.u32 	%r203, %r20;
$L__BB1_5:
	.pragma "nounroll";
	mul.wide.s32 	%rd17, %r202, 4;
	add.s64 	%rd18, %rd2, %rd17;
	add.s64 	%rd19, %rd1, %rd17;
	ld.global.f32 	%f37, [%rd18];
	st.shared.f32 	[%r201+-16], %f37;
	ld.global.f32 	%f38, [%rd19];
	st.shared.f32 	[%r200+-16], %f38;
	ld.global.f32 	%f39, [%rd18+4];
	st.shared.f32 	[%r201+-12], %f39;
	ld.global.f32 	%f40, [%rd19+4];
	st.shared.f32 	[%r200+-12], %f40;
	ld.global.f32 	%f41, [%rd18+8];
	st.shared.f32 	[%r201+-8], %f41;
	ld.global.f32 	%f42, [%rd19+8];
	st.shared.f32 	[%r200+-8], %f42;
	ld.global.f32 	%f43, [%rd18+12];
	st.shared.f32 	[%r201+-4], %f43;
	ld.global.f32 	%f44, [%rd19+12];
	st.shared.f32 	[%r200+-4], %f44;
	ld.global.f32 	%f45, [%rd18+16];
	st.shared.f32 	[%r201], %f45;
	ld.global.f32 	%f46, [%rd19+16];
	st.shared.f32 	[%r200], %f46;
	ld.global.f32 	%f47, [%rd18+20];
	st.shared.f32 	[%r201+4], %f47;
	ld.global.f32 	%f48, [%rd19+20];
	st.shared.f32 	[%r200+4], %f48;
	ld.global.f32 	%f49, [%rd18+24];
	st.shared.f32 	[%r201+8], %f49;
	ld.global.f32 	%f50, [%rd19+24];
	st.shared.f32 	[%r200+8], %f50;
	ld.global.f32 	%f51, [%rd18+28];
	st.shared.f32 	[%r201+12], %f51;
	ld.global.f32 	%f52, [%rd19+28];
	st.shared.f32 	[%r200+12], %f52;
	add.s32 	%r203, %r203, 8;
	add.s32 	%r202, %r202, 8;
	add.s32 	%r201, %r201, 32;
	add.s32 	%r200, %r200, 32;
	setp.ne.s32 	%p4, %r203, 0;
	mov.u32 	%r205, %r17;
	@%p4 bra 	$L__BB1_5;
$L__BB1_6:
	setp.eq.s32 	%p5, %r11, 0;
	@%p5 bra 	$L__BB1_14;
	setp.lt.u32 	%p6, %r12, 3;
	@%p6 bra 	$L__BB1_9;
	add.s32 	%r104, %r24, %r205;
	mul.wide.s32 	%rd20, %r104, 4;
	add.s64 	%rd21, %rd2, %rd20;
	ld.global.f32 	%f53, [%rd21];
	add.s32 	%r105, %r205, %r7;
	shl.b32 	%r106, %r105, 2;
	add.s32 	%r107, %r4, %r106;
	st.shared.f32 	[%r107], %f53;
	add.s64 	%rd22, %rd1, %rd20;
	ld.global.f32 	%f54, [%rd22];
	add.s32 	%r108, %r5, %r106;
	st.shared.f32 	[%r108], %f54;
	ld.global.f32 	%f55, [%rd21+4];
	st.shared.f32 	[%r107+4], %f55;
	ld.global.f32 	%f56, [%rd22+4];
	st.shared.f32 	[%r108+4], %f56;
	ld.global.f32 	%f57, [%rd21+8];
	st.shared.f32 	[%r107+8], %f57;
	ld.global.f32 	%f58, [%rd22+8];
	st.shared.f32 	[%r108+8], %f58;
	ld.global.f32 	%f59, [%rd21+12];
	st.shared.f32 	[%r107+12], %f59;
	ld.global.f32 	%f60, [%rd22+12];
	st.shared.f32 	[%r108+12], %f60;
	add.s32 	%r205, %r205, 4;
$L__BB1_9:
	setp.eq.s32 	%p7, %r13, 0;
	@%p7 bra 	$L__BB1_14;
	setp.eq.s32 	%p8, %r14, 0;
	@%p8 bra 	$L__BB1_12;
	add.s32 	%r109, %r24, %r205;
	mul.wide.s32 	%rd23, %r109, 4;
	add.s64 	%rd24, %rd2, %rd23;
	ld.global.f32 	%f61, [%rd24];
	add.s32 	%r110, %r205, %r7;
	shl.b32 	%r111, %r110, 2;
	add.s32 	%r112, %r4, %r111;
	st.shared.f32 	[%r112], %f61;
	add.s64 	%rd25, %rd1, %rd23;
	ld.global.f32 	%f62, [%rd25];
	add.s32 	%r113, %r5, %r111;
	st.shared.f32 	[%r113], %f62;
	ld.global.f32 	%f63, [%rd24+4];
	st.shared.f32 	[%r112+4], %f63;
	ld.global.f32 	%f64, [%rd25+4];
	st.shared.f32 	[%r113+4], %f64;
	add.s32 	%r205, %r205, 2;
$L__BB1_12:
	setp.eq.s32 	%p9, %r18, 0;
	@%p9 bra 	$L__BB1_14;
	add.s32 	%r114, %r24, %r205;
	mul.wide.s32 	%rd26, %r114, 4;
	add.s64 	%rd27, %rd2, %rd26;
	ld.global.f32 	%f65, [%rd27];
	add.s32 	%r115, %r205, %r7;
	shl.b32 	%r116, %r115, 2;
	add.s32 	%r117, %r4, %r116;
	st.shared.f32 	[%r117], %f65;
	add.s64 	%rd28, %rd1, %rd26;
	ld.global.f32 	%f66, [%rd28];
	add.s32 	%r118, %r5, %r116;
	st.shared.f32 	[%r118], %f66;
$L__BB1_14:
	bar.sync 	0;
	setp.ge.s32 	%p10, %r199, %r85;
	@%p10 bra 	$L__BB1_78;
	mul.lo.s32 	%r38, %r199, %r86;
	mov.u32 	%r207, %r199;
$L__BB1_16:
	mad.lo.s32 	%r40, %r207, %r87, %r1;
	setp.ge.s32 	%p11, %r40, %r82;
	@%p11 bra 	$L__BB1_78;
	@%p2 bra 	$L__BB1_31;
	setp.lt.u32 	%p13, %r10, 15;
	mad.lo.s32 	%r41, %r207, %r3, %r8;
	mov.b32 	%r210, 0;
	@%p13 bra 	$L__BB1_21;
	mov.b32 	%r208, 0;
$L__BB1_20:
	.pragma "nounroll";
	add.s32 	%r121, %r41, %r208;
	mul.wide.s32 	%rd29, %r121, 4;
	add.s64 	%rd30, %rd3, %rd29;
	ld.global.f32 	%f67, [%rd30];
	add.s32 	%r122, %r208, %r7;
	shl.b32 	%r123, %r122, 2;
	mov.u32 	%r124, sram;
	add.s32 	%r125, %r124, %r123;
	st.shared.f32 	[%r125], %f67;
	ld.global.f32 	%f68, [%rd30+4];
	st.shared.f32 	[%r125+4], %f68;
	ld.global.f32 	%f69, [%rd30+8];
	st.shared.f32 	[%r125+8], %f69;
	ld.global.f32 	%f70, [%rd30+12];
	st.shared.f32 	[%r125+12], %f70;
	ld.global.f32 	%f71, [%rd30+16];
	st.shared.f32 	[%r125+16], %f71;
	ld.global.f32 	%f72, [%rd30+20];
	st.shared.f32 	[%r125+20], %f72;
	ld.global.f32 	%f73, [%rd30+24];
	st.shared.f32 	[%r125+24], %f73;
	ld.global.f32 	%f74, [%rd30+28];
	st.shared.f32 	[%r125+28], %f74;
	ld.global.f32 	%f75, [%rd30+32];
	st.shared.f32 	[%r125+32], %f75;
	ld.global.f32 	%f76, [%rd30+36];
	st.shared.f32 	[%r125+36], %f76;
	ld.global.f32 	%f77, [%rd30+40];
	st.shared.f32 	[%r125+40], %f77;
	ld.global.f32 	%f78, [%rd30+44];
	st.shared.f32 	[%r125+44], %f78;
	ld.global.f32 	%f79, [%rd30+48];
	st.shared.f32 	[%r125+48], %f79;
	ld.global.f32 	%f80, [%rd30+52];
	st.shared.f32 	[%r125+52], %f80;
	ld.global.f32 	%f81, [%rd30+56];
	st.shared.f32 	[%r125+56], %f81;
	ld.global.f32 	%f82, [%rd30+60];
	st.shared.f32 	[%r125+60], %f82;
	add.s32 	%r208, %r208, 16;
	setp.ne.s32 	%p14, %r208, %r19;
	mov.u32 	%r210, %r19;
	@%p14 bra 	$L__BB1_20;
$L__BB1_21:
	setp.eq.s32 	%p15, %r15, 0;
	@%p15 bra 	$L__BB1_31;
	setp.lt.u32 	%p16, %r16, 7;
	@%p16 bra 	$L__BB1_24;
	add.s32 	%r126, %r41, %r210;
	mul.wide.s32 	%rd31, %r126, 4;
	add.s64 	%rd32, %rd3, %rd31;
	ld.global.f32 	%f83, [%rd32];
	add.s32 	%r127, %r210, %r7;
	shl.b32 	%r128, %r127, 2;
	mov.u32 	%r129, sram;
	add.s32 	%r130, %r129, %r128;
	st.shared.f32 	[%r130], %f83;
	ld.global.f32 	%f84, [%rd32+4];
	st.shared.f32 	[%r130+4], %f84;
	ld.global.f32 	%f85, [%rd32+8];
	st.shared.f32 	[%r130+8], %f85;
	ld.global.f32 	%f86, [%rd32+12];
	st.shared.f32 	[%r130+12], %f86;
	ld.global.f32 	%f87, [%rd32+16];
	st.shared.f32 	[%r130+16], %f87;
	ld.global.f32 	%f88, [%rd32+20];
	st.shared.f32 	[%r130+20], %f88;
	ld.global.f32 	%f89, [%rd32+24];
	st.shared.f32 	[%r130+24], %f89;
	ld.global.f32 	%f90, [%rd32+28];
	st.shared.f32 	[%r130+28], %f90;
	add.s32 	%r210, %r210, 8;
$L__BB1_24:
	setp.eq.s32 	%p17, %r11, 0;
	@%p17 bra 	$L__BB1_31;
	setp.lt.u32 	%p18, %r12, 3;
	@%p18 bra 	$L__BB1_27;
	add.s32 	%r131, %r41, %r210;
	mul.wide.s32 	%rd33, %r131, 4;
	add.s64 	%rd34, %rd3, %rd33;
	ld.global.f32 	%f91, [%rd34];
	add.s32 	%r132, %r210, %r7;
	shl.b32 	%r133, %r132, 2;
	mov.u32 	%r134, sram;
	add.s32 	%r135, %r134, %r133;
	st.shared.f32 	[%r135], %f91;
	ld.global.f32 	%f92, [%rd34+4];
	st.shared.f32 	[%r135+4], %f92;
	ld.global.f32 	%f93, [%rd34+8];
	st.shared.f32 	[%r135+8], %f93;
	ld.global.f32 	%f94, [%rd34+12];
	st.shared.f32 	[%r135+12], %f94;
	add.s32 	%r210, %r210, 4;
$L__BB1_27:
	setp.eq.s32 	%p19, %r13, 0;
	@%p19 bra 	$L__BB1_31;
	setp.eq.s32 	%p20, %r13, 1;
	add.s32 	%r136, %r41, %r210;
	mul.wide.s32 	%rd35, %r136, 4;
	add.s64 	%rd7, %rd3, %rd35;
	ld.global.f32 	%f95, [%rd7];
	add.s32 	%r137, %r210, %r7;
	shl.b32 	%r138, %r137, 2;
	mov.u32 	%r139, sram;
	add.s32 	%r49, %r139, %r138;
	st.shared.f32 	[%r49], %f95;
	@%p20 bra 	$L__BB1_31;
	setp.eq.s32 	%p21, %r13, 2;
	ld.global.f32 	%f96, [%rd7+4];
	st.shared.f32 	[%r49+4], %f96;
	@%p21 bra 	$L__BB1_31;
	ld.global.f32 	%f97, [%rd7+8];
	st.shared.f32 	[%r49+8], %f97;
$L__BB1_31:
	setp.lt.s32 	%p22, %r86, 1;
	add.s32 	%r140, %r40, %r2;
	mul.wide.s32 	%rd36, %r140, 4;
	add.s64 	%rd8, %rd5, %rd36;
	ld.global.f32 	%f2, [%rd8];
	add.s64 	%rd9, %rd6, %rd36;
	ld.global.f32 	%f3, [%rd9];
	mov.f32 	%f276, 0fFF800000;
	@%p22 bra 	$L__BB1_50;
	mov.f32 	%f276, 0fFF800000;
	setp.gt.s32 	%p23, %r83, 0;
	@%p23 bra 	$L__BB1_36;
	mov.b32 	%r217, 0;
$L__BB1_34:
	add.s32 	%r62, %r217, %r38;
	setp.ge.s32 	%p24, %r62, %r82;
	@%p24 bra 	$L__BB1_50;
	setp.lt.s32 	%p25, %r40, %r62;
	selp.f32 	%f100, 0fFF800000, %f1, %p25;
	add.s32 	%r142, %r217, %r9;
	shl.b32 	%r143, %r142, 2;
	add.s32 	%r144, %r6, %r143;
	st.shared.f32 	[%r144], %f100;
	setp.gt.f32 	%p26, %f100, %f276;
	selp.f32 	%f276, %f100, %f276, %p26;
	add.s32 	%r217, %r217, 1;
	setp.ne.s32 	%p27, %r217, %r86;
	@%p27 bra 	$L__BB1_34;
	bra.uni 	$L__BB1_50;
$L__BB1_36:
	mov.b32 	%r212, 0;
$L__BB1_37:
	add.s32 	%r51, %r212, %r38;
	setp.lt.s32 	%p28, %r51, %r82;
	@%p28 bra 	$L__BB1_38;
	bra.uni 	$L__BB1_50;
$L__BB1_38:
	setp.lt.u32 	%p29, %r10, 7;
	mul.lo.s32 	%r54, %r212, %r83;
	mov.f32 	%f274, 0f00000000;
	mov.b32 	%r215, 0;
	@%p29 bra 	$L__BB1_41;
	mov.f32 	%f274, 0f00000000;
	mov.b32 	%r213, 0;
$L__BB1_40:
	.pragma "nounroll";
	add.s32 	%r148, %r213, %r7;
	shl.b32 	%r149, %r148, 2;
	mov.u32 	%r150, sram;
	add.s32 	%r151, %r150, %r149;
	ld.shared.f32 	%f105, [%r151];
	add.s32 	%r152, %r213, %r54;
	shl.b32 	%r153, %r152, 2;
	add.s32 	%r154, %r4, %r153;
	ld.shared.f32 	%f106, [%r154];
	fma.rn.f32 	%f107, %f105, %f106, %f274;
	ld.shared.f32 	%f108, [%r151+4];
	ld.shared.f32 	%f109, [%r154+4];
	fma.rn.f32 	%f110, %f108, %f109, %f107;
	ld.shared.f32 	%f111, [%r151+8];
	ld.shared.f32 	%f112, [%r154+8];
	fma.rn.f32 	%f113, %f111, %f112, %f110;
	ld.shared.f32 	%f114, [%r151+12];
	ld.shared.f32 	%f115, [%r154+12];
	fma.rn.f32 	%f116, %f114, %f115, %f113;
	ld.shared.f32 	%f117, [%r151+16];
	ld.shared.f32 	%f118, [%r154+16];
	fma.rn.f32 	%f119, %f117, %f118, %f116;
	ld.shared.f32 	%f120, [%r151+20];
	ld.shared.f32 	%f121, [%r154+20];
	fma.rn.f32 	%f122, %f120, %f121, %f119;
	ld.shared.f32 	%f123, [%r151+24];
	ld.shared.f32 	%f124, [%r154+24];
	fma.rn.f32 	%f125, %f123, %f124, %f122;
	ld.shared.f32 	%f126, [%r151+28];
	ld.shared.f32 	%f127, [%r154+28];
	fma.rn.f32 	%f274, %f126, %f127, %f125;
	add.s32 	%r213, %r213, 8;
	setp.eq.s32 	%p30, %r213, %r17;
	mov.u32 	%r215, %r17;
	@%p30 bra 	$L__BB1_41;
	bra.uni 	$L__BB1_40;
$L__BB1_41:
	setp.eq.s32 	%p31, %r11, 0;
	@%p31 bra 	$L__BB1_49;
	setp.lt.u32 	%p32, %r12, 3;
	@%p32 bra 	$L__BB1_44;
	add.s32 	%r155, %r215, %r7;
	shl.b32 	%r156, %r155, 2;
	mov.u32 	%r157, sram;
	add.s32 	%r158, %r157, %r156;
	ld.shared.f32 	%f129, [%r158];
	add.s32 	%r159, %r215, %r54;
	shl.b32 	%r160, %r159, 2;
	add.s32 	%r161, %r4, %r160;
	ld.shared.f32 	%f130, [%r161];
	fma.rn.f32 	%f131, %f129, %f130, %f274;
	ld.shared.f32 	%f132, [%r158+4];
	ld.shared.f32 	%f133, [%r161+4];
	fma.rn.f32 	%f134, %f132, %f133, %f131;
	ld.shared.f32 	%f135, [%r158+8];
	ld.shared.f32 	%f136, [%r161+8];
	fma.rn.f32 	%f137, %f135, %f136, %f134;
	ld.shared.f32 	%f138, [%r158+12];
	ld.shared.f32 	%f139, [%r161+12];
	fma.rn.f32 	%f274, %f138, %f139, %f137;
	add.s32 	%r215, %r215, 4;
$L__BB1_44:
	setp.eq.s32 	%p33, %r13, 0;
	@%p33 bra 	$L__BB1_49;
	setp.eq.s32 	%p34, %r14, 0;
	@%p34 bra 	$L__BB1_47;
	add.s32 	%r162, %r215, %r7;
	shl.b32 	%r163, %r162, 2;
	mov.u32 	%r164, sram;
	add.s32 	%r165, %r164, %r163;
	ld.shared.f32 	%f141, [%r165];
	add.s32 	%r166, %r215, %r54;
	shl.b32 	%r167, %r166, 2;
	add.s32 	%r168, %r4, %r167;
	ld.shared.f32 	%f142, [%r168];
	fma.rn.f32 	%f143, %f141, %f142, %f274;
	ld.shared.f32 	%f144, [%r165+4];
	ld.shared.f32 	%f145, [%r168+4];
	fma.rn.f32 	%f274, %f144, %f145, %f143;
	add.s32 	%r215, %r215, 2;
$L__BB1_47:
	setp.eq.s32 	%p35, %r18, 0;
	@%p35 bra 	$L__BB1_49;
	add.s32 	%r169, %r215, %r7;
	shl.b32 	%r170, %r169, 2;
	mov.u32 	%r171, sram;
	add.s32 	%r172, %r171, %r170;
	ld.shared.f32 	%f146, [%r172];
	add.s32 	%r173, %r215, %r54;
	shl.b32 	%r174, %r173, 2;
	add.s32 	%r175, %r4, %r174;
	ld.shared.f32 	%f147, [%r175];
	fma.rn.f32 	%f274, %f146, %f147, %f274;
$L__BB1_49:
	mul.f32 	%f148, %f36, %f274;
	setp.lt.s32 	%p36, %r40, %r51;
	selp.f32 	%f149, 0fFF800000, %f148, %p36;
	add.s32 	%r176, %r212, %r9;
	shl.b32 	%r177, %r176, 2;
	add.s32 	%r178, %r6, %r177;
	st.shared.f32 	[%r178], %f149;
	setp.gt.f32 	%p37, %f149, %f276;
	selp.f32 	%f276, %f149, %f276, %p37;
	add.s32 	%r212, %r212, 1;
	setp.eq.s32 	%p38, %r212, %r86;
	@%p38 bra 	$L__BB1_50;
	bra.uni 	$L__BB1_37;
$L__BB1_50:
	mov.f32 	%f279, 0f00000000;
	@%p22 bra 	$L__BB1_57;
	mov.f32 	%f279, 0f00000000;
	mov.b32 	%r218, 0;
$L__BB1_52:
	add.s32 	%r65, %r218, %r38;
	setp.ge.s32 	%p40, %r65, %r82;
	@%p40 bra 	$L__BB1_57;
	setp.ge.s32 	%p41, %r40, %r65;
	add.s32 	%r180, %r218, %r9;
	shl.b32 	%r181, %r180, 2;
	add.s32 	%r66, %r6, %r181;
	@%p41 bra 	$L__BB1_55;
	mov.b32 	%r182, 0;
	st.shared.u32 	[%r66], %r182;
	mov.f32 	%f278, 0f00000000;
	bra.uni 	$L__BB1_56;
$L__BB1_55:
	ld.shared.f32 	%f152, [%r66];
	sub.f32 	%f153, %f152, %f276;
	mul.f32 	%f154, %f153, 0f3FB8AA3B;
	ex2.approx.f32 	%f278, %f154;
	st.shared.f32 	[%r66], %f278;
$L__BB1_56:
	add.f32 	%f279, %f279, %f278;
	add.s32 	%r218, %r218, 1;
	setp.ne.s32 	%p42, %r218, %r86;
	@%p42 bra 	$L__BB1_52;
$L__BB1_57:
	max.f32 	%f26, %f2, %f276;
	sub.f32 	%f156, %f2, %f26;
	mul.f32 	%f157, %f156, 0f3FB8AA3B;
	ex2.approx.f32 	%f158, %f157;
	mul.f32 	%f27, %f3, %f158;
	sub.f32 	%f159, %f276, %f26;
	mul.f32 	%f160, %f159, 0f3FB8AA3B;
	ex2.approx.f32 	%f28, %f160;
	fma.rn.f32 	%f29, %f279, %f28, %f27;
	@%p2 bra 	$L__BB1_77;
	rcp.rn.f32 	%f30, %f29;
	mad.lo.s32 	%r68, %r207, %r3, %r8;
	@%p22 bra 	$L__BB1_64;
	mov.b32 	%r219, 0;
$L__BB1_60:
	mov.f32 	%f281, 0f00000000;
	mov.b32 	%r220, 0;
$L__BB1_61:
	add.s32 	%r191, %r220, %r38;
	setp.ge.s32 	%p54, %r191, %r82;
	@%p54 bra 	$L__BB1_63;
	add.s32 	%r192, %r220, %r9;
	shl.b32 	%r193, %r192, 2;
	add.s32 	%r194, %r6, %r193;
	ld.shared.f32 	%f260, [%r194];
	mad.lo.s32 	%r195, %r220, %r83, %r219;
	shl.b32 	%r196, %r195, 2;
	add.s32 	%r197, %r5, %r196;
	ld.shared.f32 	%f261, [%r197];
	fma.rn.f32 	%f281, %f260, %f261, %f281;
	add.s32 	%r220, %r220, 1;
	setp.ne.s32 	%p55, %r220, %r86;
	@%p55 bra 	$L__BB1_61;
$L__BB1_63:
	add.s32 	%r198, %r68, %r219;
	mul.wide.s32 	%rd44, %r198, 4;
	add.s64 	%rd45, %rd4, %rd44;
	ld.global.f32 	%f262, [%rd45];
	mul.f32 	%f263, %f27, %f262;
	fma.rn.f32 	%f264, %f28, %f281, %f263;
	mul.f32 	%f265, %f30, %f264;
	st.global.f32 	[%rd45], %f265;
	add.s32 	%r219, %r219, 1;
	setp.eq.s32 	%p56, %r219, %r83;
	@%p56 bra 	$L__BB1_77;
	bra.uni 	$L__BB1_60;
$L__BB1_64:
	setp.lt.u32 	%p45, %r10, 15;
	mov.b32 	%r223, 0;
	@%p45 bra 	$L__BB1_67;
	mul.f32 	%f34, %f28, 0f00000000;
	mov.b32 	%r221, 0;
$L__BB1_66:
	.pragma "nounroll";
	add.s32 	%r185, %r68, %r221;
	mul.wide.s32 	%rd37, %r185, 4;
	add.s64 	%rd38, %rd4, %rd37;
	ld.global.f32 	%f161, [%rd38];
	fma.rn.f32 	%f162, %f27, %f161, %f34;
	mul.f32 	%f163, %f30, %f162;
	st.global.f32 	[%rd38], %f163;
	ld.global.f32 	%f164, [%rd38+4];
	fma.rn.f32 	%f165, %f27, %f164, %f34;
	mul.f32 	%f166, %f30, %f165;
	st.global.f32 	[%rd38+4], %f166;
	ld.global.f32 	%f167, [%rd38+8];
	fma.rn.f32 	%f168, %f27, %f167, %f34;
	mul.f32 	%f169, %f30, %f168;
	st.global.f32 	[%rd38+8], %f169;
	ld.global.f32 	%f170, [%rd38+12];
	fma.rn.f32 	%f171, %f27, %f170, %f34;
	mul.f32 	%f172, %f30, %f171;
	st.global.f32 	[%rd38+12], %f172;
	ld.global.f32 	%f173, [%rd38+16];
	fma.rn.f32 	%f174, %f27, %f173, %f34;
	mul.f32 	%f175, %f30, %f174;
	st.global.f32 	[%rd38+16], %f175;
	ld.global.f32 	%f176, [%rd38+20];
	fma.rn.f32 	%f177, %f27, %f176, %f34;
	mul.f32 	%f178, %f30, %f177;
	st.global.f32 	[%rd38+20], %f178;
	ld.global.f32 	%f179, [%rd38+24];
	fma.rn.f32 	%f180, %f27, %f179, %f34;
	mul.f32 	%f181, %f30, %f180;
	st.global.f32 	[%rd38+24], %f181;
	ld.global.f32 	%f182, [%rd38+28];
	fma.rn.f32 	%f183, %f27, %f182, %f34;
	mul.f32 	%f184, %f30, %f183;
	st.global.f32 	[%rd38+28], %f184;
	ld.global.f32 	%f185, [%rd38+32];
	fma.rn.f32 	%f186, %f27, %f185, %f34;
	mul.f32 	%f187, %f30, %f186;
	st.global.f32 	[%rd38+32], %f187;
	ld.global.f32 	%f188, [%rd38+36];
	fma.rn.f32 	%f189, %f27, %f188, %f34;
	mul.f32 	%f190, %f30, %f189;
	st.global.f32 	[%rd38+36], %f190;
	ld.global.f32 	%f191, [%rd38+40];
	fma.rn.f32 	%f192, %f27, %f191, %f34;
	mul.f32 	%f193, %f30, %f192;
	st.global.f32 	[%rd38+40], %f193;
	ld.global.f32 	%f194, [%rd38+44];
	fma.rn.f32 	%f195, %f27, %f194, %f34;
	mul.f32 	%f196, %f30, %f195;
	st.global.f32 	[%rd38+44], %f196;
	ld.global.f32 	%f197, [%rd38+48];
	fma.rn.f32 	%f198, %f27, %f197, %f34;
	mul.f32 	%f199, %f30, %f198;
	st.global.f32 	[%rd38+48], %f199;
	ld.global.f32 	%f200, [%rd38+52];
	fma.rn.f32 	%f201, %f27, %f200, %f34;
	mul.f32 	%f202, %f30, %f201;
	st.global.f32 	[%rd38+52], %f202;
	ld.global.f32 	%f203, [%rd38+56];
	fma.rn.f32 	%f204, %f27, %f203, %f34;
	mul.f32 	%f205, %f30, %f204;
	st.global.f32 	[%rd38+56], %f205;
	ld.global.f32 	%f206, [%rd38+60];
	fma.rn.f32 	%f207, %f27, %f206, %f34;
	mul.f32 	%f208, %f30, %f207;
	st.global.f32 	[%rd38+60], %f208;
	add.s32 	%r221, %r221, 16;
	setp.ne.s32 	%p46, %r221, %r19;
	mov.u32 	%r223, %r19;
	@%p46 bra 	$L__BB1_66;
$L__BB1_67:
	setp.eq.s32 	%p47, %r15, 0;
	@%p47 bra 	$L__BB1_77;
	setp.lt.u32 	%p48, %r16, 7;
	@%p48 bra 	$L__BB1_70;
	add.s32 	%r186, %r68, %r223;
	mul.wide.s32 	%rd39, %r186, 4;
	add.s64 	%rd40, %rd4, %rd39;
	ld.global.f32 	%f209, [%rd40];
	mul.f32 	%f210, %f28, 0f00000000;
	fma.rn.f32 	%f211, %f27, %f209, %f210;
	mul.f32 	%f212, %f30, %f211;
	st.global.f32 	[%rd40], %f212;
	ld.global.f32 	%f213, [%rd40+4];
	fma.rn.f32 	%f214, %f27, %f213, %f210;
	mul.f32 	%f215, %f30, %f214;
	st.global.f32 	[%rd40+4], %f215;
	ld.global.f32 	%f216, [%rd40+8];
	fma.rn.f32 	%f217, %f27, %f216, %f210;
	mul.f32 	%f218, %f30, %f217;
	st.global.f32 	[%rd40+8], %f218;
	ld.global.f32 	%f219, [%rd40+12];
	fma.rn.f32 	%f220, %f27, %f219, %f210;
	mul.f32 	%f221, %f30, %f220;
	st.global.f32 	[%rd40+12], %f221;
	ld.global.f32 	%f222, [%rd40+16];
	fma.rn.f32 	%f223, %f27, %f222, %f210;
	mul.f32 	%f224, %f30, %f223;
	st.global.f32 	[%rd40+16], %f224;
	ld.global.f32 	%f225, [%rd40+20];
	fma.rn.f32 	%f226, %f27, %f225, %f210;
	mul.f32 	%f227, %f30, %f226;
	st.global.f32 	[%rd40+20], %f227;
	ld.global.f32 	%f228, [%rd40+24];
	fma.rn.f32 	%f229, %f27, %f228, %f210;
	mul.f32 	%f230, %f30, %f229;
	st.global.f32 	[%rd40+24], %f230;
	ld.global.f32 	%f231, [%rd40+28];
	fma.rn.f32 	%f232, %f27, %f231, %f210;
	mul.f32 	%f233, %f30, %f232;
	st.global.f32 	[%rd40+28], %f233;
	add.s32 	%r223, %r223, 8;
$L__BB1_70:
	setp.eq.s32 	%p49, %r11, 0;
	@%p49 bra 	$L__BB1_77;
	setp.lt.u32 	%p50, %r12, 3;
	@%p50 bra 	$L__BB1_73;
	add.s32 	%r187, %r68, %r223;
	mul.wide.s32 	%rd41, %r187, 4;
	add.s64 	%rd42, %rd4, %rd41;
	ld.global.f32 	%f234, [%rd42];
	mul.f32 	%f235, %f27, %f234;
	fma.rn.f32 	%f236, %f28, 0f00000000, %f235;
	mul.f32 	%f237, %f30, %f236;
	st.global.f32 	[%rd42], %f237;
	ld.global.f32 	%f238, [%rd42+4];
	mul.f32 	%f239, %f27, %f238;
	fma.rn.f32 	%f240, %f28, 0f00000000, %f239;
	mul.f32 	%f241, %f30, %f240;
	st.global.f32 	[%rd42+4], %f241;
	ld.global.f32 	%f242, [%rd42+8];
	mul.f32 	%f243, %f27, %f242;
	fma.rn.f32 	%f244, %f28, 0f00000000, %f243;
	mul.f32 	%f245, %f30, %f244;
	st.global.f32 	[%rd42+8], %f245;
	ld.global.f32 	%f246, [%rd42+12];
	mul.f32 	%f247, %f27, %f246;
	fma.rn.f32 	%f248, %f28, 0f00000000, %f247;
	mul.f32 	%f249, %f30, %f248;
	st.global.f32 	[%rd42+12], %f249;
	add.s32 	%r223, %r223, 4;
$L__BB1_73:
	setp.eq.s32 	%p51, %r13, 0;
	@%p51 bra 	$L__BB1_77;
	setp.eq.s32 	%p52, %r13, 1;
	add.s32 	%r188, %r68, %r223;
	mul.wide.s32 	%rd43, %r188, 4;
	add.s64 	%rd10, %rd4, %rd43;
	ld.global.f32 	%f250, [%rd10];
	mul.f32 	%f35, %f28, 0f00000000;
	fma.rn.f32 	%f251, %f27, %f250, %f35;
	mul.f32 	%f252, %f30, %f251;
	st.global.f32 	[%rd10], %f252;
	@%p52 bra 	$L__BB1_77;
	setp.eq.s32 	%p53, %r13, 2;
	ld.global.f32 	%f253, [%rd10+4];
	fma.rn.f32 	%f254, %f27, %f253, %f35;
	mul.f32 	%f255, %f30, %f254;
	st.global.f32 	[%rd10+4], %f255;
	@%p53 bra 	$L__BB1_77;
	ld.global.f32 	%f256, [%rd10+8];
	fma.rn.f32 	%f257, %f27, %f256, %f35;
	mul.f32 	%f258, %f30, %f257;
	st.global.f32 	[%rd10+8], %f258;
$L__BB1_77:
	st.global.f32 	[%rd8], %f26;
	st.global.f32 	[%rd9], %f29;
	add.s32 	%r207, %r207, 1;
	setp.ne.s32 	%p57, %r207, %r85;
	@%p57 bra 	$L__BB1_16;
$L__BB1_78:
	bar.sync 	0;
	add.s32 	%r199, %r199, 1;
	setp.ne.s32 	%p58, %r199, %r84;
	@%p58 bra 	$L__BB1_2;
$L__BB1_79:
	ret;

}
	// .globl	_Z27flash_attn_2_fwd_f32_kernelPKfS0_S0_iiiiiifPfS1_
.visible .entry _Z27flash_attn_2_fwd_f32_kernelPKfS0_S0_iiiiiifPfS1_(
	.param .u64 .ptr .align 1 _Z27flash_attn_2_fwd_f32_kernelPKfS0_S0_iiiiiifPfS1__param_0,
	.param .u64 .ptr .align 1 _Z27flash_attn_2_fwd_f32_kernelPKfS0_S0_iiiiiifPfS1__param_1,
	.param .u64 .ptr .align 1 _Z27flash_attn_2_fwd_f32_kernelPKfS0_S0_iiiiiifPfS1__param_2,
	.param .u32 _Z27flash_attn_2_fwd_f32_kernelPKfS0_S0_iiiiiifPfS1__param_3,
	.param .u32 _Z27flash_attn_2_fwd_f32_kernelPKfS0_S0_iiiiiifPfS1__param_4,
	.param .u32 _Z27flash_attn_2_fwd_f32_kernelPKfS0_S0_iiiiiifPfS1__param_5,
	.param .u32 _Z27flash_attn_2_fwd_f32_kernelPKfS0_S0_iiiiiifPfS1__param_6,
	.param .u32 _Z27flash_attn_2_fwd_f32_kernelPKfS0_S0_iiiiiifPfS1__param_7,
	.param .u32 _Z27flash_attn_2_fwd_f32_kernelPKfS0_S0_iiiiiifPfS1__param_8,
	.param .f32 _Z27flash_attn_2_fwd_f32_kernelPKfS0_S0_iiiiiifPfS1__param_9,
	.param .u64 .ptr .align 1 _Z27flash_attn_2_fwd_f32_kernelPKfS0_S0_iiiiiifPfS1__param_10,
	.param .u64 .ptr .align 1 _Z27flash_attn_2_fwd_f32_kernelPKfS0_S0_iiiiiifPfS1__param_11
)
{
	.reg .pred 	%p<74>;
	.reg .b32 	%r<241>;
	.reg .b32 	%f<306>;
	.reg .b64 	%rd<52>;

	ld.param.u64 	%rd9, [_Z27flash_attn_2_fwd_f32_kernelPKfS0_S0_iiiiiifPfS1__param_0];
	ld.param.u64 	%rd10, [_Z27flash_attn_2_fwd_f32_kernelPKfS0_S0_iiiiiifPfS1__param_1];
	ld.param.u64 	%rd11, [_Z27flash_attn_2_fwd_f32_kernelPKfS0_S0_iiiiiifPfS1__param_2];
	ld.param.u32 	%r83, [_Z27flash_attn_2_fwd_f32_kernelPKfS0_S0_iiiiiifPfS1__param_3];
	ld.param.u32 	%r84, [_Z27flash_attn_2_fwd_f32_kernelPKfS0_S0_iiiiiifPfS1__param_4];
	ld.param.u32 	%r85, [_Z27flash_attn_2_fwd_f32_kernelPKfS0_S0_iiiiiifPfS1__param_5];
	ld.param.u32 	%r86, [_Z27flash_attn_2_fwd_f32_kernelPKfS0_S0_iiiiiifPfS1__param_6];
	ld.param.u32 	%r87, [_Z27flash_attn_2_fwd_f32_kernelPKfS0_S0_iiiiiifPfS1__param_7];
	ld.param.f32 	%f32, [_Z27flash_attn_2_fwd_f32_kernelPKfS0_S0_iiiiiifPfS1__param_9];
	ld.param.u64 	%rd12, [_Z27flash_attn_2_fwd_f32_kernelPKfS0_S0_iiiiiifPfS1__param_11];
	cvta.to.global.u64 	%rd1, %rd9;
	cvta.to.global.u64 	%rd2, %rd11;
	cvta.to.global.u64 	%rd3, %rd10;
	cvta.to.global.u64 	%rd4, %rd12;
	mov.u32 	%r1, %tid.x;
	mov.u32 	%r89, %ctaid.x;
	mov.u32 	%r90, %ctaid.y;
	mov.u32 	%r91, %nctaid.y;
	mul.lo.s32 	%r92, %r89, %r91;
	mul.lo.s32 	%r93, %r83, %r90;
	mad.lo.s32 	%r2, %r92, %r83, %r93;
	mul.lo.s32 	%r3, %r87, %r84;
	setp.lt.s32 	%p1, %r86, 1;
	@%p1 bra 	$L__BB2_51;
	shl.b32 	%r95, %r3, 2;
	mov.u32 	%r96, sram;
	add.s32 	%r4, %r96, %r95;
	add.s32 	%r5, %r4, %r95;
	add.s32 	%r6, %r5, %r95;
	mul.lo.s32 	%r7, %r84, %r1;
	mad.lo.s32 	%r8, %r2, %r84, %r7;
	mul.lo.s32 	%r9, %r87, %r1;
	add.s32 	%r10, %r84, -1;
	and.b32  	%r11, %r84, 15;
	and.b32  	%r12, %r84, 7;
	add.s32 	%r13, %r12, -1;
	and.b32  	%r14, %r84, 3;
	and.b32  	%r15, %r84, 2147483632;
	and.b32  	%r16, %r84, 2147483640;
	and.b32  	%r17, %r84, 1;
	mul.f32 	%f1, %f32, 0f00000000;
	mov.b32 	%r212, 0;
$L__BB2_2:
	ld.param.u32 	%r211, [_Z27flash_attn_2_fwd_f32_kernelPKfS0_S0_iiiiiifPfS1__param_8];
	mov.u32 	%r97, %tid.x;
	mad.lo.s32 	%r19, %r212, %r211, %r97;
	setp.ge.s32 	%p2, %r19, %r83;
	@%p2 bra 	$L__BB2_51;
	setp.lt.s32 	%p3, %r84, 1;
	@%p3 bra 	$L__BB2_17;
	setp.lt.u32 	%p4, %r10, 15;
	mad.lo.s32 	%r20, %r212, %r3, %r8;
	mov.b32 	%r214, 0;
	@%p4 bra 	$L__BB2_7;
	and.b32  	%r99, %r84, 2147483632;
	neg.s32 	%r218, %r99;
	shl.b32 	%r100, %r7, 2;
	mov.u32 	%r101, sram;
	add.s32 	%r102, %r100, %r101;
	add.s32 	%r216, %r102, 32;
	mov.u32 	%r217, %r20;
$L__BB2_6:
	.pragma "nounroll";
	mul.wide.s32 	%rd13, %r217, 4;
	add.s64 	%rd14, %rd1, %rd13;
	ld.global.f32 	%f33, [%rd14];
	st.shared.f32 	[%r216+-32], %f33;
	ld.global.f32 	%f34, [%rd14+4];
	st.shared.f32 	[%r216+-28], %f34;
	ld.global.f32 	%f35, [%rd14+8];
	st.shared.f32 	[%r216+-24], %f35;
	ld.global.f32 	%f36, [%rd14+12];
	st.shared.f32 	[%r216+-20], %f36;
	ld.global.f32 	%f37, [%rd14+16];
	st.shared.f32 	[%r216+-16], %f37;
	ld.global.f32 	%f38, [%rd14+20];
	st.shared.f32 	[%r216+-12], %f38;
	ld.global.f32 	%f39, [%rd14+24];
	st.shared.f32 	[%r216+-8], %f39;
	ld.global.f32 	%f40, [%rd14+28];
	st.shared.f32 	[%r216+-4], %f40;
	ld.global.f32 	%f41, [%rd14+32];
	st.shared.f32 	[%r216], %f41;
	ld.global.f32 	%f42, [%rd14+36];
	st.shared.f32 	[%r216+4], %f42;
	ld.global.f32 	%f43, [%rd14+40];
	st.shared.f32 	[%r216+8], %f43;
	ld.global.f32 	%f44, [%rd14+44];
	st.shared.f32 	[%r216+12], %f44;
	ld.global.f32 	%f45, [%rd14+48];
	st.shared.f32 	[%r216+16], %f45;
	ld.global.f32 	%f46, [%rd14+52];
	st.shared.f32 	[%r216+20], %f46;
	ld.global.f32 	%f47, [%rd14+56];
	st.shared.f32 	[%r216+24], %f47;
	ld.global.f32 	%f48, [%rd14+60];
	st.shared.f32 	[%r216+28], %f48;
	add.s32 	%r218, %r218, 16;
	add.s32 	%r217, %r217, 16;
	add.s32 	%r216, %r216, 64;
	setp.eq.s32 	%p5, %r218, 0;
	mov.u32 	%r214, %r15;
	@%p5 bra 	$L__BB2_7;
	bra.uni 	$L__BB2_6;
$L__BB2_7:
	setp.eq.s32 	%p6, %r11, 0;
	@%p6 bra 	$L__BB2_17;
	add.s32 	%r103, %r11, -1;
	setp.lt.u32 	%p7, %r103, 7;
	@%p7 bra 	$L__BB2_10;
	add.s32 	%r104, %r20, %r214;
	mul.wide.s32 	%rd15, %r104, 4;
	add.s64 	%rd16, %rd1, %rd15;
	ld.global.f32 	%f49, [%rd16];
	add.s32 	%r105, %r214, %r7;
	shl.b32 	%r106, %r105, 2;
	mov.u32 	%r107, sram;
	add.s32 	%r108, %r107, %r106;
	st.shared.f32 	[%r108], %f49;
	ld.global.f32 	%f50, [%rd16+4];
	st.shared.f32 	[%r108+4], %f50;
	ld.global.f32 	%f51, [%rd16+8];
	st.shared.f32 	[%r108+8], %f51;
	ld.global.f32 	%f52, [%rd16+12];
	st.shared.f32 	[%r108+12], %f52;
	ld.global.f32 	%f53, [%rd16+16];
	st.shared.f32 	[%r108+16], %f53;
	ld.global.f32 	%f54, [%rd16+20];
	st.shared.f32 	[%r108+20], %f54;
	ld.global.f32 	%f55, [%rd16+24];
	st.shared.f32 	[%r108+24], %f55;
	ld.global.f32 	%f56, [%rd16+28];
	st.shared.f32 	[%r108+28], %f56;
	add.s32 	%r214, %r214, 8;
$L__BB2_10:
	setp.eq.s32 	%p8, %r12, 0;
	@%p8 bra 	$L__BB2_17;
	setp.lt.u32 	%p9, %r13, 3;
	@%p9 bra 	$L__BB2_13;
	add.s32 	%r109, %r20, %r214;
	mul.wide.s32 	%rd17, %r109, 4;
	add.s64 	%rd18, %rd1, %rd17;
	ld.global.f32 	%f57, [%rd18];
	add.s32 	%r110, %r214, %r7;
	shl.b32 	%r111, %r110, 2;
	mov.u32 	%r112, sram;
	add.s32 	%r113, %r112, %r111;
	st.shared.f32 	[%r113], %f57;
	ld.global.f32 	%f58, [%rd18+4];
	st.shared.f32 	[%r113+4], %f58;
	ld.global.f32 	%f59, [%rd18+8];
	st.shared.f32 	[%r113+8], %f59;
	ld.global.f32 	%f60, [%rd18+12];
	st.shared.f32 	[%r113+12], %f60;
	add.s32 	%r214, %r214, 4;
$L__BB2_13:
	setp.eq.s32 	%p10, %r14, 0;
	@%p10 bra 	$L__BB2_17;
	setp.eq.s32 	%p11, %r14, 1;
	add.s32 	%r114, %r20, %r214;
	mul.wide.s32 	%rd19, %r114, 4;
	add.s64 	%rd5, %rd1, %rd19;
	ld.global.f32 	%f61, [%rd5];
	add.s32 	%r115, %r214, %r7;
	shl.b32 	%r116, %r115, 2;
	mov.u32 	%r117, sram;
	add.s32 	%r28, %r117, %r116;
	st.shared.f32 	[%r28], %f61;
	@%p11 bra 	$L__BB2_17;
	setp.eq.s32 	%p12, %r14, 2;
	ld.global.f32 	%f62, [%rd5+4];
	st.shared.f32 	[%r28+4], %f62;
	@%p12 bra 	$L__BB2_17;
	ld.global.f32 	%f63, [%rd5+8];
	st.shared.f32 	[%r28+8], %f63;
$L__BB2_17:
	setp.lt.s32 	%p13, %r85, 0;
	mov.f32 	%f289, 0f00000000;
	mov.f32 	%f290, 0fFF800000;
	@%p13 bra 	$L__BB2_36;
	mad.lo.s32 	%r29, %r212, %r3, %r8;
	mov.f32 	%f290, 0fFF800000;
	mov.f32 	%f289, 0f00000000;
	mov.b32 	%r219, 0;
$L__BB2_19:
	mov.f32 	%f5, %f290;
	mov.u32 	%r37, %r219;
	bar.sync 	0;
	@%p3 bra 	$L__BB2_31;
	setp.lt.u32 	%p15, %r10, 7;
	mad.lo.s32 	%r38, %r37, %r3, %r8;
	mov.b32 	%r222, 0;
	@%p15 bra 	$L__BB2_23;
	mov.b32 	%r220, 0;
$L__BB2_22:
	.pragma "nounroll";
	add.s32 	%r121, %r38, %r220;
	mul.wide.s32 	%rd20, %r121, 4;
	add.s64 	%rd21, %rd3, %rd20;
	ld.global.f32 	%f68, [%rd21];
	add.s32 	%r122, %r220, %r7;
	shl.b32 	%r123, %r122, 2;
	add.s32 	%r124, %r4, %r123;
	st.shared.f32 	[%r124], %f68;
	add.s64 	%rd22, %rd2, %rd20;
	ld.global.f32 	%f69, [%rd22];
	add.s32 	%r125, %r5, %r123;
	st.shared.f32 	[%r125], %f69;
	ld.global.f32 	%f70, [%rd21+4];
	st.shared.f32 	[%r124+4], %f70;
	ld.global.f32 	%f71, [%rd22+4];
	st.shared.f32 	[%r125+4], %f71;
	ld.global.f32 	%f72, [%rd21+8];
	st.shared.f32 	[%r124+8], %f72;
	ld.global.f32 	%f73, [%rd22+8];
	st.shared.f32 	[%r125+8], %f73;
	ld.global.f32 	%f74, [%rd21+12];
	st.shared.f32 	[%r124+12], %f74;
	ld.global.f32 	%f75, [%rd22+12];
	st.shared.f32 	[%r125+12], %f75;
	ld.global.f32 	%f76, [%rd21+16];
	st.shared.f32 	[%r124+16], %f76;
	ld.global.f32 	%f77, [%rd22+16];
	st.shared.f32 	[%r125+16], %f77;
	ld.global.f32 	%f78, [%rd21+20];
	st.shared.f32 	[%r124+20], %f78;
	ld.global.f32 	%f79, [%rd22+20];
	st.shared.f32 	[%r125+20], %f79;
	ld.global.f32 	%f80, [%rd21+24];
	st.shared.f32 	[%r124+24], %f80;
	ld.global.f32 	%f81, [%rd22+24];
	st.shared.f32 	[%r125+24], %f81;
	ld.global.f32 	%f82, [%rd21+28];
	st.shared.f32 	[%r124+28], %f82;
	ld.global.f32 	%f83, [%rd22+28];
	st.shared.f32 	[%r125+28], %f83;
	add.s32 	%r220, %r220, 8;
	setp.ne.s32 	%p16, %r220, %r16;
	mov.u32 	%r222, %r16;
	@%p16 bra 	$L__BB2_22;
$L__BB2_23:
	setp.eq.s32 	%p17, %r12, 0;
	@%p17 bra 	$L__BB2_31;
	setp.lt.u32 	%p18, %r13, 3;
	@%p18 bra 	$L__BB2_26;
	add.s32 	%r126, %r38, %r222;
	mul.wide.s32 	%rd23, %r126, 4;
	add.s64 	%rd24, %rd3, %rd23;
	ld.global.f32 	%f84, [%rd24];
	add.s32 	%r127, %r222, %r7;
	shl.b32 	%r128, %r127, 2;
	add.s32 	%r129, %r4, %r128;
	st.shared.f32 	[%r129], %f84;
	add.s64 	%rd25, %rd2, %rd23;
	ld.global.f32 	%f85, [%rd25];
	add.s32 	%r130, %r5, %r128;
	st.shared.f32 	[%r130], %f85;
	ld.global.f32 	%f86, [%rd24+4];
	st.shared.f32 	[%r129+4], %f86;
	ld.global.f32 	%f87, [%rd25+4];
	st.shared.f32 	[%r130+4], %f87;
	ld.global.f32 	%f88, [%rd24+8];
	st.shared.f32 	[%r129+8], %f88;
	ld.global.f32 	%f89, [%rd25+8];
	st.shared.f32 	[%r130+8], %f89;
	ld.global.f32 	%f90, [%rd24+12];
	st.shared.f32 	[%r129+12], %f90;
	ld.global.f32 	%f91, [%rd25+12];
	st.shared.f32 	[%r130+12], %f91;
	add.s32 	%r222, %r222, 4;
$L__BB2_26:
	setp.eq.s32 	%p19, %r14, 0;
	@%p19 bra 	$L__BB2_31;
	setp.eq.s32 	%p20, %r14, 1;
	@%p20 bra 	$L__BB2_29;
	add.s32 	%r131, %r38, %r222;
	mul.wide.s32 	%rd26, %r131, 4;
	add.s64 	%rd27, %rd3, %rd26;
	ld.global.f32 	%f92, [%rd27];
	add.s32 	%r132, %r222, %r7;
	shl.b32 	%r133, %r132, 2;
	add.s32 	%r134, %r4, %r133;
	st.shared.f32 	[%r134], %f92;
	add.s64 	%rd28, %rd2, %rd26;
	ld.global.f32 	%f93, [%rd28];
	add.s32 	%r135, %r5, %r133;
	st.shared.f32 	[%r135], %f93;
	ld.global.f32 	%f94, [%rd27+4];
	st.shared.f32 	[%r134+4], %f94;
	ld.global.f32 	%f95, [%rd28+4];
	st.shared.f32 	[%r135+4], %f95;
	add.s32 	%r222, %r222, 2;
$L__BB2_29:
	setp.eq.s32 	%p21, %r17, 0;
	@%p21 bra 	$L__BB2_31;
	add.s32 	%r136, %r38, %r222;
	mul.wide.s32 	%rd29, %r136, 4;
	add.s64 	%rd30, %rd3, %rd29;
	ld.global.f32 	%f96, [%rd30];
	add.s32 	%r137, %r222, %r7;
	shl.b32 	%r138, %r137, 2;
	add.s32 	%r139, %r4, %r138;
	st.shared.f32 	[%r139], %f96;
	add.s64 	%rd31, %rd2, %rd29;
	ld.global.f32 	%f97, [%rd31];
	add.s32 	%r140, %r5, %r138;
	st.shared.f32 	[%r140], %f97;
$L__BB2_31:
	setp.lt.s32 	%p22, %r87, 1;
	bar.sync 	0;
	mov.f32 	%f301, 0fFF800000;
	@%p22 bra 	$L__BB2_66;
	setp.gt.s32 	%p23, %r84, 0;
	mul.lo.s32 	%r46, %r37, %r87;
	mov.f32 	%f301, 0fFF800000;
	@%p23 bra 	$L__BB2_52;
	mov.b32 	%r229, 0;
$L__BB2_34:
	add.s32 	%r142, %r229, %r46;
	setp.ge.s32 	%p24, %r142, %r83;
	setp.lt.s32 	%p25, %r19, %r142;
	or.pred  	%p26, %p24, %p25;
	@%p26 bra 	$L__BB2_66;
	add.s32 	%r143, %r229, %r9;
	shl.b32 	%r144, %r143, 2;
	add.s32 	%r145, %r6, %r144;
	st.shared.f32 	[%r145], %f1;
	setp.gt.f32 	%p27, %f1, %f301;
	selp.f32 	%f301, %f1, %f301, %p27;
	add.s32 	%r229, %r229, 1;
	setp.ne.s32 	%p28, %r229, %r87;
	@%p28 bra 	$L__BB2_34;
	bra.uni 	$L__BB2_66;
$L__BB2_36:
	@%p3 bra 	$L__BB2_50;
	setp.lt.u32 	%p64, %r10, 15;
	mad.lo.s32 	%r36, %r212, %r3, %r8;
	mov.b32 	%r239, 0;
	@%p64 bra 	$L__BB2_40;
	mov.b32 	%r237, 0;
$L__BB2_39:
	.pragma "nounroll";
	add.s32 	%r205, %r36, %r237;
	mul.wide.s32 	%rd41, %r205, 4;
	add.s64 	%rd42, %rd4, %rd41;
	ld.global.f32 	%f223, [%rd42];
	div.rn.f32 	%f224, %f223, %f289;
	st.global.f32 	[%rd42], %f224;
	ld.global.f32 	%f225, [%rd42+4];
	div.rn.f32 	%f226, %f225, %f289;
	st.global.f32 	[%rd42+4], %f226;
	ld.global.f32 	%f227, [%rd42+8];
	div.rn.f32 	%f228, %f227, %f289;
	st.global.f32 	[%rd42+8], %f228;
	ld.global.f32 	%f229, [%rd42+12];
	div.rn.f32 	%f230, %f229, %f289;
	st.global.f32 	[%rd42+12], %f230;
	ld.global.f32 	%f231, [%rd42+16];
	div.rn.f32 	%f232, %f231, %f289;
	st.global.f32 	[%rd42+16], %f232;
	ld.global.f32 	%f233, [%rd42+20];
	div.rn.f32 	%f234, %f233, %f289;
	st.global.f32 	[%rd42+20], %f234;
	ld.global.f32 	%f235, [%rd42+24];
	div.rn.f32 	%f236, %f235, %f289;
	st.global.f32 	[%rd42+24], %f236;
	ld.global.f32 	%f237, [%rd42+28];
	div.rn.f32 	%f238, %f237, %f289;
	st.global.f32 	[%rd42+28], %f238;
	ld.global.f32 	%f239, [%rd42+32];
	div.rn.f32 	%f240, %f239, %f289;
	st.global.f32 	[%rd42+32], %f240;
	ld.global.f32 	%f241, [%rd42+36];
	div.rn.f32 	%f242, %f241, %f289;
	st.global.f32 	[%rd42+36], %f242;
	ld.global.f32 	%f243, [%rd42+40];
	div.rn.f32 	%f244, %f243, %f289;
	st.global.f32 	[%rd42+40], %f244;
	ld.global.f32 	%f245, [%rd42+44];
	div.rn.f32 	%f246, %f245, %f289;
	st.global.f32 	[%rd42+44], %f246;
	ld.global.f32 	%f247, [%rd42+48];
	div.rn.f32 	%f248, %f247, %f289;
	st.global.f32 	[%rd42+48], %f248;
	ld.global.f32 	%f249, [%rd42+52];
	div.rn.f32 	%f250, %f249, %f289;
	st.global.f32 	[%rd42+52], %f250;
	ld.global.f32 	%f251, [%rd42+56];
	div.rn.f32 	%f252, %f251, %f289;
	st.global.f32 	[%rd42+56], %f252;
	ld.global.f32 	%f253, [%rd42+60];
	div.rn.f32 	%f254, %f253, %f289;
	st.global.f32 	[%rd42+60], %f254;
	add.s32 	%r237, %r237, 16;
	setp.ne.s32 	%p65, %r237, %r15;
	mov.u32 	%r239, %r15;
	@%p65 bra 	$L__BB2_39;
$L__BB2_40:
	setp.eq.s32 	%p66, %r11, 0;
	@%p66 bra 	$L__BB2_50;
	add.s32 	%r206, %r11, -1;
	setp.lt.u32 	%p67, %r206, 7;
	@%p67 bra 	$L__BB2_43;
	add.s32 	%r207, %r36, %r239;
	mul.wide.s32 	%rd43, %r207, 4;
	add.s64 	%rd44, %rd4, %rd43;
	ld.global.f32 	%f255, [%rd44];
	div.rn.f32 	%f256, %f255, %f289;
	st.global.f32 	[%rd44], %f256;
	ld.global.f32 	%f257, [%rd44+4];
	div.rn.f32 	%f258, %f257, %f289;
	st.global.f32 	[%rd44+4], %f258;
	ld.global.f32 	%f259, [%rd44+8];
	div.rn.f32 	%f260, %f259, %f289;
	st.global.f32 	[%rd44+8], %f260;
	ld.global.f32 	%f261, [%rd44+12];
	div.rn.f32 	%f262, %f261, %f289;
	st.global.f32 	[%rd44+12], %f262;
	ld.global.f32 	%f263, [%rd44+16];
	div.rn.f32 	%f264, %f263, %f289;
	st.global.f32 	[%rd44+16], %f264;
	ld.global.f32 	%f265, [%rd44+20];
	div.rn.f32 	%f266, %f265, %f289;
	st.global.f32 	[%rd44+20], %f266;
	ld.global.f32 	%f267, [%rd44+24];
	div.rn.f32 	%f268, %f267, %f289;
	st.global.f32 	[%rd44+24], %f268;
	ld.global.f32 	%f269, [%rd44+28];
	div.rn.f32 	%f270, %f269, %f289;
	st.global.f32 	[%rd44+28], %f270;
	add.s32 	%r239, %r239, 8;
$L__BB2_43:
	setp.eq.s32 	%p68, %r12, 0;
	@%p68 bra 	$L__BB2_50;
	setp.lt.u32 	%p69, %r13, 3;
	@%p69 bra 	$L__BB2_46;
	add.s32 	%r208, %r36, %r239;
	mul.wide.s32 	%rd45, %r208, 4;
	add.s64 	%rd46, %rd4, %rd45;
	ld.global.f32 	%f271, [%rd46];
	div.rn.f32 	%f272, %f271, %f289;
	st.global.f32 	[%rd46], %f272;
	ld.global.f32 	%f273, [%rd46+4];
	div.rn.f32 	%f274, %f273, %f289;
	st.global.f32 	[%rd46+4], %f274;
	ld.global.f32 	%f275, [%rd46+8];
	div.rn.f32 	%f276, %f275, %f289;
	st.global.f32 	[%rd46+8], %f276;
	ld.global.f32 	%f277, [%rd46+12];
	div.rn.f32 	%f278, %f277, %f289;
	st.global.f32 	[%rd46+12], %f278;
	add.s32 	%r239, %r239, 4;
$L__BB2_46:
	setp.eq.s32 	%p70, %r14, 0;
	@%p70 bra 	$L__BB2_50;
	setp.eq.s32 	%p71, %r14, 1;
	add.s32 	%r209, %r36, %r239;
	mul.wide.s32 	%rd47, %r209, 4;
	add.s64 	%rd7, %rd4, %rd47;
	ld.global.f32 	%f279, [%rd7];
	div.rn.f32 	%f280, %f279, %f289;
	st.global.f32 	[%rd7], %f280;
	@%p71 bra 	$L__BB2_50;
	setp.eq.s32 	%p72, %r14, 2;
	ld.global.f32 	%f281, [%rd7+4];
	div.rn.f32 	%f282, %f281, %f289;
	st.global.f32 	[%rd7+4], %f282;
	@%p72 bra 	$L__BB2_50;
	ld.global.f32 	%f283, [%rd7+8];
	div.rn.f32 	%f284, %f283, %f289;
	st.global.f32 	[%rd7+8], %f284;
$L__BB2_50:
	ld.param.u64 	%rd51, [_Z27flash_attn_2_fwd_f32_kernelPKfS0_S0_iiiiiifPfS1__param_10];
	lg2.approx.f32 	%f285, %f289;
	fma.rn.f32 	%f286, %f285, 0f3F317218, %f290;
	add.s32 	%r210, %r19, %r2;
	cvta.to.global.u64 	%rd48, %rd51;
	mul.wide.s32 	%rd49, %r210, 4;
	add.s64 	%rd50, %rd48, %rd49;
	st.global.f32 	[%rd50], %f286;
	add.s32 	%r212, %r212, 1;
	setp.ne.s32 	%p73, %r212, %r86;
	@%p73 bra 	$L__BB2_2;
$L__BB2_51:
	ret;
$L__BB2_52:
	mov.b32 	%r224, 0;
$L__BB2_53:
	add.s32 	%r147, %r224, %r46;
	setp.ge.s32 	%p29, %r147, %r83;
	setp.lt.s32 	%p30, %r19, %r147;
	or.pred  	%p31, %p29, %p30;
	@%p31 bra 	$L__BB2_66;
	setp.lt.u32 	%p32, %r10, 7;
	mul.lo.s32 	%r50, %r224, %r84;
	mov.f32 	%f299, 0f00000000;
	mov.b32 	%r227, 0;
	@%p32 bra 	$L__BB2_57;
	mov.f32 	%f299, 0f00000000;
	mov.b32 	%r225, 0;
$L__BB2_56:
	.pragma "nounroll";
	add.s32 	%r150, %r225, %r7;
	shl.b32 	%r151, %r150, 2;
	mov.u32 	%r152, sram;
	add.s32 	%r153, %r152, %r151;
	ld.shared.f32 	%f104, [%r153];
	add.s32 	%r154, %r225, %r50;
	shl.b32 	%r155, %r154, 2;
	add.s32 	%r156, %r4, %r155;
	ld.shared.f32 	%f105, [%r156];
	fma.rn.f32 	%f106, %f104, %f105, %f299;
	ld.shared.f32 	%f107, [%r153+4];
	ld.shared.f32 	%f108, [%r156+4];
	fma.rn.f32 	%f109, %f107, %f108, %f106;
	ld.shared.f32 	%f110, [%r153+8];
	ld.shared.f32 	%f111, [%r156+8];
	fma.rn.f32 	%f112, %f110, %f111, %f109;
	ld.shared.f32 	%f113, [%r153+12];
	ld.shared.f32 	%f114, [%r156+12];
	fma.rn.f32 	%f115, %f113, %f114, %f112;
	ld.shared.f32 	%f116, [%r153+16];
	ld.shared.f32 	%f117, [%r156+16];
	fma.rn.f32 	%f118, %f116, %f117, %f115;
	ld.shared.f32 	%f119, [%r153+20];
	ld.shared.f32 	%f120, [%r156+20];
	fma.rn.f32 	%f121, %f119, %f120, %f118;
	ld.shared.f32 	%f122, [%r153+24];
	ld.shared.f32 	%f123, [%r156+24];
	fma.rn.f32 	%f124, %f122, %f123, %f121;
	ld.shared.f32 	%f125, [%r153+28];
	ld.shared.f32 	%f126, [%r156+28];
	fma.rn.f32 	%f299, %f125, %f126, %f124;
	add.s32 	%r225, %r225, 8;
	setp.eq.s32 	%p33, %r225, %r16;
	mov.u32 	%r227, %r16;
	@%p33 bra 	$L__BB2_57;
	bra.uni 	$L__BB2_56;
$L__BB2_57:
	setp.eq.s32 	%p34, %r12, 0;
	@%p34 bra 	$L__BB2_65;
	setp.lt.u32 	%p35, %r13, 3;
	@%p35 bra 	$L__BB2_60;
	add.s32 	%r157, %r227, %r7;
	shl.b32 	%r158, %r157, 2;
	mov.u32 	%r159, sram;
	add.s32 	%r160, %r159, %r158;
	ld.shared.f32 	%f128, [%r160];
	add.s32 	%r161, %r227, %r50;
	shl.b32 	%r162, %r161, 2;
	add.s32 	%r163, %r4, %r162;
	ld.shared.f32 	%f129, [%r163];
	fma.rn.f32 	%f130, %f128, %f129, %f299;
	ld.shared.f32 	%f131, [%r160+4];
	ld.shared.f32 	%f132, [%r163+4];
	fma.rn.f32 	%f133, %f131, %f132, %f130;
	ld.shared.f32 	%f134, [%r160+8];
	ld.shared.f32 	%f135, [%r163+8];
	fma.rn.f32 	%f136, %f134, %f135, %f133;
	ld.shared.f32 	%f137, [%r160+12];
	ld.shared.f32 	%f138, [%r163+12];
	fma.rn.f32 	%f299, %f137, %f138, %f136;
	add.s32 	%r227, %r227, 4;
$L__BB2_60:
	setp.eq.s32 	%p36, %r14, 0;
	@%p36 bra 	$L__BB2_65;
	setp.eq.s32 	%p37, %r14, 1;
	@%p37 bra 	$L__BB2_63;
	add.s32 	%r164, %r227, %r7;
	shl.b32 	%r165, %r164, 2;
	mov.u32 	%r166, sram;
	add.s32 	%r167, %r166, %r165;
	ld.shared.f32 	%f140, [%r167];
	add.s32 	%r168, %r227, %r50;
	shl.b32 	%r169, %r168, 2;
	add.s32 	%r170, %r4, %r169;
	ld.shared.f32 	%f141, [%r170];
	fma.rn.f32 	%f142, %f140, %f141, %f299;
	ld.shared.f32 	%f143, [%r167+4];
	ld.shared.f32 	%f144, [%r170+4];
	fma.rn.f32 	%f299, %f143, %f144, %f142;
	add.s32 	%r227, %r227, 2;
$L__BB2_63:
	setp.eq.s32 	%p38, %r17, 0;
	@%p38 bra 	$L__BB2_65;
	add.s32 	%r171, %r227, %r7;
	shl.b32 	%r172, %r171, 2;
	mov.u32 	%r173, sram;
	add.s32 	%r174, %r173, %r172;
	ld.shared.f32 	%f145, [%r174];
	add.s32 	%r175, %r227, %r50;
	shl.b32 	%r176, %r175, 2;
	add.s32 	%r177, %r4, %r176;
	ld.shared.f32 	%f146, [%r177];
	fma.rn.f32 	%f299, %f145, %f146, %f299;
$L__BB2_65:
	mul.f32 	%f147, %f32, %f299;
	add.s32 	%r178, %r224, %r9;
	shl.b32 	%r179, %r178, 2;
	add.s32 	%r180, %r6, %r179;
	st.shared.f32 	[%r180], %f147;
	setp.gt.f32 	%p39, %f147, %f301;
	selp.f32 	%f301, %f147, %f301, %p39;
	add.s32 	%r224, %r224, 1;
	setp.eq.s32 	%p40, %r224, %r87;
	@%p40 bra 	$L__BB2_66;
	bra.uni 	$L__BB2_53;
$L__BB2_66:
	max.f32 	%f290, %f5, %f301;
	mov.f32 	%f303, 0f00000000;
	@%p22 bra 	$L__BB2_70;
	mul.lo.s32 	%r59, %r37, %r87;
	mov.f32 	%f303, 0f00000000;
	mov.b32 	%r230, 0;
$L__BB2_68:
	add.s32 	%r182, %r230, %r59;
	setp.ge.s32 	%p42, %r182, %r83;
	setp.lt.s32 	%p43, %r19, %r182;
	or.pred  	%p44, %p42, %p43;
	@%p44 bra 	$L__BB2_70;
	add.s32 	%r183, %r230, %r9;
	shl.b32 	%r184, %r183, 2;
	add.s32 	%r185, %r6, %r184;
	ld.shared.f32 	%f150, [%r185];
	sub.f32 	%f151, %f150, %f290;
	mul.f32 	%f152, %f151, 0f3FB8AA3B;
	ex2.approx.f32 	%f153, %f152;
	st.shared.f32 	[%r185], %f153;
	add.f32 	%f303, %f303, %f153;
	add.s32 	%r230, %r230, 1;
	setp.ne.s32 	%p45, %r230, %r87;
	@%p45 bra 	$L__BB2_68;
$L__BB2_70:
	sub.f32 	%f154, %f5, %f290;
	mul.f32 	%f155, %f154, 0f3FB8AA3B;
	ex2.approx.f32 	%f27, %f155;
	fma.rn.f32 	%f289, %f289, %f27, %f303;
	@%p3 bra 	$L__BB2_90;
	@%p22 bra 	$L__BB2_77;
	mul.lo.s32 	%r62, %r37, %r87;
	mov.b32 	%r231, 0;
$L__BB2_73:
	mov.f32 	%f305, 0f00000000;
	mov.b32 	%r232, 0;
$L__BB2_74:
	add.s32 	%r195, %r232, %r62;
	setp.ge.s32 	%p57, %r195, %r83;
	setp.lt.s32 	%p58, %r19, %r195;
	or.pred  	%p59, %p57, %p58;
	@%p59 bra 	$L__BB2_76;
	add.s32 	%r196, %r232, %r9;
	shl.b32 	%r197, %r196, 2;
	add.s32 	%r198, %r6, %r197;
	ld.shared.f32 	%f219, [%r198];
	mad.lo.s32 	%r199, %r232, %r84, %r231;
	shl.b32 	%r200, %r199, 2;
	add.s32 	%r201, %r5, %r200;
	ld.shared.f32 	%f220, [%r201];
	fma.rn.f32 	%f305, %f219, %f220, %f305;
	add.s32 	%r232, %r232, 1;
	setp.ne.s32 	%p60, %r232, %r87;
	@%p60 bra 	$L__BB2_74;
$L__BB2_76:
	add.s32 	%r202, %r29, %r231;
	mul.wide.s32 	%rd39, %r202, 4;
	add.s64 	%rd40, %rd4, %rd39;
	ld.global.f32 	%f221, [%rd40];
	fma.rn.f32 	%f222, %f27, %f221, %f305;
	st.global.f32 	[%rd40], %f222;
	add.s32 	%r231, %r231, 1;
	setp.eq.s32 	%p61, %r231, %r84;
	@%p61 bra 	$L__BB2_90;
	bra.uni 	$L__BB2_73;
$L__BB2_77:
	setp.lt.u32 	%p48, %r10, 15;
	mov.b32 	%r235, 0;
	@%p48 bra 	$L__BB2_80;
	mov.b32 	%r233, 0;
$L__BB2_79:
	.pragma "nounroll";
	add.s32 	%r188, %r29, %r233;
	mul.wide.s32 	%rd32, %r188, 4;
	add.s64 	%rd33, %rd4, %rd32;
	ld.global.f32 	%f156, [%rd33];
	fma.rn.f32 	%f157, %f27, %f156, 0f00000000;
	st.global.f32 	[%rd33], %f157;
	ld.global.f32 	%f158, [%rd33+4];
	fma.rn.f32 	%f159, %f27, %f158, 0f00000000;
	st.global.f32 	[%rd33+4], %f159;
	ld.global.f32 	%f160, [%rd33+8];
	fma.rn.f32 	%f161, %f27, %f160, 0f00000000;
	st.global.f32 	[%rd33+8], %f161;
	ld.global.f32 	%f162, [%rd33+12];
	fma.rn.f32 	%f163, %f27, %f162, 0f00000000;
	st.global.f32 	[%rd33+12], %f163;
	ld.global.f32 	%f164, [%rd33+16];
	fma.rn.f32 	%f165, %f27, %f164, 0f00000000;
	st.global.f32 	[%rd33+16], %f165;
	ld.global.f32 	%f166, [%rd33+20];
	fma.rn.f32 	%f167, %f27, %f166, 0f00000000;
	st.global.f32 	[%rd33+20], %f167;
	ld.global.f32 	%f168, [%rd33+24];
	fma.rn.f32 	%f169, %f27, %f168, 0f00000000;
	st.global.f32 	[%rd33+24], %f169;
	ld.global.f32 	%f170, [%rd33+28];
	fma.rn.f32 	%f171, %f27, %f170, 0f00000000;
	st.global.f32 	[%rd33+28], %f171;
	ld.global.f32 	%f172, [%rd33+32];
	fma.rn.f32 	%f173, %f27, %f172, 0f00000000;
	st.global.f32 	[%rd33+32], %f173;
	ld.global.f32 	%f174, [%rd33+36];
	fma.rn.f32 	%f175, %f27, %f174, 0f00000000;
	st.global.f32 	[%rd33+36], %f175;
	ld.global.f32 	%f176, [%rd33+40];
	fma.rn.f32 	%f177, %f27, %f176, 0f00000000;
	st.global.f32 	[%rd33+40], %f177;
	ld.global.f32 	%f178, [%rd33+44];
	fma.rn.f32 	%f179, %f27, %f178, 0f00000000;
	st.global.f32 	[%rd33+44], %f179;
	ld.global.f32 	%f180, [%rd33+48];
	fma.rn.f32 	%f181, %f27, %f180, 0f00000000;
	st.global.f32 	[%rd33+48], %f181;
	ld.global.f32 	%f182, [%rd33+52];
	fma.rn.f32 	%f183, %f27, %f182, 0f00000000;
	st.global.f32 	[%rd33+52], %f183;
	ld.global.f32 	%f184, [%rd33+56];
	fma.rn.f32 	%f185, %f27, %f184, 0f00000000;
	st.global.f32 	[%rd33+56], %f185;
	ld.global.f32 	%f186, [%rd33+60];
	fma.rn.f32 	%f187, %f27, %f186, 0f00000000;
	st.global.f32 	[%rd33+60], %f187;
	add.s32 	%r233, %r233, 16;
	setp.ne.s32 	%p49, %r233, %r15;
	mov.u32 	%r235, %r15;
	@%p49 bra 	$L__BB2_79;
$L__BB2_80:
	setp.eq.s32 	%p50, %r11, 0;
	@%p50 bra 	$L__BB2_90;
	add.s32 	%r189, %r11, -1;
	setp.lt.u32 	%p51, %r189, 7;
	@%p51 bra 	$L__BB2_83;
	add.s32 	%r190, %r29, %r235;
	mul.wide.s32 	%rd34, %r190, 4;
	add.s64 	%rd35, %rd4, %rd34;
	ld.global.f32 	%f188, [%rd35];
	fma.rn.f32 	%f189, %f27, %f188, 0f00000000;
	st.global.f32 	[%rd35], %f189;
	ld.global.f32 	%f190, [%rd35+4];
	fma.rn.f32 	%f191, %f27, %f190, 0f00000000;
	st.global.f32 	[%rd35+4], %f191;
	ld.global.f32 	%f192, [%rd35+8];
	fma.rn.f32 	%f193, %f27, %f192, 0f00000000;
	st.global.f32 	[%rd35+8], %f193;
	ld.global.f32 	%f194, [%rd35+12];
	fma.rn.f32 	%f195, %f27, %f194, 0f00000000;
	st.global.f32 	[%rd35+12], %f195;
	ld.global.f32 	%f196, [%rd35+16];
	fma.rn.f32 	%f197, %f27, %f196, 0f00000000;
	st.global.f32 	[%rd35+16], %f197;
	ld.global.f32 	%f198, [%rd35+20];
	fma.rn.f32 	%f199, %f27, %f198, 0f00000000;
	st.global.f32 	[%rd35+20], %f199;
	ld.global.f32 	%f200, [%rd35+24];
	fma.rn.f32 	%f201, %f27, %f200, 0f00000000;
	st.global.f32 	[%rd35+24], %f201;
	ld.global.f32 	%f202, [%rd35+28];
	fma.rn.f32 	%f203, %f27, %f202, 0f00000000;
	st.global.f32 	[%rd35+28], %f203;
	add.s32 	%r235, %r235, 8;
$L__BB2_83:
	setp.eq.s32 	%p52, %r12, 0;
	@%p52 bra 	$L__BB2_90;
	setp.lt.u32 	%p53, %r13, 3;
	@%p53 bra 	$L__BB2_86;
	add.s32 	%r191, %r29, %r235;
	mul.wide.s32 	%rd36, %r191, 4;
	add.s64 	%rd37, %rd4, %rd36;
	ld.global.f32 	%f204, [%rd37];
	fma.rn.f32 	%f205, %f27, %f204, 0f00000000;
	st.global.f32 	[%rd37], %f205;
	ld.global.f32 	%f206, [%rd37+4];
	fma.rn.f32 	%f207, %f27, %f206, 0f00000000;
	st.global.f32 	[%rd37+4], %f207;
	ld.global.f32 	%f208, [%rd37+8];
	fma.rn.f32 	%f209, %f27, %f208, 0f00000000;
	st.global.f32 	[%rd37+8], %f209;
	ld.global.f32 	%f210, [%rd37+12];
	fma.rn.f32 	%f211, %f27, %f210, 0f00000000;
	st.global.f32 	[%rd37+12], %f211;
	add.s32 	%r235, %r235, 4;
$L__BB2_86:
	setp.eq.s32 	%p54, %r14, 0;
	@%p54 bra 	$L__BB2_90;
	setp.eq.s32 	%p55, %r14, 1;
	add.s32 	%r192, %r29, %r235;
	mul.wide.s32 	%rd38, %r192, 4;
	add.s64 	%rd6, %rd4, %rd38;
	ld.global.f32 	%f212, [%rd6];
	fma.rn.f32 	%f213, %f27, %f212, 0f00000000;
	st.global.f32 	[%rd6], %f213;
	@%p55 bra 	$L__BB2_90;
	setp.eq.s32 	%p56, %r14, 2;
	ld.global.f32 	%f214, [%rd6+4];
	fma.rn.f32 	%f215, %f27, %f214, 0f00000000;
	st.global.f32 	[%rd6+4], %f215;
	@%p56 bra 	$L__BB2_90;
	ld.global.f32 	%f216, [%rd6+8];
	fma.rn.f32 	%f217, %f27, %f216, 0f00000000;
	st.global.f32 	[%rd6+8], %f217;
$L__BB2_90:
	add.s32 	%r219, %r37, 1;
	setp.eq.s32 	%p62, %r37, %r85;
	@%p62 bra 	$L__BB2_36;
	bra.uni 	$L__BB2_19;

}
	// .globl	_Z27flash_attn_1_bwd_f32_kernelPKfS0_S0_S0_S0_S0_S0_iiiiiifPfS1_S1_
.visible .entry _Z27flash_attn_1_bwd_f32_kernelPKfS0_S0_S0_S0_S0_S0_iiiiiifPfS1_S1_(
	.param .u64 .ptr .align 1 _Z27flash_attn_1_bwd_f32_kernelPKfS0_S0_S0_S0_S0_S0_iiiiiifPfS1_S1__param_0,
	.param .u64 .ptr .align 1 _Z27flash_attn_1_bwd_f32_kernelPKfS0_S0_S0_S0_S0_S0_iiiiiifPfS1_S1__param_1,
	.param .u64 .ptr .align 1 _Z27flash_attn_1_bwd_f32_kernelPKfS0_S0_S0_S0_S0_S0_iiiiiifPfS1_S1__param_2,
	.param .u64 .ptr .align 1 _Z27flash_attn_1_bwd_f32_kernelPKfS0_S0_S0_S0_S0_S0_iiiiiifPfS1_S1__param_3,
	.param .u64 .ptr .align 1 _Z27flash_attn_1_bwd_f32_kernelPKfS0_S0_S0_S0_S0_S0_iiiiiifPfS1_S1__param_4,
	.param .u64 .ptr .align 1 _Z27flash_attn_1_bwd_f32_kernelPKfS0_S0_S0_S0_S0_S0_iiiiiifPfS1_S1__param_5,
	.param .u64 .ptr .align 1 _Z27flash_attn_1_bwd_f32_kernelPKfS0_S0_S0_S0_S0_S0_iiiiiifPfS1_S1__param_6,
	.param .u32 _Z27flash_attn_1_bwd_f32_kernelPKfS0_S0_S0_S0_S0_S0_iiiiiifPfS1_S1__param_7,
	.param .u32 _Z27flash_attn_1_bwd_f32_kernelPKfS0_S0_S0_S0_S0_S0_iiiiiifPfS1_S1__param_8,
	.param .u32 _Z27flash_attn_1_bwd_f32_kernelPKfS0_S0_S0_S0_S0_S0_iiiiiifPfS1_S1__param_9,
	.param .u32 _Z27flash_attn_1_bwd_f32_kernelPKfS0_S0_S0_S0_S0_S0_iiiiiifPfS1_S1__param_10,
	.param .u32 _Z27flash_attn_1_bwd_f32_kernelPKfS0_S0_S0_S0_S0_S0_iiiiiifPfS1_S1__param_11,
	.param .u32 _Z27flash_attn_1_bwd_f32_kernelPKfS0_S0_S0_S0_S0_S0_iiiiiifPfS1_S1__param_12,
	.param .f32 _Z27flash_attn_1_bwd_f32_kernelPKfS0_S0_S0_S0_S0_S0_iiiiiifPfS1_S1__param_13,
	.param .u64 .ptr .align 1 _Z27flash_attn_1_bwd_f32_kernelPKfS0_S0_S0_S0_S0_S0_iiiiiifPfS1_S1__param_14,
	.param .u64 .ptr .align 1 _Z27flash_attn_1_bwd_f32_kernelPKfS0_S0_S0_S0_S0_S0_iiiiiifPfS1_S1__param_15,
	.param .u64 .ptr .align 1 _Z27flash_attn_1_bwd_f32_kernelPKfS0_S0_S0_S0_S0_S0_iiiiiifPfS1_S1__param_16
)
{
	.reg .pred 	%p<159>;
	.reg .b32 	%r<691>;
	.reg .b32 	%f<632>;
	.reg .b64 	%rd<71>;

	ld.param.u64 	%rd13, [_Z27flash_attn_1_bwd_f32_kernelPKfS0_S0_S0_S0_S0_S0_iiiiiifPfS1_S1__param_0];
	ld.param.u64 	%rd14, [_Z27flash_attn_1_bwd_f32_kernelPKfS0_S0_S0_S0_S0_S0_iiiiiifPfS1_S1__param_1];
	ld.param.u64 	%rd15, [_Z27flash_attn_1_bwd_f32_kernelPKfS0_S0_S0_S0_S0_S0_iiiiiifPfS1_S1__param_2];
	ld.param.u64 	%rd16, [_Z27flash_attn_1_bwd_f32_kernelPKfS0_S0_S0_S0_S0_S0_iiiiiifPfS1_S1__param_3];
	ld.param.u64 	%rd17, [_Z27flash_attn_1_bwd_f32_kernelPKfS0_S0_S0_S0_S0_S0_iiiiiifPfS1_S1__param_4];
	ld.param.u64 	%rd11, [_Z27flash_attn_1_bwd_f32_kernelPKfS0_S0_S0_S0_S0_S0_iiiiiifPfS1_S1__param_5];
	ld.param.u32 	%r183, [_Z27flash_attn_1_bwd_f32_kernelPKfS0_S0_S0_S0_S0_S0_iiiiiifPfS1_S1__param_7];
	ld.param.u32 	%r184, [_Z27flash_attn_1_bwd_f32_kernelPKfS0_S0_S0_S0_S0_S0_iiiiiifPfS1_S1__param_8];
	ld.param.u32 	%r185, [_Z27flash_attn_1_bwd_f32_kernelPKfS0_S0_S0_S0_S0_S0_iiiiiifPfS1_S1__param_9];
	ld.param.u32 	%r186, [_Z27flash_attn_1_bwd_f32_kernelPKfS0_S0_S0_S0_S0_S0_iiiiiifPfS1_S1__param_10];
	ld.param.u32 	%r187, [_Z27flash_attn_1_bwd_f32_kernelPKfS0_S0_S0_S0_S0_S0_iiiiiifPfS1_S1__param_11];
	ld.param.u32 	%r188, [_Z27flash_attn_1_bwd_f32_kernelPKfS0_S0_S0_S0_S0_S0_iiiiiifPfS1_S1__param_12];
	ld.param.f32 	%f78, [_Z27flash_attn_1_bwd_f32_kernelPKfS0_S0_S0_S0_S0_S0_iiiiiifPfS1_S1__param_13];
	ld.param.u64 	%rd18, [_Z27flash_attn_1_bwd_f32_kernelPKfS0_S0_S0_S0_S0_S0_iiiiiifPfS1_S1__param_14];
	ld.param.u64 	%rd19, [_Z27flash_attn_1_bwd_f32_kernelPKfS0_S0_S0_S0_S0_S0_iiiiiifPfS1_S1__param_15];
	ld.param.u64 	%rd20, [_Z27flash_attn_1_bwd_f32_kernelPKfS0_S0_S0_S0_S0_S0_iiiiiifPfS1_S1__param_16];
	cvta.to.global.u64 	%rd1, %rd15;
	cvta.to.global.u64 	%rd2, %rd14;
	cvta.to.global.u64 	%rd3, %rd17;
	cvta.to.global.u64 	%rd4, %rd16;
	cvta.to.global.u64 	%rd5, %rd13;
	cvta.to.global.u64 	%rd6, %rd18;
	cvta.to.global.u64 	%rd7, %rd20;
	cvta.to.global.u64 	%rd8, %rd19;
	mov.u32 	%r1, %tid.x;
	mul.lo.s32 	%r2, %r187, %r184;
	mul.lo.s32 	%r3, %r188, %r184;
	setp.lt.s32 	%p1, %r185, 1;
	@%p1 bra 	$L__BB3_67;
	mov.u32 	%r190, %ctaid.y;
	mul.lo.s32 	%r191, %r183, %r190;
	mov.u32 	%r192, %nctaid.y;
	mov.u32 	%r193, %ctaid.x;
	mul.lo.s32 	%r194, %r193, %r192;
	mad.lo.s32 	%r195, %r194, %r183, %r191;
	shl.b32 	%r196, %r2, 2;
	mov.u32 	%r197, sram;
	add.s32 	%r4, %r197, %r196;
	add.s32 	%r5, %r4, %r196;
	add.s32 	%r6, %r5, %r196;
	add.s32 	%r7, %r6, %r196;
	shl.b32 	%r198, %r3, 2;
	add.s32 	%r8, %r7, %r198;
	add.s32 	%r9, %r8, %r198;
	add.s32 	%r10, %r9, %r198;
	mul.lo.s32 	%r199, %r188, %r187;
	shl.b32 	%r200, %r199, 2;
	add.s32 	%r11, %r10, %r200;
	mul.lo.s32 	%r12, %r184, %r1;
	mad.lo.s32 	%r13, %r195, %r184, %r12;
	add.s32 	%r14, %r195, %r1;
	mul.lo.s32 	%r15, %r187, %r1;
	add.s32 	%r16, %r184, -1;
	and.b32  	%r17, %r184, 7;
	add.s32 	%r18, %r17, -1;
	and.b32  	%r19, %r184, 3;
	add.s32 	%r20, %r19, -1;
	add.s32 	%r21, %r187, -1;
	and.b32  	%r22, %r187, 7;
	add.s32 	%r23, %r22, -1;
	and.b32  	%r24, %r187, 3;
	add.s32 	%r25, %r24, -1;
	and.b32  	%r26, %r188, 7;
	add.s32 	%r27, %r26, -1;
	and.b32  	%r28, %r188, 3;
	add.s32 	%r29, %r28, -1;
	and.b32  	%r30, %r184, 2147483640;
	and.b32  	%r31, %r184, 1;
	mul.f32 	%f1, %f78, 0f00000000;
	and.b32  	%r32, %r187, 2147483640;
	and.b32  	%r33, %r187, 1;
	and.b32  	%r34, %r187, 2147483644;
	and.b32  	%r35, %r184, 2147483644;
	and.b32  	%r36, %r188, 2147483640;
	and.b32  	%r37, %r188, 1;
	shl.b32 	%r38, %r187, 2;
	cvta.to.global.u64 	%rd9, %rd11;
	mov.b32 	%r620, 0;
$L__BB3_2:
	setp.lt.s32 	%p2, %r184, 1;
	@%p2 bra 	$L__BB3_25;
	setp.lt.u32 	%p3, %r16, 7;
	mad.lo.s32 	%r40, %r620, %r2, %r13;
	mov.b32 	%r622, 0;
	@%p3 bra 	$L__BB3_6;
	shl.b32 	%r202, %r1, 2;
	add.s32 	%r203, %r202, %r38;
	mov.u32 	%r204, sram;
	mad.lo.s32 	%r205, %r184, %r203, %r204;
	add.s32 	%r624, %r205, 16;
	and.b32  	%r206, %r184, 2147483640;
	neg.s32 	%r627, %r206;
	shl.b32 	%r207, %r12, 2;
	add.s32 	%r208, %r207, %r204;
	add.s32 	%r625, %r208, 16;
	mov.u32 	%r626, %r40;
$L__BB3_5:
	.pragma "nounroll";
	mul.wide.s32 	%rd21, %r626, 4;
	add.s64 	%rd22, %rd2, %rd21;
	add.s64 	%rd23, %rd1, %rd21;
	ld.global.f32 	%f79, [%rd22];
	st.shared.f32 	[%r625+-16], %f79;
	ld.global.f32 	%f80, [%rd23];
	st.shared.f32 	[%r624+-16], %f80;
	ld.global.f32 	%f81, [%rd22+4];
	st.shared.f32 	[%r625+-12], %f81;
	ld.global.f32 	%f82, [%rd23+4];
	st.shared.f32 	[%r624+-12], %f82;
	ld.global.f32 	%f83, [%rd22+8];
	st.shared.f32 	[%r625+-8], %f83;
	ld.global.f32 	%f84, [%rd23+8];
	st.shared.f32 	[%r624+-8], %f84;
	ld.global.f32 	%f85, [%rd22+12];
	st.shared.f32 	[%r625+-4], %f85;
	ld.global.f32 	%f86, [%rd23+12];
	st.shared.f32 	[%r624+-4], %f86;
	ld.global.f32 	%f87, [%rd22+16];
	st.shared.f32 	[%r625], %f87;
	ld.global.f32 	%f88, [%rd23+16];
	st.shared.f32 	[%r624], %f88;
	ld.global.f32 	%f89, [%rd22+20];
	st.shared.f32 	[%r625+4], %f89;
	ld.global.f32 	%f90, [%rd23+20];
	st.shared.f32 	[%r624+4], %f90;
	ld.global.f32 	%f91, [%rd22+24];
	st.shared.f32 	[%r625+8], %f91;
	ld.global.f32 	%f92, [%rd23+24];
	st.shared.f32 	[%r624+8], %f92;
	ld.global.f32 	%f93, [%rd22+28];
	st.shared.f32 	[%r625+12], %f93;
	ld.global.f32 	%f94, [%rd23+28];
	st.shared.f32 	[%r624+12], %f94;
	add.s32 	%r627, %r627, 8;
	add.s32 	%r626, %r626, 8;
	add.s32 	%r625, %r625, 32;
	add.s32 	%r624, %r624, 32;
	setp.eq.s32 	%p4, %r627, 0;
	mov.u32 	%r622, %r30;
	@%p4 bra 	$L__BB3_6;
	bra.uni 	$L__BB3_5;
$L__BB3_6:
	setp.eq.s32 	%p5, %r17, 0;
	@%p5 bra 	$L__BB3_14;
	setp.lt.u32 	%p6, %r18, 3;
	@%p6 bra 	$L__BB3_9;
	add.s32 	%r209, %r40, %r622;
	mul.wide.s32 	%rd24, %r209, 4;
	add.s64 	%rd25, %rd2, %rd24;
	ld.global.f32 	%f95, [%rd25];
	add.s32 	%r210, %r622, %r12;
	shl.b32 	%r211, %r210, 2;
	mov.u32 	%r212, sram;
	add.s32 	%r213, %r212, %r211;
	st.shared.f32 	[%r213], %f95;
	add.s64 	%rd26, %rd1, %rd24;
	ld.global.f32 	%f96, [%rd26];
	add.s32 	%r214, %r4, %r211;
	st.shared.f32 	[%r214], %f96;
	ld.global.f32 	%f97, [%rd25+4];
	st.shared.f32 	[%r213+4], %f97;
	ld.global.f32 	%f98, [%rd26+4];
	st.shared.f32 	[%r214+4], %f98;
	ld.global.f32 	%f99, [%rd25+8];
	st.shared.f32 	[%r213+8], %f99;
	ld.global.f32 	%f100, [%rd26+8];
	st.shared.f32 	[%r214+8], %f100;
	ld.global.f32 	%f101, [%rd25+12];
	st.shared.f32 	[%r213+12], %f101;
	ld.global.f32 	%f102, [%rd26+12];
	st.shared.f32 	[%r214+12], %f102;
	add.s32 	%r622, %r622, 4;
$L__BB3_9:
	setp.eq.s32 	%p7, %r19, 0;
	@%p7 bra 	$L__BB3_14;
	setp.eq.s32 	%p8, %r20, 0;
	@%p8 bra 	$L__BB3_12;
	add.s32 	%r215, %r40, %r622;
	mul.wide.s32 	%rd27, %r215, 4;
	add.s64 	%rd28, %rd2, %rd27;
	ld.global.f32 	%f103, [%rd28];
	add.s32 	%r216, %r622, %r12;
	shl.b32 	%r217, %r216, 2;
	mov.u32 	%r218, sram;
	add.s32 	%r219, %r218, %r217;
	st.shared.f32 	[%r219], %f103;
	add.s64 	%rd29, %rd1, %rd27;
	ld.global.f32 	%f104, [%rd29];
	add.s32 	%r220, %r4, %r217;
	st.shared.f32 	[%r220], %f104;
	ld.global.f32 	%f105, [%rd28+4];
	st.shared.f32 	[%r219+4], %f105;
	ld.global.f32 	%f106, [%rd29+4];
	st.shared.f32 	[%r220+4], %f106;
	add.s32 	%r622, %r622, 2;
$L__BB3_12:
	setp.eq.s32 	%p9, %r31, 0;
	@%p9 bra 	$L__BB3_14;
	add.s32 	%r221, %r40, %r622;
	mul.wide.s32 	%rd30, %r221, 4;
	add.s64 	%rd31, %rd2, %rd30;
	ld.global.f32 	%f107, [%rd31];
	add.s32 	%r222, %r622, %r12;
	shl.b32 	%r223, %r222, 2;
	mov.u32 	%r224, sram;
	add.s32 	%r225, %r224, %r223;
	st.shared.f32 	[%r225], %f107;
	add.s64 	%rd32, %rd1, %rd30;
	ld.global.f32 	%f108, [%rd32];
	add.s32 	%r226, %r4, %r223;
	st.shared.f32 	[%r226], %f108;
$L__BB3_14:
	mov.b32 	%r629, 0;
	@%p3 bra 	$L__BB3_17;
	mov.b32 	%r631, 0;
$L__BB3_16:
	.pragma "nounroll";
	add.s32 	%r229, %r631, %r12;
	shl.b32 	%r230, %r229, 2;
	add.s32 	%r231, %r5, %r230;
	mov.b32 	%r232, 0;
	st.shared.u32 	[%r231], %r232;
	add.s32 	%r233, %r6, %r230;
	st.shared.u32 	[%r233], %r232;
	st.shared.u32 	[%r231+4], %r232;
	st.shared.u32 	[%r233+4], %r232;
	st.shared.u32 	[%r231+8], %r232;
	st.shared.u32 	[%r233+8], %r232;
	st.shared.u32 	[%r231+12], %r232;
	st.shared.u32 	[%r233+12], %r232;
	st.shared.u32 	[%r231+16], %r232;
	st.shared.u32 	[%r233+16], %r232;
	st.shared.u32 	[%r231+20], %r232;
	st.shared.u32 	[%r233+20], %r232;
	st.shared.u32 	[%r231+24], %r232;
	st.shared.u32 	[%r233+24], %r232;
	st.shared.u32 	[%r231+28], %r232;
	st.shared.u32 	[%r233+28], %r232;
	add.s32 	%r631, %r631, 8;
	setp.eq.s32 	%p11, %r631, %r30;
	mov.u32 	%r629, %r30;
	@%p11 bra 	$L__BB3_17;
	bra.uni 	$L__BB3_16;
$L__BB3_17:
	@%p5 bra 	$L__BB3_25;
	setp.lt.u32 	%p13, %r18, 3;
	@%p13 bra 	$L__BB3_20;
	add.s32 	%r234, %r629, %r12;
	shl.b32 	%r235, %r234, 2;
	add.s32 	%r236, %r5, %r235;
	mov.b32 	%r237, 0;
	st.shared.u32 	[%r236], %r237;
	add.s32 	%r238, %r6, %r235;
	st.shared.u32 	[%r238], %r237;
	st.shared.u32 	[%r236+4], %r237;
	st.shared.u32 	[%r238+4], %r237;
	st.shared.u32 	[%r236+8], %r237;
	st.shared.u32 	[%r238+8], %r237;
	st.shared.u32 	[%r236+12], %r237;
	st.shared.u32 	[%r238+12], %r237;
	add.s32 	%r629, %r629, 4;
$L__BB3_20:
	setp.eq.s32 	%p14, %r19, 0;
	@%p14 bra 	$L__BB3_25;
	setp.eq.s32 	%p15, %r20, 0;
	@%p15 bra 	$L__BB3_23;
	add.s32 	%r239, %r629, %r12;
	shl.b32 	%r240, %r239, 2;
	add.s32 	%r241, %r5, %r240;
	mov.b32 	%r242, 0;
	st.shared.u32 	[%r241], %r242;
	add.s32 	%r243, %r6, %r240;
	st.shared.u32 	[%r243], %r242;
	st.shared.u32 	[%r241+4], %r242;
	st.shared.u32 	[%r243+4], %r242;
	add.s32 	%r629, %r629, 2;
$L__BB3_23:
	setp.eq.s32 	%p16, %r31, 0;
	@%p16 bra 	$L__BB3_25;
	add.s32 	%r244, %r629, %r12;
	shl.b32 	%r245, %r244, 2;
	add.s32 	%r246, %r5, %r245;
	mov.b32 	%r247, 0;
	st.shared.u32 	[%r246], %r247;
	add.s32 	%r248, %r6, %r245;
	st.shared.u32 	[%r248], %r247;
$L__BB3_25:
	setp.ge.s32 	%p17, %r620, %r186;
	@%p17 bra 	$L__BB3_54;
	mul.lo.s32 	%r62, %r620, %r187;
	mov.u32 	%r632, %r620;
$L__BB3_27:
	bar.sync 	0;
	@%p2 bra 	$L__BB3_39;
	setp.lt.u32 	%p19, %r16, 7;
	mad.lo.s32 	%r67, %r632, %r3, %r13;
	mov.b32 	%r635, 0;
	@%p19 bra 	$L__BB3_31;
	mov.b32 	%r633, 0;
$L__BB3_30:
	.pragma "nounroll";
	add.s32 	%r251, %r67, %r633;
	mul.wide.s32 	%rd33, %r251, 4;
	add.s64 	%rd34, %rd5, %rd33;
	ld.global.f32 	%f109, [%rd34];
	add.s32 	%r252, %r633, %r12;
	shl.b32 	%r253, %r252, 2;
	add.s32 	%r254, %r7, %r253;
	st.shared.f32 	[%r254], %f109;
	add.s64 	%rd35, %rd4, %rd33;
	ld.global.f32 	%f110, [%rd35];
	add.s32 	%r255, %r8, %r253;
	st.shared.f32 	[%r255], %f110;
	add.s64 	%rd36, %rd3, %rd33;
	ld.global.f32 	%f111, [%rd36];
	add.s32 	%r256, %r9, %r253;
	st.shared.f32 	[%r256], %f111;
	ld.global.f32 	%f112, [%rd34+4];
	st.shared.f32 	[%r254+4], %f112;
	ld.global.f32 	%f113, [%rd35+4];
	st.shared.f32 	[%r255+4], %f113;
	ld.global.f32 	%f114, [%rd36+4];
	st.shared.f32 	[%r256+4], %f114;
	ld.global.f32 	%f115, [%rd34+8];
	st.shared.f32 	[%r254+8], %f115;
	ld.global.f32 	%f116, [%rd35+8];
	st.shared.f32 	[%r255+8], %f116;
	ld.global.f32 	%f117, [%rd36+8];
	st.shared.f32 	[%r256+8], %f117;
	ld.global.f32 	%f118, [%rd34+12];
	st.shared.f32 	[%r254+12], %f118;
	ld.global.f32 	%f119, [%rd35+12];
	st.shared.f32 	[%r255+12], %f119;
	ld.global.f32 	%f120, [%rd36+12];
	st.shared.f32 	[%r256+12], %f120;
	ld.global.f32 	%f121, [%rd34+16];
	st.shared.f32 	[%r254+16], %f121;
	ld.global.f32 	%f122, [%rd35+16];
	st.shared.f32 	[%r255+16], %f122;
	ld.global.f32 	%f123, [%rd36+16];
	st.shared.f32 	[%r256+16], %f123;
	ld.global.f32 	%f124, [%rd34+20];
	st.shared.f32 	[%r254+20], %f124;
	ld.global.f32 	%f125, [%rd35+20];
	st.shared.f32 	[%r255+20], %f125;
	ld.global.f32 	%f126, [%rd36+20];
	st.shared.f32 	[%r256+20], %f126;
	ld.global.f32 	%f127, [%rd34+24];
	st.shared.f32 	[%r254+24], %f127;
	ld.global.f32 	%f128, [%rd35+24];
	st.shared.f32 	[%r255+24], %f128;
	ld.global.f32 	%f129, [%rd36+24];
	st.shared.f32 	[%r256+24], %f129;
	ld.global.f32 	%f130, [%rd34+28];
	st.shared.f32 	[%r254+28], %f130;
	ld.global.f32 	%f131, [%rd35+28];
	st.shared.f32 	[%r255+28], %f131;
	ld.global.f32 	%f132, [%rd36+28];
	st.shared.f32 	[%r256+28], %f132;
	add.s32 	%r633, %r633, 8;
	setp.ne.s32 	%p20, %r633, %r30;
	mov.u32 	%r635, %r30;
	@%p20 bra 	$L__BB3_30;
$L__BB3_31:
	setp.eq.s32 	%p21, %r17, 0;
	@%p21 bra 	$L__BB3_39;
	setp.lt.u32 	%p22, %r18, 3;
	@%p22 bra 	$L__BB3_34;
	add.s32 	%r257, %r67, %r635;
	mul.wide.s32 	%rd37, %r257, 4;
	add.s64 	%rd38, %rd5, %rd37;
	ld.global.f32 	%f133, [%rd38];
	add.s32 	%r258, %r635, %r12;
	shl.b32 	%r259, %r258, 2;
	add.s32 	%r260, %r7, %r259;
	st.shared.f32 	[%r260], %f133;
	add.s64 	%rd39, %rd4, %rd37;
	ld.global.f32 	%f134, [%rd39];
	add.s32 	%r261, %r8, %r259;
	st.shared.f32 	[%r261], %f134;
	add.s64 	%rd40, %rd3, %rd37;
	ld.global.f32 	%f135, [%rd40];
	add.s32 	%r262, %r9, %r259;
	st.shared.f32 	[%r262], %f135;
	ld.global.f32 	%f136, [%rd38+4];
	st.shared.f32 	[%r260+4], %f136;
	ld.global.f32 	%f137, [%rd39+4];
	st.shared.f32 	[%r261+4], %f137;
	ld.global.f32 	%f138, [%rd40+4];
	st.shared.f32 	[%r262+4], %f138;
	ld.global.f32 	%f139, [%rd38+8];
	st.shared.f32 	[%r260+8], %f139;
	ld.global.f32 	%f140, [%rd39+8];
	st.shared.f32 	[%r261+8], %f140;
	ld.global.f32 	%f141, [%rd40+8];
	st.shared.f32 	[%r262+8], %f141;
	ld.global.f32 	%f142, [%rd38+12];
	st.shared.f32 	[%r260+12], %f142;
	ld.global.f32 	%f143, [%rd39+12];
	st.shared.f32 	[%r261+12], %f143;
	ld.global.f32 	%f144, [%rd40+12];
	st.shared.f32 	[%r262+12], %f144;
	add.s32 	%r635, %r635, 4;
$L__BB3_34:
	setp.eq.s32 	%p23, %r19, 0;
	@%p23 bra 	$L__BB3_39;
	setp.eq.s32 	%p24, %r20, 0;
	@%p24 bra 	$L__BB3_37;
	add.s32 	%r263, %r67, %r635;
	mul.wide.s32 	%rd41, %r263, 4;
	add.s64 	%rd42, %rd5, %rd41;
	ld.global.f32 	%f145, [%rd42];
	add.s32 	%r264, %r635, %r12;
	shl.b32 	%r265, %r264, 2;
	add.s32 	%r266, %r7, %r265;
	st.shared.f32 	[%r266], %f145;
	add.s64 	%rd43, %rd4, %rd41;
	ld.global.f32 	%f146, [%rd43];
	add.s32 	%r267, %r8, %r265;
	st.shared.f32 	[%r267], %f146;
	add.s64 	%rd44, %rd3, %rd41;
	ld.global.f32 	%f147, [%rd44];
	add.s32 	%r268, %r9, %r265;
	st.shared.f32 	[%r268], %f147;
	ld.global.f32 	%f148, [%rd42+4];
	st.shared.f32 	[%r266+4], %f148;
	ld.global.f32 	%f149, [%rd43+4];
	st.shared.f32 	[%r267+4], %f149;
	ld.global.f32 	%f150, [%rd44+4];
	st.shared.f32 	[%r268+4], %f150;
	add.s32 	%r635, %r635, 2;
$L__BB3_37:
	setp.eq.s32 	%p25, %r31, 0;
	@%p25 bra 	$L__BB3_39;
	add.s32 	%r269, %r67, %r635;
	mul.wide.s32 	%rd45, %r269, 4;
	add.s64 	%rd46, %rd5, %rd45;
	ld.global.f32 	%f151, [%rd46];
	add.s32 	%r270, %r635, %r12;
	shl.b32 	%r271, %r270, 2;
	add.s32 	%r272, %r7, %r271;
	st.shared.f32 	[%r272], %f151;
	add.s64 	%rd47, %rd4, %rd45;
	ld.global.f32 	%f152, [%rd47];
	add.s32 	%r273, %r8, %r271;
	st.shared.f32 	[%r273], %f152;
	add.s64 	%rd48, %rd3, %rd45;
	ld.global.f32 	%f153, [%rd48];
	add.s32 	%r274, %r9, %r271;
	st.shared.f32 	[%r274], %f153;
$L__BB3_39:
	ld.param.u64 	%rd70, [_Z27flash_attn_1_bwd_f32_kernelPKfS0_S0_S0_S0_S0_S0_iiiiiifPfS1_S1__param_6];
	setp.lt.s32 	%p26, %r187, 1;
	mul.lo.s32 	%r75, %r632, %r188;
	add.s32 	%r275, %r14, %r75;
	cvta.to.global.u64 	%rd49, %rd70;
	mul.wide.s32 	%rd50, %r275, 4;
	add.s64 	%rd51, %rd49, %rd50;
	ld.global.f32 	%f2, [%rd51];
	add.s64 	%rd52, %rd9, %rd50;
	ld.global.f32 	%f3, [%rd52];
	@%p26 bra 	$L__BB3_107;
	add.s32 	%r76, %r75, %r1;
	@%p2 bra 	$L__BB3_68;
	mov.b32 	%r637, 0;
$L__BB3_42:
	setp.lt.u32 	%p50, %r16, 7;
	mul.lo.s32 	%r78, %r637, %r184;
	mov.f32 	%f591, 0f00000000;
	mov.b32 	%r640, 0;
	@%p50 bra 	$L__BB3_45;
	mov.f32 	%f591, 0f00000000;
	mov.b32 	%r638, 0;
$L__BB3_44:
	.pragma "nounroll";
	add.s32 	%r308, %r638, %r12;
	shl.b32 	%r309, %r308, 2;
	add.s32 	%r310, %r7, %r309;
	ld.shared.f32 	%f172, [%r310];
	add.s32 	%r311, %r638, %r78;
	shl.b32 	%r312, %r311, 2;
	mov.u32 	%r313, sram;
	add.s32 	%r314, %r313, %r312;
	ld.shared.f32 	%f173, [%r314];
	fma.rn.f32 	%f174, %f172, %f173, %f591;
	ld.shared.f32 	%f175, [%r310+4];
	ld.shared.f32 	%f176, [%r314+4];
	fma.rn.f32 	%f177, %f175, %f176, %f174;
	ld.shared.f32 	%f178, [%r310+8];
	ld.shared.f32 	%f179, [%r314+8];
	fma.rn.f32 	%f180, %f178, %f179, %f177;
	ld.shared.f32 	%f181, [%r310+12];
	ld.shared.f32 	%f182, [%r314+12];
	fma.rn.f32 	%f183, %f181, %f182, %f180;
	ld.shared.f32 	%f184, [%r310+16];
	ld.shared.f32 	%f185, [%r314+16];
	fma.rn.f32 	%f186, %f184, %f185, %f183;
	ld.shared.f32 	%f187, [%r310+20];
	ld.shared.f32 	%f188, [%r314+20];
	fma.rn.f32 	%f189, %f187, %f188, %f186;
	ld.shared.f32 	%f190, [%r310+24];
	ld.shared.f32 	%f191, [%r314+24];
	fma.rn.f32 	%f192, %f190, %f191, %f189;
	ld.shared.f32 	%f193, [%r310+28];
	ld.shared.f32 	%f194, [%r314+28];
	fma.rn.f32 	%f591, %f193, %f194, %f192;
	add.s32 	%r638, %r638, 8;
	setp.ne.s32 	%p51, %r638, %r30;
	mov.u32 	%r640, %r30;
	@%p51 bra 	$L__BB3_44;
$L__BB3_45:
	setp.eq.s32 	%p52, %r17, 0;
	@%p52 bra 	$L__BB3_53;
	setp.lt.u32 	%p53, %r18, 3;
	@%p53 bra 	$L__BB3_48;
	add.s32 	%r315, %r640, %r12;
	shl.b32 	%r316, %r315, 2;
	add.s32 	%r317, %r7, %r316;
	ld.shared.f32 	%f196, [%r317];
	add.s32 	%r318, %r640, %r78;
	shl.b32 	%r319, %r318, 2;
	mov.u32 	%r320, sram;
	add.s32 	%r321, %r320, %r319;
	ld.shared.f32 	%f197, [%r321];
	fma.rn.f32 	%f198, %f196, %f197, %f591;
	ld.shared.f32 	%f199, [%r317+4];
	ld.shared.f32 	%f200, [%r321+4];
	fma.rn.f32 	%f201, %f199, %f200, %f198;
	ld.shared.f32 	%f202, [%r317+8];
	ld.shared.f32 	%f203, [%r321+8];
	fma.rn.f32 	%f204, %f202, %f203, %f201;
	ld.shared.f32 	%f205, [%r317+12];
	ld.shared.f32 	%f206, [%r321+12];
	fma.rn.f32 	%f591, %f205, %f206, %f204;
	add.s32 	%r640, %r640, 4;
$L__BB3_48:
	setp.eq.s32 	%p54, %r19, 0;
	@%p54 bra 	$L__BB3_53;
	setp.eq.s32 	%p55, %r20, 0;
	@%p55 bra 	$L__BB3_51;
	add.s32 	%r322, %r640, %r12;
	shl.b32 	%r323, %r322, 2;
	add.s32 	%r324, %r7, %r323;
	ld.shared.f32 	%f208, [%r324];
	add.s32 	%r325, %r640, %r78;
	shl.b32 	%r326, %r325, 2;
	mov.u32 	%r327, sram;
	add.s32 	%r328, %r327, %r326;
	ld.shared.f32 	%f209, [%r328];
	fma.rn.f32 	%f210, %f208, %f209, %f591;
	ld.shared.f32 	%f211, [%r324+4];
	ld.shared.f32 	%f212, [%r328+4];
	fma.rn.f32 	%f591, %f211, %f212, %f210;
	add.s32 	%r640, %r640, 2;
$L__BB3_51:
	setp.eq.s32 	%p56, %r31, 0;
	@%p56 bra 	$L__BB3_53;
	add.s32 	%r329, %r640, %r12;
	shl.b32 	%r330, %r329, 2;
	add.s32 	%r331, %r7, %r330;
	ld.shared.f32 	%f213, [%r331];
	add.s32 	%r332, %r640, %r78;
	shl.b32 	%r333, %r332, 2;
	mov.u32 	%r334, sram;
	add.s32 	%r335, %r334, %r333;
	ld.shared.f32 	%f214, [%r335];
	fma.rn.f32 	%f591, %f213, %f214, %f591;
$L__BB3_53:
	mul.f32 	%f215, %f78, %f591;
	add.s32 	%r336, %r637, %r62;
	setp.lt.s32 	%p57, %r76, %r336;
	selp.f32 	%f216, 0fFF800000, %f215, %p57;
	add.s32 	%r337, %r637, %r15;
	shl.b32 	%r338, %r337, 2;
	add.s32 	%r339, %r10, %r338;
	st.shared.f32 	[%r339], %f216;
	add.s32 	%r637, %r637, 1;
	setp.eq.s32 	%p58, %r637, %r187;
	@%p58 bra 	$L__BB3_79;
	bra.uni 	$L__BB3_42;
$L__BB3_54:
	@%p2 bra 	$L__BB3_66;
	setp.lt.u32 	%p151, %r16, 7;
	mad.lo.s32 	%r65, %r620, %r3, %r13;
	mov.b32 	%r689, 0;
	@%p151 bra 	$L__BB3_58;
	mov.b32 	%r687, 0;
$L__BB3_57:
	.pragma "nounroll";
	add.s32 	%r599, %r687, %r12;
	shl.b32 	%r600, %r599, 2;
	add.s32 	%r601, %r5, %r600;
	ld.shared.f32 	%f554, [%r601];
	add.s32 	%r602, %r65, %r687;
	mul.wide.s32 	%rd58, %r602, 4;
	add.s64 	%rd59, %rd8, %rd58;
	st.global.f32 	[%rd59], %f554;
	add.s32 	%r603, %r6, %r600;
	ld.shared.f32 	%f555, [%r603];
	add.s64 	%rd60, %rd7, %rd58;
	st.global.f32 	[%rd60], %f555;
	ld.shared.f32 	%f556, [%r601+4];
	st.global.f32 	[%rd59+4], %f556;
	ld.shared.f32 	%f557, [%r603+4];
	st.global.f32 	[%rd60+4], %f557;
	ld.shared.f32 	%f558, [%r601+8];
	st.global.f32 	[%rd59+8], %f558;
	ld.shared.f32 	%f559, [%r603+8];
	st.global.f32 	[%rd60+8], %f559;
	ld.shared.f32 	%f560, [%r601+12];
	st.global.f32 	[%rd59+12], %f560;
	ld.shared.f32 	%f561, [%r603+12];
	st.global.f32 	[%rd60+12], %f561;
	ld.shared.f32 	%f562, [%r601+16];
	st.global.f32 	[%rd59+16], %f562;
	ld.shared.f32 	%f563, [%r603+16];
	st.global.f32 	[%rd60+16], %f563;
	ld.shared.f32 	%f564, [%r601+20];
	st.global.f32 	[%rd59+20], %f564;
	ld.shared.f32 	%f565, [%r603+20];
	st.global.f32 	[%rd60+20], %f565;
	ld.shared.f32 	%f566, [%r601+24];
	st.global.f32 	[%rd59+24], %f566;
	ld.shared.f32 	%f567, [%r603+24];
	st.global.f32 	[%rd60+24], %f567;
	ld.shared.f32 	%f568, [%r601+28];
	st.global.f32 	[%rd59+28], %f568;
	ld.shared.f32 	%f569, [%r603+28];
	st.global.f32 	[%rd60+28], %f569;
	add.s32 	%r687, %r687, 8;
	setp.ne.s32 	%p152, %r687, %r30;
	mov.u32 	%r689, %r30;
	@%p152 bra 	$L__BB3_57;
$L__BB3_58:
	setp.eq.s32 	%p153, %r17, 0;
	@%p153 bra 	$L__BB3_66;
	setp.lt.u32 	%p154, %r18, 3;
	@%p154 bra 	$L__BB3_61;
	add.s32 	%r604, %r689, %r12;
	shl.b32 	%r605, %r604, 2;
	add.s32 	%r606, %r5, %r605;
	ld.shared.f32 	%f570, [%r606];
	add.s32 	%r607, %r65, %r689;
	mul.wide.s32 	%rd61, %r607, 4;
	add.s64 	%rd62, %rd8, %rd61;
	st.global.f32 	[%rd62], %f570;
	add.s32 	%r608, %r6, %r605;
	ld.shared.f32 	%f571, [%r608];
	add.s64 	%rd63, %rd7, %rd61;
	st.global.f32 	[%rd63], %f571;
	ld.shared.f32 	%f572, [%r606+4];
	st.global.f32 	[%rd62+4], %f572;
	ld.shared.f32 	%f573, [%r608+4];
	st.global.f32 	[%rd63+4], %f573;
	ld.shared.f32 	%f574, [%r606+8];
	st.global.f32 	[%rd62+8], %f574;
	ld.shared.f32 	%f575, [%r608+8];
	st.global.f32 	[%rd63+8], %f575;
	ld.shared.f32 	%f576, [%r606+12];
	st.global.f32 	[%rd62+12], %f576;
	ld.shared.f32 	%f577, [%r608+12];
	st.global.f32 	[%rd63+12], %f577;
	add.s32 	%r689, %r689, 4;
$L__BB3_61:
	setp.eq.s32 	%p155, %r19, 0;
	@%p155 bra 	$L__BB3_66;
	setp.eq.s32 	%p156, %r20, 0;
	@%p156 bra 	$L__BB3_64;
	add.s32 	%r609, %r689, %r12;
	shl.b32 	%r610, %r609, 2;
	add.s32 	%r611, %r5, %r610;
	ld.shared.f32 	%f578, [%r611];
	add.s32 	%r612, %r65, %r689;
	mul.wide.s32 	%rd64, %r612, 4;
	add.s64 	%rd65, %rd8, %rd64;
	st.global.f32 	[%rd65], %f578;
	add.s32 	%r613, %r6, %r610;
	ld.shared.f32 	%f579, [%r613];
	add.s64 	%rd66, %rd7, %rd64;
	st.global.f32 	[%rd66], %f579;
	ld.shared.f32 	%f580, [%r611+4];
	st.global.f32 	[%rd65+4], %f580;
	ld.shared.f32 	%f581, [%r613+4];
	st.global.f32 	[%rd66+4], %f581;
	add.s32 	%r689, %r689, 2;
$L__BB3_64:
	setp.eq.s32 	%p157, %r31, 0;
	@%p157 bra 	$L__BB3_66;
	add.s32 	%r614, %r689, %r12;
	shl.b32 	%r615, %r614, 2;
	add.s32 	%r616, %r5, %r615;
	ld.shared.f32 	%f582, [%r616];
	add.s32 	%r617, %r65, %r689;
	mul.wide.s32 	%rd67, %r617, 4;
	add.s64 	%rd68, %rd8, %rd67;
	st.global.f32 	[%rd68], %f582;
	add.s32 	%r618, %r6, %r615;
	ld.shared.f32 	%f583, [%r618];
	add.s64 	%rd69, %rd7, %rd67;
	st.global.f32 	[%rd69], %f583;
$L__BB3_66:
	ld.param.u32 	%r619, [_Z27flash_attn_1_bwd_f32_kernelPKfS0_S0_S0_S0_S0_S0_iiiiiifPfS1_S1__param_9];
	add.s32 	%r620, %r620, 1;
	setp.ne.s32 	%p158, %r620, %r619;
	@%p158 bra 	$L__BB3_2;
$L__BB3_67:
	ret;
$L__BB3_68:
	setp.lt.u32 	%p28, %r21, 7;
	mov.b32 	%r643, 0;
	@%p28 bra 	$L__BB3_71;
	mov.b32 	%r645, 0;
$L__BB3_70:
	.pragma "nounroll";
	add.s32 	%r278, %r645, %r62;
	setp.lt.s32 	%p29, %r76, %r278;
	selp.f32 	%f154, 0fFF800000, %f1, %p29;
	add.s32 	%r279, %r645, %r15;
	shl.b32 	%r280, %r279, 2;
	add.s32 	%r281, %r10, %r280;
	st.shared.f32 	[%r281], %f154;
	add.s32 	%r282, %r278, 1;
	setp.lt.s32 	%p30, %r76, %r282;
	selp.f32 	%f155, 0fFF800000, %f1, %p30;
	st.shared.f32 	[%r281+4], %f155;
	add.s32 	%r283, %r278, 2;
	setp.lt.s32 	%p31, %r76, %r283;
	selp.f32 	%f156, 0fFF800000, %f1, %p31;
	st.shared.f32 	[%r281+8], %f156;
	add.s32 	%r284, %r278, 3;
	setp.lt.s32 	%p32, %r76, %r284;
	selp.f32 	%f157, 0fFF800000, %f1, %p32;
	st.shared.f32 	[%r281+12], %f157;
	add.s32 	%r285, %r278, 4;
	setp.lt.s32 	%p33, %r76, %r285;
	selp.f32 	%f158, 0fFF800000, %f1, %p33;
	st.shared.f32 	[%r281+16], %f158;
	add.s32 	%r286, %r278, 5;
	setp.lt.s32 	%p34, %r76, %r286;
	selp.f32 	%f159, 0fFF800000, %f1, %p34;
	st.shared.f32 	[%r281+20], %f159;
	add.s32 	%r287, %r278, 6;
	setp.lt.s32 	%p35, %r76, %r287;
	selp.f32 	%f160, 0fFF800000, %f1, %p35;
	st.shared.f32 	[%r281+24], %f160;
	add.s32 	%r288, %r278, 7;
	setp.lt.s32 	%p36, %r76, %r288;
	selp.f32 	%f161, 0fFF800000, %f1, %p36;
	st.shared.f32 	[%r281+28], %f161;
	add.s32 	%r645, %r645, 8;
	setp.eq.s32 	%p37, %r645, %r32;
	mov.u32 	%r643, %r32;
	@%p37 bra 	$L__BB3_71;
	bra.uni 	$L__BB3_70;
$L__BB3_71:
	setp.eq.s32 	%p38, %r22, 0;
	@%p38 bra 	$L__BB3_79;
	setp.lt.u32 	%p39, %r23, 3;
	@%p39 bra 	$L__BB3_74;
	add.s32 	%r289, %r643, %r62;
	setp.lt.s32 	%p40, %r76, %r289;
	selp.f32 	%f162, 0fFF800000, %f1, %p40;
	add.s32 	%r290, %r643, %r15;
	shl.b32 	%r291, %r290, 2;
	add.s32 	%r292, %r10, %r291;
	st.shared.f32 	[%r292], %f162;
	add.s32 	%r293, %r289, 1;
	setp.lt.s32 	%p41, %r76, %r293;
	selp.f32 	%f163, 0fFF800000, %f1, %p41;
	st.shared.f32 	[%r292+4], %f163;
	add.s32 	%r294, %r289, 2;
	setp.lt.s32 	%p42, %r76, %r294;
	selp.f32 	%f164, 0fFF800000, %f1, %p42;
	st.shared.f32 	[%r292+8], %f164;
	add.s32 	%r295, %r289, 3;
	setp.lt.s32 	%p43, %r76, %r295;
	selp.f32 	%f165, 0fFF800000, %f1, %p43;
	st.shared.f32 	[%r292+12], %f165;
	add.s32 	%r643, %r643, 4;
$L__BB3_74:
	setp.eq.s32 	%p44, %r24, 0;
	@%p44 bra 	$L__BB3_79;
	setp.eq.s32 	%p45, %r25, 0;
	@%p45 bra 	$L__BB3_77;
	add.s32 	%r296, %r643, %r62;
	setp.lt.s32 	%p46, %r76, %r296;
	selp.f32 	%f166, 0fFF800000, %f1, %p46;
	add.s32 	%r297, %r643, %r15;
	shl.b32 	%r298, %r297, 2;
	add.s32 	%r299, %r10, %r298;
	st.shared.f32 	[%r299], %f166;
	add.s32 	%r300, %r296, 1;
	setp.lt.s32 	%p47, %r76, %r300;
	selp.f32 	%f167, 0fFF800000, %f1, %p47;
	st.shared.f32 	[%r299+4], %f167;
	add.s32 	%r643, %r643, 2;
$L__BB3_77:
	setp.eq.s32 	%p48, %r33, 0;
	@%p48 bra 	$L__BB3_79;
	add.s32 	%r301, %r643, %r62;
	setp.lt.s32 	%p49, %r76, %r301;
	selp.f32 	%f168, 0fFF800000, %f1, %p49;
	add.s32 	%r302, %r643, %r15;
	shl.b32 	%r303, %r302, 2;
	add.s32 	%r304, %r10, %r303;
	st.shared.f32 	[%r304], %f168;
$L__BB3_79:
	setp.lt.u32 	%p59, %r21, 3;
	rcp.rn.f32 	%f16, %f3;
	mov.b32 	%r648, 0;
	@%p59 bra 	$L__BB3_94;
	mov.b32 	%r646, 0;
$L__BB3_81:
	.pragma "nounroll";
	add.s32 	%r95, %r646, %r62;
	setp.ge.s32 	%p60, %r76, %r95;
	add.s32 	%r342, %r646, %r15;
	shl.b32 	%r343, %r342, 2;
	add.s32 	%r96, %r10, %r343;
	@%p60 bra 	$L__BB3_83;
	mov.b32 	%r344, 0;
	st.shared.u32 	[%r96], %r344;
	bra.uni 	$L__BB3_84;
$L__BB3_83:
	ld.shared.f32 	%f217, [%r96];
	sub.f32 	%f218, %f217, %f2;
	mul.f32 	%f219, %f218, 0f3FB8AA3B;
	ex2.approx.f32 	%f220, %f219;
	mul.f32 	%f221, %f16, %f220;
	st.shared.f32 	[%r96], %f221;
$L__BB3_84:
	add.s32 	%r345, %r95, 1;
	setp.lt.s32 	%p61, %r76, %r345;
	@%p61 bra 	$L__BB3_86;
	ld.shared.f32 	%f222, [%r96+4];
	sub.f32 	%f223, %f222, %f2;
	mul.f32 	%f224, %f223, 0f3FB8AA3B;
	ex2.approx.f32 	%f225, %f224;
	mul.f32 	%f226, %f16, %f225;
	st.shared.f32 	[%r96+4], %f226;
	bra.uni 	$L__BB3_87;
$L__BB3_86:
	mov.b32 	%r346, 0;
	st.shared.u32 	[%r96+4], %r346;
$L__BB3_87:
	add.s32 	%r347, %r95, 2;
	setp.lt.s32 	%p62, %r76, %r347;
	@%p62 bra 	$L__BB3_89;
	ld.shared.f32 	%f227, [%r96+8];
	sub.f32 	%f228, %f227, %f2;
	mul.f32 	%f229, %f228, 0f3FB8AA3B;
	ex2.approx.f32 	%f230, %f229;
	mul.f32 	%f231, %f16, %f230;
	st.shared.f32 	[%r96+8], %f231;
	bra.uni 	$L__BB3_90;
$L__BB3_89:
	mov.b32 	%r348, 0;
	st.shared.u32 	[%r96+8], %r348;
$L__BB3_90:
	add.s32 	%r349, %r95, 3;
	setp.lt.s32 	%p63, %r76, %r349;
	@%p63 bra 	$L__BB3_92;
	ld.shared.f32 	%f232, [%r96+12];
	sub.f32 	%f233, %f232, %f2;
	mul.f32 	%f234, %f233, 0f3FB8AA3B;
	ex2.approx.f32 	%f235, %f234;
	mul.f32 	%f236, %f16, %f235;
	st.shared.f32 	[%r96+12], %f236;
	bra.uni 	$L__BB3_93;
$L__BB3_92:
	mov.b32 	%r350, 0;
	st.shared.u32 	[%r96+12], %r350;
$L__BB3_93:
	add.s32 	%r646, %r646, 4;
	setp.ne.s32 	%p64, %r646, %r34;
	mov.u32 	%r648, %r34;
	@%p64 bra 	$L__BB3_81;
$L__BB3_94:
	setp.eq.s32 	%p65, %r24, 0;
	@%p65 bra 	$L__BB3_107;
	setp.eq.s32 	%p66, %r25, 0;
	@%p66 bra 	$L__BB3_103;
	add.s32 	%r99, %r648, %r62;
	setp.lt.s32 	%p67, %r76, %r99;
	add.s32 	%r351, %r648, %r15;
	shl.b32 	%r352, %r351, 2;
	add.s32 	%r100, %r10, %r352;
	@%p67 bra 	$L__BB3_98;
	ld.shared.f32 	%f237, [%r100];
	sub.f32 	%f238, %f237, %f2;
	mul.f32 	%f239, %f238, 0f3FB8AA3B;
	ex2.approx.f32 	%f240, %f239;
	mul.f32 	%f241, %f16, %f240;
	st.shared.f32 	[%r100], %f241;
	bra.uni 	$L__BB3_99;
$L__BB3_98:
	mov.b32 	%r353, 0;
	st.shared.u32 	[%r100], %r353;
$L__BB3_99:
	add.s32 	%r354, %r99, 1;
	setp.lt.s32 	%p68, %r76, %r354;
	@%p68 bra 	$L__BB3_101;
	ld.shared.f32 	%f242, [%r100+4];
	sub.f32 	%f243, %f242, %f2;
	mul.f32 	%f244, %f243, 0f3FB8AA3B;
	ex2.approx.f32 	%f245, %f244;
	mul.f32 	%f246, %f16, %f245;
	st.shared.f32 	[%r100+4], %f246;
	bra.uni 	$L__BB3_102;
$L__BB3_101:
	mov.b32 	%r355, 0;
	st.shared.u32 	[%r100+4], %r355;
$L__BB3_102:
	add.s32 	%r648, %r648, 2;
$L__BB3_103:
	setp.eq.s32 	%p69, %r33, 0;
	@%p69 bra 	$L__BB3_107;
	add.s32 	%r356, %r648, %r62;
	setp.lt.s32 	%p70, %r76, %r356;
	@%p70 bra 	$L__BB3_106;
	add.s32 	%r357, %r648, %r15;
	shl.b32 	%r358, %r357, 2;
	add.s32 	%r359, %r10, %r358;
	ld.shared.f32 	%f247, [%r359];
	sub.f32 	%f248, %f247, %f2;
	mul.f32 	%f249, %f248, 0f3FB8AA3B;
	ex2.approx.f32 	%f250, %f249;
	mul.f32 	%f251, %f16, %f250;
	st.shared.f32 	[%r359], %f251;
	bra.uni 	$L__BB3_107;
$L__BB3_106:
	add.s32 	%r360, %r648, %r15;
	shl.b32 	%r361, %r360, 2;
	add.s32 	%r362, %r10, %r361;
	mov.b32 	%r363, 0;
	st.shared.u32 	[%r362], %r363;
$L__BB3_107:
	bar.sync 	0;
	@%p2 bra 	$L__BB3_129;
	setp.lt.s32 	%p72, %r188, 1;
	@%p72 bra 	$L__BB3_122;
	mov.b32 	%r649, 0;
$L__BB3_110:
	setp.lt.u32 	%p78, %r188, 8;
	add.s32 	%r104, %r649, %r12;
	shl.b32 	%r373, %r104, 2;
	add.s32 	%r374, %r9, %r373;
	ld.shared.f32 	%f17, [%r374];
	mov.f32 	%f599, 0f00000000;
	mov.b32 	%r652, 0;
	@%p78 bra 	$L__BB3_113;
	mov.f32 	%f599, 0f00000000;
	mov.b32 	%r650, 0;
$L__BB3_112:
	.pragma "nounroll";
	mad.lo.s32 	%r376, %r650, %r187, %r1;
	shl.b32 	%r377, %r376, 2;
	add.s32 	%r378, %r10, %r377;
	ld.shared.f32 	%f262, [%r378];
	fma.rn.f32 	%f263, %f262, %f17, %f599;
	add.s32 	%r379, %r378, %r38;
	ld.shared.f32 	%f264, [%r379];
	fma.rn.f32 	%f265, %f264, %f17, %f263;
	add.s32 	%r380, %r379, %r38;
	ld.shared.f32 	%f266, [%r380];
	fma.rn.f32 	%f267, %f266, %f17, %f265;
	add.s32 	%r381, %r380, %r38;
	ld.shared.f32 	%f268, [%r381];
	fma.rn.f32 	%f269, %f268, %f17, %f267;
	add.s32 	%r382, %r381, %r38;
	ld.shared.f32 	%f270, [%r382];
	fma.rn.f32 	%f271, %f270, %f17, %f269;
	add.s32 	%r383, %r382, %r38;
	ld.shared.f32 	%f272, [%r383];
	fma.rn.f32 	%f273, %f272, %f17, %f271;
	add.s32 	%r384, %r383, %r38;
	ld.shared.f32 	%f274, [%r384];
	fma.rn.f32 	%f275, %f274, %f17, %f273;
	add.s32 	%r385, %r384, %r38;
	ld.shared.f32 	%f276, [%r385];
	fma.rn.f32 	%f599, %f276, %f17, %f275;
	add.s32 	%r650, %r650, 8;
	setp.ne.s32 	%p79, %r650, %r36;
	mov.u32 	%r652, %r36;
	@%p79 bra 	$L__BB3_112;
$L__BB3_113:
	setp.eq.s32 	%p80, %r26, 0;
	@%p80 bra 	$L__BB3_121;
	setp.lt.u32 	%p81, %r27, 3;
	@%p81 bra 	$L__BB3_116;
	mad.lo.s32 	%r386, %r652, %r187, %r1;
	shl.b32 	%r387, %r386, 2;
	add.s32 	%r388, %r10, %r387;
	ld.shared.f32 	%f278, [%r388];
	fma.rn.f32 	%f279, %f278, %f17, %f599;
	add.s32 	%r389, %r388, %r38;
	ld.shared.f32 	%f280, [%r389];
	fma.rn.f32 	%f281, %f280, %f17, %f279;
	add.s32 	%r390, %r389, %r38;
	ld.shared.f32 	%f282, [%r390];
	fma.rn.f32 	%f283, %f282, %f17, %f281;
	add.s32 	%r391, %r390, %r38;
	ld.shared.f32 	%f284, [%r391];
	fma.rn.f32 	%f599, %f284, %f17, %f283;
	add.s32 	%r652, %r652, 4;
$L__BB3_116:
	setp.eq.s32 	%p82, %r28, 0;
	@%p82 bra 	$L__BB3_121;
	setp.eq.s32 	%p83, %r29, 0;
	@%p83 bra 	$L__BB3_119;
	mad.lo.s32 	%r392, %r652, %r187, %r1;
	shl.b32 	%r393, %r392, 2;
	add.s32 	%r394, %r10, %r393;
	ld.shared.f32 	%f286, [%r394];
	fma.rn.f32 	%f287, %f286, %f17, %f599;
	add.s32 	%r395, %r394, %r38;
	ld.shared.f32 	%f288, [%r395];
	fma.rn.f32 	%f599, %f288, %f17, %f287;
	add.s32 	%r652, %r652, 2;
$L__BB3_119:
	setp.eq.s32 	%p84, %r37, 0;
	@%p84 bra 	$L__BB3_121;
	mad.lo.s32 	%r396, %r652, %r187, %r1;
	shl.b32 	%r397, %r396, 2;
	add.s32 	%r398, %r10, %r397;
	ld.shared.f32 	%f289, [%r398];
	fma.rn.f32 	%f599, %f289, %f17, %f599;
$L__BB3_121:
	add.s32 	%r400, %r6, %r373;
	atom.shared.add.f32 	%f290, [%r400], %f599;
	add.s32 	%r649, %r649, 1;
	setp.eq.s32 	%p85, %r649, %r184;
	@%p85 bra 	$L__BB3_129;
	bra.uni 	$L__BB3_110;
$L__BB3_122:
	setp.lt.u32 	%p73, %r16, 3;
	mov.b32 	%r654, 0;
	@%p73 bra 	$L__BB3_125;
	mov.b32 	%r660, 0;
$L__BB3_124:
	add.s32 	%r366, %r660, %r12;
	shl.b32 	%r367, %r366, 2;
	add.s32 	%r368, %r6, %r367;
	atom.shared.add.f32 	%f252, [%r368], 0f00000000;
	atom.shared.add.f32 	%f253, [%r368+4], 0f00000000;
	atom.shared.add.f32 	%f254, [%r368+8], 0f00000000;
	atom.shared.add.f32 	%f255, [%r368+12], 0f00000000;
	add.s32 	%r660, %r660, 4;
	setp.eq.s32 	%p74, %r660, %r35;
	mov.u32 	%r654, %r35;
	@%p74 bra 	$L__BB3_125;
	bra.uni 	$L__BB3_124;
$L__BB3_125:
	setp.eq.s32 	%p75, %r19, 0;
	@%p75 bra 	$L__BB3_129;
	setp.eq.s32 	%p76, %r19, 1;
	add.s32 	%r369, %r654, %r12;
	shl.b32 	%r370, %r369, 2;
	add.s32 	%r114, %r6, %r370;
	atom.shared.add.f32 	%f256, [%r114], 0f00000000;
	@%p76 bra 	$L__BB3_129;
	setp.eq.s32 	%p77, %r19, 2;
	atom.shared.add.f32 	%f257, [%r114+4], 0f00000000;
	@%p77 bra 	$L__BB3_129;
	atom.shared.add.f32 	%f258, [%r114+8], 0f00000000;
$L__BB3_129:
	@%p26 bra 	$L__BB3_155;
	@%p2 bra 	$L__BB3_144;
	mov.b32 	%r655, 0;
$L__BB3_132:
	setp.lt.u32 	%p95, %r16, 7;
	mul.lo.s32 	%r116, %r655, %r184;
	mov.f32 	%f607, 0f00000000;
	mov.b32 	%r658, 0;
	@%p95 bra 	$L__BB3_135;
	mov.f32 	%f607, 0f00000000;
	mov.b32 	%r656, 0;
$L__BB3_134:
	.pragma "nounroll";
	add.s32 	%r422, %r656, %r12;
	shl.b32 	%r423, %r422, 2;
	add.s32 	%r424, %r9, %r423;
	ld.shared.f32 	%f294, [%r424];
	add.s32 	%r425, %r656, %r116;
	shl.b32 	%r426, %r425, 2;
	add.s32 	%r427, %r4, %r426;
	ld.shared.f32 	%f295, [%r427];
	fma.rn.f32 	%f296, %f294, %f295, %f607;
	ld.shared.f32 	%f297, [%r424+4];
	ld.shared.f32 	%f298, [%r427+4];
	fma.rn.f32 	%f299, %f297, %f298, %f296;
	ld.shared.f32 	%f300, [%r424+8];
	ld.shared.f32 	%f301, [%r427+8];
	fma.rn.f32 	%f302, %f300, %f301, %f299;
	ld.shared.f32 	%f303, [%r424+12];
	ld.shared.f32 	%f304, [%r427+12];
	fma.rn.f32 	%f305, %f303, %f304, %f302;
	ld.shared.f32 	%f306, [%r424+16];
	ld.shared.f32 	%f307, [%r427+16];
	fma.rn.f32 	%f308, %f306, %f307, %f305;
	ld.shared.f32 	%f309, [%r424+20];
	ld.shared.f32 	%f310, [%r427+20];
	fma.rn.f32 	%f311, %f309, %f310, %f308;
	ld.shared.f32 	%f312, [%r424+24];
	ld.shared.f32 	%f313, [%r427+24];
	fma.rn.f32 	%f314, %f312, %f313, %f311;
	ld.shared.f32 	%f315, [%r424+28];
	ld.shared.f32 	%f316, [%r427+28];
	fma.rn.f32 	%f607, %f315, %f316, %f314;
	add.s32 	%r656, %r656, 8;
	setp.ne.s32 	%p96, %r656, %r30;
	mov.u32 	%r658, %r30;
	@%p96 bra 	$L__BB3_134;
$L__BB3_135:
	setp.eq.s32 	%p97, %r17, 0;
	@%p97 bra 	$L__BB3_143;
	setp.lt.u32 	%p98, %r18, 3;
	@%p98 bra 	$L__BB3_138;
	add.s32 	%r428, %r658, %r12;
	shl.b32 	%r429, %r428, 2;
	add.s32 	%r430, %r9, %r429;
	ld.shared.f32 	%f318, [%r430];
	add.s32 	%r431, %r658, %r116;
	shl.b32 	%r432, %r431, 2;
	add.s32 	%r433, %r4, %r432;
	ld.shared.f32 	%f319, [%r433];
	fma.rn.f32 	%f320, %f318, %f319, %f607;
	ld.shared.f32 	%f321, [%r430+4];
	ld.shared.f32 	%f322, [%r433+4];
	fma.rn.f32 	%f323, %f321, %f322, %f320;
	ld.shared.f32 	%f324, [%r430+8];
	ld.shared.f32 	%f325, [%r433+8];
	fma.rn.f32 	%f326, %f324, %f325, %f323;
	ld.shared.f32 	%f327, [%r430+12];
	ld.shared.f32 	%f328, [%r433+12];
	fma.rn.f32 	%f607, %f327, %f328, %f326;
	add.s32 	%r658, %r658, 4;
$L__BB3_138:
	setp.eq.s32 	%p99, %r19, 0;
	@%p99 bra 	$L__BB3_143;
	setp.eq.s32 	%p100, %r20, 0;
	@%p100 bra 	$L__BB3_141;
	add.s32 	%r434, %r658, %r12;
	shl.b32 	%r435, %r434, 2;
	add.s32 	%r436, %r9, %r435;
	ld.shared.f32 	%f330, [%r436];
	add.s32 	%r437, %r658, %r116;
	shl.b32 	%r438, %r437, 2;
	add.s32 	%r439, %r4, %r438;
	ld.shared.f32 	%f331, [%r439];
	fma.rn.f32 	%f332, %f330, %f331, %f607;
	ld.shared.f32 	%f333, [%r436+4];
	ld.shared.f32 	%f334, [%r439+4];
	fma.rn.f32 	%f607, %f333, %f334, %f332;
	add.s32 	%r658, %r658, 2;
$L__BB3_141:
	setp.eq.s32 	%p101, %r31, 0;
	@%p101 bra 	$L__BB3_143;
	add.s32 	%r440, %r658, %r12;
	shl.b32 	%r441, %r440, 2;
	add.s32 	%r442, %r9, %r441;
	ld.shared.f32 	%f335, [%r442];
	add.s32 	%r443, %r658, %r116;
	shl.b32 	%r444, %r443, 2;
	add.s32 	%r445, %r4, %r444;
	ld.shared.f32 	%f336, [%r445];
	fma.rn.f32 	%f607, %f335, %f336, %f607;
$L__BB3_143:
	add.s32 	%r446, %r655, %r15;
	shl.b32 	%r447, %r446, 2;
	add.s32 	%r448, %r11, %r447;
	st.shared.f32 	[%r448], %f607;
	add.s32 	%r655, %r655, 1;
	setp.eq.s32 	%p102, %r655, %r187;
	@%p102 bra 	$L__BB3_155;
	bra.uni 	$L__BB3_132;
$L__BB3_144:
	setp.lt.u32 	%p88, %r21, 7;
	mov.b32 	%r662, 0;
	@%p88 bra 	$L__BB3_147;
	mov.b32 	%r664, 0;
$L__BB3_146:
	.pragma "nounroll";
	add.s32 	%r403, %r664, %r15;
	shl.b32 	%r404, %r403, 2;
	add.s32 	%r405, %r11, %r404;
	mov.b32 	%r406, 0;
	st.shared.u32 	[%r405], %r406;
	st.shared.u32 	[%r405+4], %r406;
	st.shared.u32 	[%r405+8], %r406;
	st.shared.u32 	[%r405+12], %r406;
	st.shared.u32 	[%r405+16], %r406;
	st.shared.u32 	[%r405+20], %r406;
	st.shared.u32 	[%r405+24], %r406;
	st.shared.u32 	[%r405+28], %r406;
	add.s32 	%r664, %r664, 8;
	setp.eq.s32 	%p89, %r664, %r32;
	mov.u32 	%r662, %r32;
	@%p89 bra 	$L__BB3_147;
	bra.uni 	$L__BB3_146;
$L__BB3_147:
	setp.eq.s32 	%p90, %r22, 0;
	@%p90 bra 	$L__BB3_155;
	setp.lt.u32 	%p91, %r23, 3;
	@%p91 bra 	$L__BB3_150;
	add.s32 	%r407, %r662, %r15;
	shl.b32 	%r408, %r407, 2;
	add.s32 	%r409, %r11, %r408;
	mov.b32 	%r410, 0;
	st.shared.u32 	[%r409], %r410;
	st.shared.u32 	[%r409+4], %r410;
	st.shared.u32 	[%r409+8], %r410;
	st.shared.u32 	[%r409+12], %r410;
	add.s32 	%r662, %r662, 4;
$L__BB3_150:
	setp.eq.s32 	%p92, %r24, 0;
	@%p92 bra 	$L__BB3_155;
	setp.eq.s32 	%p93, %r25, 0;
	@%p93 bra 	$L__BB3_153;
	add.s32 	%r411, %r662, %r15;
	shl.b32 	%r412, %r411, 2;
	add.s32 	%r413, %r11, %r412;
	mov.b32 	%r414, 0;
	st.shared.u32 	[%r413], %r414;
	st.shared.u32 	[%r413+4], %r414;
	add.s32 	%r662, %r662, 2;
$L__BB3_153:
	setp.eq.s32 	%p94, %r33, 0;
	@%p94 bra 	$L__BB3_155;
	add.s32 	%r415, %r662, %r15;
	shl.b32 	%r416, %r415, 2;
	add.s32 	%r417, %r11, %r416;
	mov.b32 	%r418, 0;
	st.shared.u32 	[%r417], %r418;
$L__BB3_155:
	mov.f32 	%f614, 0f00000000;
	@%p2 bra 	$L__BB3_167;
	setp.lt.u32 	%p104, %r16, 7;
	mov.f32 	%f614, 0f00000000;
	mov.b32 	%r666, 0;
	@%p104 bra 	$L__BB3_159;
	mov.f32 	%f614, 0f00000000;
	mov.b32 	%r668, 0;
$L__BB3_158:
	.pragma "nounroll";
	add.s32 	%r451, %r668, %r12;
	shl.b32 	%r452, %r451, 2;
	add.s32 	%r453, %r9, %r452;
	ld.shared.f32 	%f341, [%r453];
	add.s32 	%r454, %r8, %r452;
	ld.shared.f32 	%f342, [%r454];
	fma.rn.f32 	%f343, %f341, %f342, %f614;
	ld.shared.f32 	%f344, [%r453+4];
	ld.shared.f32 	%f345, [%r454+4];
	fma.rn.f32 	%f346, %f344, %f345, %f343;
	ld.shared.f32 	%f347, [%r453+8];
	ld.shared.f32 	%f348, [%r454+8];
	fma.rn.f32 	%f349, %f347, %f348, %f346;
	ld.shared.f32 	%f350, [%r453+12];
	ld.shared.f32 	%f351, [%r454+12];
	fma.rn.f32 	%f352, %f350, %f351, %f349;
	ld.shared.f32 	%f353, [%r453+16];
	ld.shared.f32 	%f354, [%r454+16];
	fma.rn.f32 	%f355, %f353, %f354, %f352;
	ld.shared.f32 	%f356, [%r453+20];
	ld.shared.f32 	%f357, [%r454+20];
	fma.rn.f32 	%f358, %f356, %f357, %f355;
	ld.shared.f32 	%f359, [%r453+24];
	ld.shared.f32 	%f360, [%r454+24];
	fma.rn.f32 	%f361, %f359, %f360, %f358;
	ld.shared.f32 	%f362, [%r453+28];
	ld.shared.f32 	%f363, [%r454+28];
	fma.rn.f32 	%f614, %f362, %f363, %f361;
	add.s32 	%r668, %r668, 8;
	setp.eq.s32 	%p105, %r668, %r30;
	mov.u32 	%r666, %r30;
	@%p105 bra 	$L__BB3_159;
	bra.uni 	$L__BB3_158;
$L__BB3_159:
	setp.eq.s32 	%p106, %r17, 0;
	@%p106 bra 	$L__BB3_167;
	setp.lt.u32 	%p107, %r18, 3;
	@%p107 bra 	$L__BB3_162;
	add.s32 	%r455, %r666, %r12;
	shl.b32 	%r456, %r455, 2;
	add.s32 	%r457, %r9, %r456;
	ld.shared.f32 	%f365, [%r457];
	add.s32 	%r458, %r8, %r456;
	ld.shared.f32 	%f366, [%r458];
	fma.rn.f32 	%f367, %f365, %f366, %f614;
	ld.shared.f32 	%f368, [%r457+4];
	ld.shared.f32 	%f369, [%r458+4];
	fma.rn.f32 	%f370, %f368, %f369, %f367;
	ld.shared.f32 	%f371, [%r457+8];
	ld.shared.f32 	%f372, [%r458+8];
	fma.rn.f32 	%f373, %f371, %f372, %f370;
	ld.shared.f32 	%f374, [%r457+12];
	ld.shared.f32 	%f375, [%r458+12];
	fma.rn.f32 	%f614, %f374, %f375, %f373;
	add.s32 	%r666, %r666, 4;
$L__BB3_162:
	setp.eq.s32 	%p108, %r19, 0;
	@%p108 bra 	$L__BB3_167;
	setp.eq.s32 	%p109, %r20, 0;
	@%p109 bra 	$L__BB3_165;
	add.s32 	%r459, %r666, %r12;
	shl.b32 	%r460, %r459, 2;
	add.s32 	%r461, %r9, %r460;
	ld.shared.f32 	%f377, [%r461];
	add.s32 	%r462, %r8, %r460;
	ld.shared.f32 	%f378, [%r462];
	fma.rn.f32 	%f379, %f377, %f378, %f614;
	ld.shared.f32 	%f380, [%r461+4];
	ld.shared.f32 	%f381, [%r462+4];
	fma.rn.f32 	%f614, %f380, %f381, %f379;
	add.s32 	%r666, %r666, 2;
$L__BB3_165:
	setp.eq.s32 	%p110, %r31, 0;
	@%p110 bra 	$L__BB3_167;
	add.s32 	%r463, %r666, %r12;
	shl.b32 	%r464, %r463, 2;
	add.s32 	%r465, %r9, %r464;
	ld.shared.f32 	%f382, [%r465];
	add.s32 	%r466, %r8, %r464;
	ld.shared.f32 	%f383, [%r466];
	fma.rn.f32 	%f614, %f382, %f383, %f614;
$L__BB3_167:
	@%p26 bra 	$L__BB3_179;
	setp.lt.u32 	%p112, %r21, 7;
	mov.b32 	%r670, 0;
	@%p112 bra 	$L__BB3_171;
	mov.b32 	%r677, 0;
$L__BB3_170:
	.pragma "nounroll";
	add.s32 	%r469, %r677, %r15;
	shl.b32 	%r470, %r469, 2;
	add.s32 	%r471, %r10, %r470;
	ld.shared.f32 	%f384, [%r471];
	add.s32 	%r472, %r11, %r470;
	ld.shared.f32 	%f385, [%r472];
	sub.f32 	%f386, %f385, %f614;
	mul.f32 	%f387, %f384, %f386;
	st.shared.f32 	[%r472], %f387;
	ld.shared.f32 	%f388, [%r471+4];
	ld.shared.f32 	%f389, [%r472+4];
	sub.f32 	%f390, %f389, %f614;
	mul.f32 	%f391, %f388, %f390;
	st.shared.f32 	[%r472+4], %f391;
	ld.shared.f32 	%f392, [%r471+8];
	ld.shared.f32 	%f393, [%r472+8];
	sub.f32 	%f394, %f393, %f614;
	mul.f32 	%f395, %f392, %f394;
	st.shared.f32 	[%r472+8], %f395;
	ld.shared.f32 	%f396, [%r471+12];
	ld.shared.f32 	%f397, [%r472+12];
	sub.f32 	%f398, %f397, %f614;
	mul.f32 	%f399, %f396, %f398;
	st.shared.f32 	[%r472+12], %f399;
	ld.shared.f32 	%f400, [%r471+16];
	ld.shared.f32 	%f401, [%r472+16];
	sub.f32 	%f402, %f401, %f614;
	mul.f32 	%f403, %f400, %f402;
	st.shared.f32 	[%r472+16], %f403;
	ld.shared.f32 	%f404, [%r471+20];
	ld.shared.f32 	%f405, [%r472+20];
	sub.f32 	%f406, %f405, %f614;
	mul.f32 	%f407, %f404, %f406;
	st.shared.f32 	[%r472+20], %f407;
	ld.shared.f32 	%f408, [%r471+24];
	ld.shared.f32 	%f409, [%r472+24];
	sub.f32 	%f410, %f409, %f614;
	mul.f32 	%f411, %f408, %f410;
	st.shared.f32 	[%r472+24], %f411;
	ld.shared.f32 	%f412, [%r471+28];
	ld.shared.f32 	%f413, [%r472+28];
	sub.f32 	%f414, %f413, %f614;
	mul.f32 	%f415, %f412, %f414;
	st.shared.f32 	[%r472+28], %f415;
	add.s32 	%r677, %r677, 8;
	setp.eq.s32 	%p113, %r677, %r32;
	mov.u32 	%r670, %r32;
	@%p113 bra 	$L__BB3_171;
	bra.uni 	$L__BB3_170;
$L__BB3_171:
	setp.eq.s32 	%p114, %r22, 0;
	@%p114 bra 	$L__BB3_179;
	setp.lt.u32 	%p115, %r23, 3;
	@%p115 bra 	$L__BB3_174;
	add.s32 	%r473, %r670, %r15;
	shl.b32 	%r474, %r473, 2;
	add.s32 	%r475, %r10, %r474;
	ld.shared.f32 	%f416, [%r475];
	add.s32 	%r476, %r11, %r474;
	ld.shared.f32 	%f417, [%r476];
	sub.f32 	%f418, %f417, %f614;
	mul.f32 	%f419, %f416, %f418;
	st.shared.f32 	[%r476], %f419;
	ld.shared.f32 	%f420, [%r475+4];
	ld.shared.f32 	%f421, [%r476+4];
	sub.f32 	%f422, %f421, %f614;
	mul.f32 	%f423, %f420, %f422;
	st.shared.f32 	[%r476+4], %f423;
	ld.shared.f32 	%f424, [%r475+8];
	ld.shared.f32 	%f425, [%r476+8];
	sub.f32 	%f426, %f425, %f614;
	mul.f32 	%f427, %f424, %f426;
	st.shared.f32 	[%r476+8], %f427;
	ld.shared.f32 	%f428, [%r475+12];
	ld.shared.f32 	%f429, [%r476+12];
	sub.f32 	%f430, %f429, %f614;
	mul.f32 	%f431, %f428, %f430;
	st.shared.f32 	[%r476+12], %f431;
	add.s32 	%r670, %r670, 4;
$L__BB3_174:
	setp.eq.s32 	%p116, %r24, 0;
	@%p116 bra 	$L__BB3_179;
	setp.eq.s32 	%p117, %r25, 0;
	@%p117 bra 	$L__BB3_177;
	add.s32 	%r477, %r670, %r15;
	shl.b32 	%r478, %r477, 2;
	add.s32 	%r479, %r10, %r478;
	ld.shared.f32 	%f432, [%r479];
	add.s32 	%r480, %r11, %r478;
	ld.shared.f32 	%f433, [%r480];
	sub.f32 	%f434, %f433, %f614;
	mul.f32 	%f435, %f432, %f434;
	st.shared.f32 	[%r480], %f435;
	ld.shared.f32 	%f436, [%r479+4];
	ld.shared.f32 	%f437, [%r480+4];
	sub.f32 	%f438, %f437, %f614;
	mul.f32 	%f439, %f436, %f438;
	st.shared.f32 	[%r480+4], %f439;
	add.s32 	%r670, %r670, 2;
$L__BB3_177:
	setp.eq.s32 	%p118, %r33, 0;
	@%p118 bra 	$L__BB3_179;
	add.s32 	%r481, %r670, %r15;
	shl.b32 	%r482, %r481, 2;
	add.s32 	%r483, %r10, %r482;
	ld.shared.f32 	%f440, [%r483];
	add.s32 	%r484, %r11, %r482;
	ld.shared.f32 	%f441, [%r484];
	sub.f32 	%f442, %f441, %f614;
	mul.f32 	%f443, %f440, %f442;
	st.shared.f32 	[%r484], %f443;
$L__BB3_179:
	@%p2 bra 	$L__BB3_201;
	mad.lo.s32 	%r146, %r632, %r3, %r13;
	@%p26 bra 	$L__BB3_194;
	mov.b32 	%r672, 0;
$L__BB3_182:
	setp.lt.u32 	%p126, %r21, 7;
	mov.f32 	%f623, 0f00000000;
	mov.b32 	%r675, 0;
	@%p126 bra 	$L__BB3_185;
	mov.f32 	%f623, 0f00000000;
	mov.b32 	%r673, 0;
$L__BB3_184:
	.pragma "nounroll";
	add.s32 	%r492, %r673, %r15;
	shl.b32 	%r493, %r492, 2;
	add.s32 	%r494, %r11, %r493;
	ld.shared.f32 	%f454, [%r494];
	mad.lo.s32 	%r495, %r673, %r184, %r672;
	shl.b32 	%r496, %r495, 2;
	mov.u32 	%r497, sram;
	add.s32 	%r498, %r497, %r496;
	ld.shared.f32 	%f455, [%r498];
	fma.rn.f32 	%f456, %f454, %f455, %f623;
	ld.shared.f32 	%f457, [%r494+4];
	shl.b32 	%r499, %r184, 2;
	add.s32 	%r500, %r498, %r499;
	ld.shared.f32 	%f458, [%r500];
	fma.rn.f32 	%f459, %f457, %f458, %f456;
	ld.shared.f32 	%f460, [%r494+8];
	add.s32 	%r501, %r500, %r499;
	ld.shared.f32 	%f461, [%r501];
	fma.rn.f32 	%f462, %f460, %f461, %f459;
	ld.shared.f32 	%f463, [%r494+12];
	add.s32 	%r502, %r501, %r499;
	ld.shared.f32 	%f464, [%r502];
	fma.rn.f32 	%f465, %f463, %f464, %f462;
	ld.shared.f32 	%f466, [%r494+16];
	add.s32 	%r503, %r502, %r499;
	ld.shared.f32 	%f467, [%r503];
	fma.rn.f32 	%f468, %f466, %f467, %f465;
	ld.shared.f32 	%f469, [%r494+20];
	add.s32 	%r504, %r503, %r499;
	ld.shared.f32 	%f470, [%r504];
	fma.rn.f32 	%f471, %f469, %f470, %f468;
	ld.shared.f32 	%f472, [%r494+24];
	add.s32 	%r505, %r504, %r499;
	ld.shared.f32 	%f473, [%r505];
	fma.rn.f32 	%f474, %f472, %f473, %f471;
	ld.shared.f32 	%f475, [%r494+28];
	add.s32 	%r506, %r505, %r499;
	ld.shared.f32 	%f476, [%r506];
	fma.rn.f32 	%f623, %f475, %f476, %f474;
	add.s32 	%r673, %r673, 8;
	setp.ne.s32 	%p127, %r673, %r32;
	mov.u32 	%r675, %r32;
	@%p127 bra 	$L__BB3_184;
$L__BB3_185:
	setp.eq.s32 	%p128, %r22, 0;
	@%p128 bra 	$L__BB3_193;
	setp.lt.u32 	%p129, %r23, 3;
	@%p129 bra 	$L__BB3_188;
	add.s32 	%r507, %r675, %r15;
	shl.b32 	%r508, %r507, 2;
	add.s32 	%r509, %r11, %r508;
	ld.shared.f32 	%f478, [%r509];
	mad.lo.s32 	%r510, %r675, %r184, %r672;
	shl.b32 	%r511, %r510, 2;
	mov.u32 	%r512, sram;
	add.s32 	%r513, %r512, %r511;
	ld.shared.f32 	%f479, [%r513];
	fma.rn.f32 	%f480, %f478, %f479, %f623;
	ld.shared.f32 	%f481, [%r509+4];
	shl.b32 	%r514, %r184, 2;
	add.s32 	%r515, %r513, %r514;
	ld.shared.f32 	%f482, [%r515];
	fma.rn.f32 	%f483, %f481, %f482, %f480;
	ld.shared.f32 	%f484, [%r509+8];
	add.s32 	%r516, %r515, %r514;
	ld.shared.f32 	%f485, [%r516];
	fma.rn.f32 	%f486, %f484, %f485, %f483;
	ld.shared.f32 	%f487, [%r509+12];
	add.s32 	%r517, %r516, %r514;
	ld.shared.f32 	%f488, [%r517];
	fma.rn.f32 	%f623, %f487, %f488, %f486;
	add.s32 	%r675, %r675, 4;
$L__BB3_188:
	setp.eq.s32 	%p130, %r24, 0;
	@%p130 bra 	$L__BB3_193;
	setp.eq.s32 	%p131, %r25, 0;
	@%p131 bra 	$L__BB3_191;
	add.s32 	%r518, %r675, %r15;
	shl.b32 	%r519, %r518, 2;
	add.s32 	%r520, %r11, %r519;
	ld.shared.f32 	%f490, [%r520];
	mad.lo.s32 	%r521, %r675, %r184, %r672;
	shl.b32 	%r522, %r521, 2;
	mov.u32 	%r523, sram;
	add.s32 	%r524, %r523, %r522;
	ld.shared.f32 	%f491, [%r524];
	fma.rn.f32 	%f492, %f490, %f491, %f623;
	ld.shared.f32 	%f493, [%r520+4];
	shl.b32 	%r525, %r184, 2;
	add.s32 	%r526, %r524, %r525;
	ld.shared.f32 	%f494, [%r526];
	fma.rn.f32 	%f623, %f493, %f494, %f492;
	add.s32 	%r675, %r675, 2;
$L__BB3_191:
	setp.eq.s32 	%p132, %r33, 0;
	@%p132 bra 	$L__BB3_193;
	add.s32 	%r527, %r675, %r15;
	shl.b32 	%r528, %r527, 2;
	add.s32 	%r529, %r11, %r528;
	ld.shared.f32 	%f495, [%r529];
	mad.lo.s32 	%r530, %r675, %r184, %r672;
	shl.b32 	%r531, %r530, 2;
	mov.u32 	%r532, sram;
	add.s32 	%r533, %r532, %r531;
	ld.shared.f32 	%f496, [%r533];
	fma.rn.f32 	%f623, %f495, %f496, %f623;
$L__BB3_193:
	mul.f32 	%f497, %f78, %f623;
	add.s32 	%r534, %r146, %r672;
	mul.wide.s32 	%rd56, %r534, 4;
	add.s64 	%rd57, %rd6, %rd56;
	atom.global.add.f32 	%f498, [%rd57], %f497;
	add.s32 	%r672, %r672, 1;
	setp.eq.s32 	%p133, %r672, %r184;
	@%p133 bra 	$L__BB3_201;
	bra.uni 	$L__BB3_182;
$L__BB3_194:
	setp.lt.u32 	%p121, %r16, 3;
	mov.b32 	%r679, 0;
	@%p121 bra 	$L__BB3_197;
	mov.b32 	%r678, 0;
$L__BB3_196:
	add.s32 	%r487, %r146, %r678;
	mul.wide.s32 	%rd53, %r487, 4;
	add.s64 	%rd54, %rd6, %rd53;
	atom.global.add.f32 	%f444, [%rd54], %f1;
	atom.global.add.f32 	%f445, [%rd54+4], %f1;
	atom.global.add.f32 	%f446, [%rd54+8], %f1;
	atom.global.add.f32 	%f447, [%rd54+12], %f1;
	add.s32 	%r678, %r678, 4;
	setp.ne.s32 	%p122, %r678, %r35;
	mov.u32 	%r679, %r35;
	@%p122 bra 	$L__BB3_196;
$L__BB3_197:
	setp.eq.s32 	%p123, %r19, 0;
	@%p123 bra 	$L__BB3_201;
	setp.eq.s32 	%p124, %r19, 1;
	add.s32 	%r488, %r146, %r679;
	mul.wide.s32 	%rd55, %r488, 4;
	add.s64 	%rd10, %rd6, %rd55;
	atom.global.add.f32 	%f448, [%rd10], %f1;
	@%p124 bra 	$L__BB3_201;
	setp.eq.s32 	%p125, %r19, 2;
	atom.global.add.f32 	%f449, [%rd10+4], %f1;
	@%p125 bra 	$L__BB3_201;
	atom.global.add.f32 	%f450, [%rd10+8], %f1;
$L__BB3_201:
	bar.sync 	0;
	@%p2 bra 	$L__BB3_223;
	setp.lt.s32 	%p135, %r188, 1;
	@%p135 bra 	$L__BB3_216;
	mov.b32 	%r680, 0;
$L__BB3_204:
	setp.lt.u32 	%p141, %r188, 8;
	mov.f32 	%f631, 0f00000000;
	mov.b32 	%r683, 0;
	@%p141 bra 	$L__BB3_207;
	mov.f32 	%f631, 0f00000000;
	mov.b32 	%r681, 0;
$L__BB3_206:
	.pragma "nounroll";
	mad.lo.s32 	%r545, %r681, %r187, %r1;
	shl.b32 	%r546, %r545, 2;
	add.s32 	%r547, %r11, %r546;
	ld.shared.f32 	%f509, [%r547];
	mad.lo.s32 	%r548, %r681, %r184, %r680;
	shl.b32 	%r549, %r548, 2;
	add.s32 	%r550, %r7, %r549;
	ld.shared.f32 	%f510, [%r550];
	fma.rn.f32 	%f511, %f509, %f510, %f631;
	add.s32 	%r551, %r547, %r38;
	ld.shared.f32 	%f512, [%r551];
	shl.b32 	%r552, %r184, 2;
	add.s32 	%r553, %r550, %r552;
	ld.shared.f32 	%f513, [%r553];
	fma.rn.f32 	%f514, %f512, %f513, %f511;
	add.s32 	%r554, %r551, %r38;
	ld.shared.f32 	%f515, [%r554];
	add.s32 	%r555, %r553, %r552;
	ld.shared.f32 	%f516, [%r555];
	fma.rn.f32 	%f517, %f515, %f516, %f514;
	add.s32 	%r556, %r554, %r38;
	ld.shared.f32 	%f518, [%r556];
	add.s32 	%r557, %r555, %r552;
	ld.shared.f32 	%f519, [%r557];
	fma.rn.f32 	%f520, %f518, %f519, %f517;
	add.s32 	%r558, %r556, %r38;
	ld.shared.f32 	%f521, [%r558];
	add.s32 	%r559, %r557, %r552;
	ld.shared.f32 	%f522, [%r559];
	fma.rn.f32 	%f523, %f521, %f522, %f520;
	add.s32 	%r560, %r558, %r38;
	ld.shared.f32 	%f524, [%r560];
	add.s32 	%r561, %r559, %r552;
	ld.shared.f32 	%f525, [%r561];
	fma.rn.f32 	%f526, %f524, %f525, %f523;
	add.s32 	%r562, %r560, %r38;
	ld.shared.f32 	%f527, [%r562];
	add.s32 	%r563, %r561, %r552;
	ld.shared.f32 	%f528, [%r563];
	fma.rn.f32 	%f529, %f527, %f528, %f526;
	add.s32 	%r564, %r562, %r38;
	ld.shared.f32 	%f530, [%r564];
	add.s32 	%r565, %r563, %r552;
	ld.shared.f32 	%f531, [%r565];
	fma.rn.f32 	%f631, %f530, %f531, %f529;
	add.s32 	%r681, %r681, 8;
	setp.ne.s32 	%p142, %r681, %r36;
	mov.u32 	%r683, %r36;
	@%p142 bra 	$L__BB3_206;
$L__BB3_207:
	setp.eq.s32 	%p143, %r26, 0;
	@%p143 bra 	$L__BB3_215;
	setp.lt.u32 	%p144, %r27, 3;
	@%p144 bra 	$L__BB3_210;
	mad.lo.s32 	%r566, %r683, %r187, %r1;
	shl.b32 	%r567, %r566, 2;
	add.s32 	%r568, %r11, %r567;
	ld.shared.f32 	%f533, [%r568];
	mad.lo.s32 	%r569, %r683, %r184, %r680;
	shl.b32 	%r570, %r569, 2;
	add.s32 	%r571, %r7, %r570;
	ld.shared.f32 	%f534, [%r571];
	fma.rn.f32 	%f535, %f533, %f534, %f631;
	add.s32 	%r572, %r568, %r38;
	ld.shared.f32 	%f536, [%r572];
	shl.b32 	%r573, %r184, 2;
	add.s32 	%r574, %r571, %r573;
	ld.shared.f32 	%f537, [%r574];
	fma.rn.f32 	%f538, %f536, %f537, %f535;
	add.s32 	%r575, %r572, %r38;
	ld.shared.f32 	%f539, [%r575];
	add.s32 	%r576, %r574, %r573;
	ld.shared.f32 	%f540, [%r576];
	fma.rn.f32 	%f541, %f539, %f540, %f538;
	add.s32 	%r577, %r575, %r38;
	ld.shared.f32 	%f542, [%r577];
	add.s32 	%r578, %r576, %r573;
	ld.shared.f32 	%f543, [%r578];
	fma.rn.f32 	%f631, %f542, %f543, %f541;
	add.s32 	%r683, %r683, 4;
$L__BB3_210:
	setp.eq.s32 	%p145, %r28, 0;
	@%p145 bra 	$L__BB3_215;
	setp.eq.s32 	%p146, %r29, 0;
	@%p146 bra 	$L__BB3_213;
	mad.lo.s32 	%r579, %r683, %r187, %r1;
	shl.b32 	%r580, %r579, 2;
	add.s32 	%r581, %r11, %r580;
	ld.shared.f32 	%f545, [%r581];
	mad.lo.s32 	%r582, %r683, %r184, %r680;
	shl.b32 	%r583, %r582, 2;
	add.s32 	%r584, %r7, %r583;
	ld.shared.f32 	%f546, [%r584];
	fma.rn.f32 	%f547, %f545, %f546, %f631;
	add.s32 	%r585, %r581, %r38;
	ld.shared.f32 	%f548, [%r585];
	shl.b32 	%r586, %r184, 2;
	add.s32 	%r587, %r584, %r586;
	ld.shared.f32 	%f549, [%r587];
	fma.rn.f32 	%f631, %f548, %f549, %f547;
	add.s32 	%r683, %r683, 2;
$L__BB3_213:
	setp.eq.s32 	%p147, %r37, 0;
	@%p147 bra 	$L__BB3_215;
	mad.lo.s32 	%r588, %r683, %r187, %r1;
	shl.b32 	%r589, %r588, 2;
	add.s32 	%r590, %r11, %r589;
	ld.shared.f32 	%f550, [%r590];
	mad.lo.s32 	%r591, %r683, %r184, %r680;
	shl.b32 	%r592, %r591, 2;
	add.s32 	%r593, %r7, %r592;
	ld.shared.f32 	%f551, [%r593];
	fma.rn.f32 	%f631, %f550, %f551, %f631;
$L__BB3_215:
	mul.f32 	%f552, %f78, %f631;
	add.s32 	%r594, %r680, %r12;
	shl.b32 	%r595, %r594, 2;
	add.s32 	%r596, %r5, %r595;
	atom.shared.add.f32 	%f553, [%r596], %f552;
	add.s32 	%r680, %r680, 1;
	setp.eq.s32 	%p148, %r680, %r184;
	@%p148 bra 	$L__BB3_223;
	bra.uni 	$L__BB3_204;
$L__BB3_216:
	setp.lt.u32 	%p136, %r16, 3;
	mov.b32 	%r686, 0;
	@%p136 bra 	$L__BB3_219;
	mov.b32 	%r685, 0;
$L__BB3_218:
	add.s32 	%r537, %r685, %r12;
	shl.b32 	%r538, %r537, 2;
	add.s32 	%r539, %r5, %r538;
	atom.shared.add.f32 	%f499, [%r539], %f1;
	atom.shared.add.f32 	%f500, [%r539+4], %f1;
	atom.shared.add.f32 	%f501, [%r539+8], %f1;
	atom.shared.add.f32 	%f502, [%r539+12], %f1;
	add.s32 	%r685, %r685, 4;
	setp.ne.s32 	%p137, %r685, %r35;
	mov.u32 	%r686, %r35;
	@%p137 bra 	$L__BB3_218;
$L__BB3_219:
	setp.eq.s32 	%p138, %r19, 0;
	@%p138 bra 	$L__BB3_223;
	setp.eq.s32 	%p139, %r19, 1;
	add.s32 	%r540, %r686, %r12;
	shl.b32 	%r541, %r540, 2;
	add.s32 	%r173, %r5, %r541;
	atom.shared.add.f32 	%f503, [%r173], %f1;
	@%p139 bra 	$L__BB3_223;
	setp.eq.s32 	%p140, %r19, 2;
	atom.shared.add.f32 	%f504, [%r173+4], %f1;
	@%p140 bra 	$L__BB3_223;
	atom.shared.add.f32 	%f505, [%r173+8], %f1;
$L__BB3_223:
	add.s32 	%r632, %r632, 1;
	setp.eq.s32 	%p149, %r632, %r186;
	@%p149 bra 	$L__BB3_54;
	bra.uni 	$L__BB3_27;

}
	// .globl	_Z27flash_attn_2_bwd_f32_kernelPKfS0_S0_S0_S0_S0_iiiiiifPfS1_S1_
.visible .entry _Z27flash_attn_2_bwd_f32_kernelPKfS0_S0_S0_S0_S0_iiiiiifPfS1_S1_(
	.param .u64 .ptr .align 1 _Z27flash_attn_2_bwd_f32_kernelPKfS0_S0_S0_S0_S0_iiiiiifPfS1_S1__param_0,
	.param .u64 .ptr .align 1 _Z27flash_attn_2_bwd_f32_kernelPKfS0_S0_S0_S0_S0_iiiiiifPfS1_S1__param_1,
	.param .u64 .ptr .align 1 _Z27flash_attn_2_bwd_f32_kernelPKfS0_S0_S0_S0_S0_iiiiiifPfS1_S1__param_2,
	.param .u64 .ptr .align 1 _Z27flash_attn_2_bwd_f32_kernelPKfS0_S0_S0_S0_S0_iiiiiifPfS1_S1__param_3,
	.param .u64 .ptr .align 1 _Z27flash_attn_2_bwd_f32_kernelPKfS0_S0_S0_S0_S0_iiiiiifPfS1_S1__param_4,
	.param .u64 .ptr .align 1 _Z27flash_attn_2_bwd_f32_kernelPKfS0_S0_S0_S0_S0_iiiiiifPfS1_S1__param_5,
	.param .u32 _Z27flash_attn_2_bwd_f32_kernelPKfS0_S0_S0_S0_S0_iiiiiifPfS1_S1__param_6,
	.param .u32 _Z27flash_attn_2_bwd_f32_kernelPKfS0_S0_S0_S0_S0_iiiiiifPfS1_S1__param_7,
	.param .u32 _Z27flash_attn_2_bwd_f32_kernelPKfS0_S0_S0_S0_S0_iiiiiifPfS1_S1__param_8,
	.param .u32 _Z27flash_attn_2_bwd_f32_kernelPKfS0_S0_S0_S0_S0_iiiiiifPfS1_S1__param_9,
	.param .u32 _Z27flash_attn_2_bwd_f32_kernelPKfS0_S0_S0_S0_S0_iiiiiifPfS1_S1__param_10,
	.param .u32 _Z27flash_attn_2_bwd_f32_kernelPKfS0_S0_S0_S0_S0_iiiiiifPfS1_S1__param_11,
	.param .f32 _Z27flash_attn_2_bwd_f32_kernelPKfS0_S0_S0_S0_S0_iiiiiifPfS1_S1__param_12,
	.param .u64 .ptr .align 1 _Z27flash_attn_2_bwd_f32_kernelPKfS0_S0_S0_S0_S0_iiiiiifPfS1_S1__param_13,
	.param .u64 .ptr .align 1 _Z27flash_attn_2_bwd_f32_kernelPKfS0_S0_S0_S0_S0_iiiiiifPfS1_S1__param_14,
	.param .u64 .ptr .align 1 _Z27flash_attn_2_bwd_f32_kernelPKfS0_S0_S0_S0_S0_iiiiiifPfS1_S1__param_15
)
{
	.reg .pred 	%p<150>;
	.reg .b32 	%r<679>;
	.reg .b32 	%f<608>;
	.reg .b64 	%rd<68>;

	ld.param.u64 	%rd11, [_Z27flash_attn_2_bwd_f32_kernelPKfS0_S0_S0_S0_S0_iiiiiifPfS1_S1__param_0];
	ld.param.u64 	%rd12, [_Z27flash_attn_2_bwd_f32_kernelPKfS0_S0_S0_S0_S0_iiiiiifPfS1_S1__param_1];
	ld.param.u64 	%rd13, [_Z27flash_attn_2_bwd_f32_kernelPKfS0_S0_S0_S0_S0_iiiiiifPfS1_S1__param_2];
	ld.param.u64 	%rd14, [_Z27flash_attn_2_bwd_f32_kernelPKfS0_S0_S0_S0_S0_iiiiiifPfS1_S1__param_3];
	ld.param.u64 	%rd15, [_Z27flash_attn_2_bwd_f32_kernelPKfS0_S0_S0_S0_S0_iiiiiifPfS1_S1__param_4];
	ld.param.u32 	%r177, [_Z27flash_attn_2_bwd_f32_kernelPKfS0_S0_S0_S0_S0_iiiiiifPfS1_S1__param_6];
	ld.param.u32 	%r178, [_Z27flash_attn_2_bwd_f32_kernelPKfS0_S0_S0_S0_S0_iiiiiifPfS1_S1__param_7];
	ld.param.u32 	%r179, [_Z27flash_attn_2_bwd_f32_kernelPKfS0_S0_S0_S0_S0_iiiiiifPfS1_S1__param_8];
	ld.param.u32 	%r180, [_Z27flash_attn_2_bwd_f32_kernelPKfS0_S0_S0_S0_S0_iiiiiifPfS1_S1__param_9];
	ld.param.u32 	%r181, [_Z27flash_attn_2_bwd_f32_kernelPKfS0_S0_S0_S0_S0_iiiiiifPfS1_S1__param_10];
	ld.param.u32 	%r182, [_Z27flash_attn_2_bwd_f32_kernelPKfS0_S0_S0_S0_S0_iiiiiifPfS1_S1__param_11];
	ld.param.f32 	%f76, [_Z27flash_attn_2_bwd_f32_kernelPKfS0_S0_S0_S0_S0_iiiiiifPfS1_S1__param_12];
	ld.param.u64 	%rd16, [_Z27flash_attn_2_bwd_f32_kernelPKfS0_S0_S0_S0_S0_iiiiiifPfS1_S1__param_13];
	ld.param.u64 	%rd17, [_Z27flash_attn_2_bwd_f32_kernelPKfS0_S0_S0_S0_S0_iiiiiifPfS1_S1__param_14];
	ld.param.u64 	%rd18, [_Z27flash_attn_2_bwd_f32_kernelPKfS0_S0_S0_S0_S0_iiiiiifPfS1_S1__param_15];
	cvta.to.global.u64 	%rd1, %rd13;
	cvta.to.global.u64 	%rd2, %rd12;
	cvta.to.global.u64 	%rd3, %rd15;
	cvta.to.global.u64 	%rd4, %rd14;
	cvta.to.global.u64 	%rd5, %rd11;
	cvta.to.global.u64 	%rd6, %rd16;
	cvta.to.global.u64 	%rd7, %rd18;
	cvta.to.global.u64 	%rd8, %rd17;
	mov.u32 	%r1, %tid.x;
	mul.lo.s32 	%r2, %r181, %r178;
	mul.lo.s32 	%r3, %r182, %r178;
	shl.b32 	%r4, %r2, 2;
	add.s32 	%r5, %r4, %r3;
	setp.lt.s32 	%p1, %r179, 1;
	@%p1 bra 	$L__BB4_67;
	mov.u32 	%r184, %ctaid.y;
	mul.lo.s32 	%r185, %r177, %r184;
	mov.u32 	%r186, %nctaid.y;
	mov.u32 	%r187, %ctaid.x;
	mul.lo.s32 	%r188, %r187, %r186;
	mad.lo.s32 	%r189, %r188, %r177, %r185;
	mov.u32 	%r191, sram;
	add.s32 	%r6, %r191, %r4;
	add.s32 	%r7, %r6, %r4;
	add.s32 	%r8, %r7, %r4;
	add.s32 	%r9, %r8, %r4;
	add.s32 	%r192, %r5, %r3;
	shl.b32 	%r193, %r192, 2;
	add.s32 	%r10, %r191, %r193;
	shl.b32 	%r194, %r3, 2;
	add.s32 	%r11, %r10, %r194;
	mul.lo.s32 	%r195, %r182, %r181;
	shl.b32 	%r196, %r195, 2;
	add.s32 	%r12, %r11, %r196;
	mul.lo.s32 	%r13, %r178, %r1;
	mad.lo.s32 	%r14, %r189, %r178, %r13;
	add.s32 	%r15, %r189, %r1;
	mul.lo.s32 	%r16, %r181, %r1;
	add.s32 	%r17, %r178, -1;
	and.b32  	%r18, %r178, 7;
	add.s32 	%r19, %r18, -1;
	and.b32  	%r20, %r178, 3;
	add.s32 	%r21, %r20, -1;
	add.s32 	%r22, %r181, -1;
	and.b32  	%r23, %r181, 7;
	add.s32 	%r24, %r23, -1;
	and.b32  	%r25, %r181, 3;
	add.s32 	%r26, %r25, -1;
	and.b32  	%r27, %r182, 7;
	add.s32 	%r28, %r27, -1;
	and.b32  	%r29, %r182, 3;
	add.s32 	%r30, %r29, -1;
	and.b32  	%r31, %r178, 2147483640;
	and.b32  	%r32, %r178, 1;
	mul.f32 	%f1, %f76, 0f00000000;
	and.b32  	%r33, %r181, 2147483640;
	and.b32  	%r34, %r181, 1;
	and.b32  	%r35, %r181, 2147483644;
	and.b32  	%r36, %r178, 2147483644;
	and.b32  	%r37, %r182, 2147483640;
	and.b32  	%r38, %r182, 1;
	shl.b32 	%r39, %r181, 2;
	mov.b32 	%r612, 0;
$L__BB4_2:
	setp.lt.s32 	%p2, %r178, 1;
	@%p2 bra 	$L__BB4_25;
	setp.lt.u32 	%p3, %r17, 7;
	mad.lo.s32 	%r618, %r612, %r2, %r14;
	mov.b32 	%r614, 0;
	@%p3 bra 	$L__BB4_6;
	shl.b32 	%r198, %r1, 2;
	add.s32 	%r199, %r198, %r39;
	mov.u32 	%r200, sram;
	mad.lo.s32 	%r201, %r178, %r199, %r200;
	add.s32 	%r616, %r201, 16;
	and.b32  	%r202, %r178, 2147483640;
	neg.s32 	%r619, %r202;
	shl.b32 	%r203, %r13, 2;
	add.s32 	%r204, %r203, %r200;
	add.s32 	%r617, %r204, 16;
$L__BB4_5:
	.pragma "nounroll";
	mul.wide.s32 	%rd19, %r618, 4;
	add.s64 	%rd20, %rd2, %rd19;
	add.s64 	%rd21, %rd1, %rd19;
	ld.global.f32 	%f77, [%rd20];
	st.shared.f32 	[%r617+-16], %f77;
	ld.global.f32 	%f78, [%rd21];
	st.shared.f32 	[%r616+-16], %f78;
	ld.global.f32 	%f79, [%rd20+4];
	st.shared.f32 	[%r617+-12], %f79;
	ld.global.f32 	%f80, [%rd21+4];
	st.shared.f32 	[%r616+-12], %f80;
	ld.global.f32 	%f81, [%rd20+8];
	st.shared.f32 	[%r617+-8], %f81;
	ld.global.f32 	%f82, [%rd21+8];
	st.shared.f32 	[%r616+-8], %f82;
	ld.global.f32 	%f83, [%rd20+12];
	st.shared.f32 	[%r617+-4], %f83;
	ld.global.f32 	%f84, [%rd21+12];
	st.shared.f32 	[%r616+-4], %f84;
	ld.global.f32 	%f85, [%rd20+16];
	st.shared.f32 	[%r617], %f85;
	ld.global.f32 	%f86, [%rd21+16];
	st.shared.f32 	[%r616], %f86;
	ld.global.f32 	%f87, [%rd20+20];
	st.shared.f32 	[%r617+4], %f87;
	ld.global.f32 	%f88, [%rd21+20];
	st.shared.f32 	[%r616+4], %f88;
	ld.global.f32 	%f89, [%rd20+24];
	st.shared.f32 	[%r617+8], %f89;
	ld.global.f32 	%f90, [%rd21+24];
	st.shared.f32 	[%r616+8], %f90;
	ld.global.f32 	%f91, [%rd20+28];
	st.shared.f32 	[%r617+12], %f91;
	ld.global.f32 	%f92, [%rd21+28];
	st.shared.f32 	[%r616+12], %f92;
	add.s32 	%r619, %r619, 8;
	add.s32 	%r618, %r618, 8;
	add.s32 	%r617, %r617, 32;
	add.s32 	%r616, %r616, 32;
	setp.eq.s32 	%p4, %r619, 0;
	mov.u32 	%r614, %r31;
	@%p4 bra 	$L__BB4_6;
	bra.uni 	$L__BB4_5;
$L__BB4_6:
	setp.eq.s32 	%p5, %r18, 0;
	@%p5 bra 	$L__BB4_14;
	setp.lt.u32 	%p6, %r19, 3;
	@%p6 bra 	$L__BB4_9;
	mad.lo.s32 	%r205, %r612, %r2, %r14;
	add.s32 	%r206, %r205, %r614;
	mul.wide.s32 	%rd22, %r206, 4;
	add.s64 	%rd23, %rd2, %rd22;
	ld.global.f32 	%f93, [%rd23];
	add.s32 	%r207, %r614, %r13;
	shl.b32 	%r208, %r207, 2;
	mov.u32 	%r209, sram;
	add.s32 	%r210, %r209, %r208;
	st.shared.f32 	[%r210], %f93;
	add.s64 	%rd24, %rd1, %rd22;
	ld.global.f32 	%f94, [%rd24];
	add.s32 	%r211, %r6, %r208;
	st.shared.f32 	[%r211], %f94;
	ld.global.f32 	%f95, [%rd23+4];
	st.shared.f32 	[%r210+4], %f95;
	ld.global.f32 	%f96, [%rd24+4];
	st.shared.f32 	[%r211+4], %f96;
	ld.global.f32 	%f97, [%rd23+8];
	st.shared.f32 	[%r210+8], %f97;
	ld.global.f32 	%f98, [%rd24+8];
	st.shared.f32 	[%r211+8], %f98;
	ld.global.f32 	%f99, [%rd23+12];
	st.shared.f32 	[%r210+12], %f99;
	ld.global.f32 	%f100, [%rd24+12];
	st.shared.f32 	[%r211+12], %f100;
	add.s32 	%r614, %r614, 4;
$L__BB4_9:
	setp.eq.s32 	%p7, %r20, 0;
	@%p7 bra 	$L__BB4_14;
	setp.eq.s32 	%p8, %r21, 0;
	@%p8 bra 	$L__BB4_12;
	mad.lo.s32 	%r212, %r612, %r2, %r14;
	add.s32 	%r213, %r212, %r614;
	mul.wide.s32 	%rd25, %r213, 4;
	add.s64 	%rd26, %rd2, %rd25;
	ld.global.f32 	%f101, [%rd26];
	add.s32 	%r214, %r614, %r13;
	shl.b32 	%r215, %r214, 2;
	mov.u32 	%r216, sram;
	add.s32 	%r217, %r216, %r215;
	st.shared.f32 	[%r217], %f101;
	add.s64 	%rd27, %rd1, %rd25;
	ld.global.f32 	%f102, [%rd27];
	add.s32 	%r218, %r6, %r215;
	st.shared.f32 	[%r218], %f102;
	ld.global.f32 	%f103, [%rd26+4];
	st.shared.f32 	[%r217+4], %f103;
	ld.global.f32 	%f104, [%rd27+4];
	st.shared.f32 	[%r218+4], %f104;
	add.s32 	%r614, %r614, 2;
$L__BB4_12:
	setp.eq.s32 	%p9, %r32, 0;
	@%p9 bra 	$L__BB4_14;
	mad.lo.s32 	%r219, %r612, %r2, %r14;
	add.s32 	%r220, %r219, %r614;
	mul.wide.s32 	%rd28, %r220, 4;
	add.s64 	%rd29, %rd2, %rd28;
	ld.global.f32 	%f105, [%rd29];
	add.s32 	%r221, %r614, %r13;
	shl.b32 	%r222, %r221, 2;
	mov.u32 	%r223, sram;
	add.s32 	%r224, %r223, %r222;
	st.shared.f32 	[%r224], %f105;
	add.s64 	%rd30, %rd1, %rd28;
	ld.global.f32 	%f106, [%rd30];
	add.s32 	%r225, %r6, %r222;
	st.shared.f32 	[%r225], %f106;
$L__BB4_14:
	mov.b32 	%r621, 0;
	@%p3 bra 	$L__BB4_17;
	mov.b32 	%r623, 0;
$L__BB4_16:
	.pragma "nounroll";
	add.s32 	%r228, %r623, %r13;
	shl.b32 	%r229, %r228, 2;
	add.s32 	%r230, %r7, %r229;
	mov.b32 	%r231, 0;
	st.shared.u32 	[%r230], %r231;
	add.s32 	%r232, %r8, %r229;
	st.shared.u32 	[%r232], %r231;
	st.shared.u32 	[%r230+4], %r231;
	st.shared.u32 	[%r232+4], %r231;
	st.shared.u32 	[%r230+8], %r231;
	st.shared.u32 	[%r232+8], %r231;
	st.shared.u32 	[%r230+12], %r231;
	st.shared.u32 	[%r232+12], %r231;
	st.shared.u32 	[%r230+16], %r231;
	st.shared.u32 	[%r232+16], %r231;
	st.shared.u32 	[%r230+20], %r231;
	st.shared.u32 	[%r232+20], %r231;
	st.shared.u32 	[%r230+24], %r231;
	st.shared.u32 	[%r232+24], %r231;
	st.shared.u32 	[%r230+28], %r231;
	st.shared.u32 	[%r232+28], %r231;
	add.s32 	%r623, %r623, 8;
	setp.eq.s32 	%p11, %r623, %r31;
	mov.u32 	%r621, %r31;
	@%p11 bra 	$L__BB4_17;
	bra.uni 	$L__BB4_16;
$L__BB4_17:
	@%p5 bra 	$L__BB4_25;
	setp.lt.u32 	%p13, %r19, 3;
	@%p13 bra 	$L__BB4_20;
	add.s32 	%r233, %r621, %r13;
	shl.b32 	%r234, %r233, 2;
	add.s32 	%r235, %r7, %r234;
	mov.b32 	%r236, 0;
	st.shared.u32 	[%r235], %r236;
	add.s32 	%r237, %r8, %r234;
	st.shared.u32 	[%r237], %r236;
	st.shared.u32 	[%r235+4], %r236;
	st.shared.u32 	[%r237+4], %r236;
	st.shared.u32 	[%r235+8], %r236;
	st.shared.u32 	[%r237+8], %r236;
	st.shared.u32 	[%r235+12], %r236;
	st.shared.u32 	[%r237+12], %r236;
	add.s32 	%r621, %r621, 4;
$L__BB4_20:
	setp.eq.s32 	%p14, %r20, 0;
	@%p14 bra 	$L__BB4_25;
	setp.eq.s32 	%p15, %r21, 0;
	@%p15 bra 	$L__BB4_23;
	add.s32 	%r238, %r621, %r13;
	shl.b32 	%r239, %r238, 2;
	add.s32 	%r240, %r7, %r239;
	mov.b32 	%r241, 0;
	st.shared.u32 	[%r240], %r241;
	add.s32 	%r242, %r8, %r239;
	st.shared.u32 	[%r242], %r241;
	st.shared.u32 	[%r240+4], %r241;
	st.shared.u32 	[%r242+4], %r241;
	add.s32 	%r621, %r621, 2;
$L__BB4_23:
	setp.eq.s32 	%p16, %r32, 0;
	@%p16 bra 	$L__BB4_25;
	add.s32 	%r243, %r621, %r13;
	shl.b32 	%r244, %r243, 2;
	add.s32 	%r245, %r7, %r244;
	mov.b32 	%r246, 0;
	st.shared.u32 	[%r245], %r246;
	add.s32 	%r247, %r8, %r244;
	st.shared.u32 	[%r247], %r246;
$L__BB4_25:
	setp.ge.s32 	%p17, %r612, %r180;
	@%p17 bra 	$L__BB4_54;
	mul.lo.s32 	%r63, %r612, %r181;
	mov.u32 	%r624, %r612;
$L__BB4_27:
	bar.sync 	0;
	mov.f32 	%f567, 0f00000000;
	@%p2 bra 	$L__BB4_39;
	setp.lt.u32 	%p19, %r17, 7;
	mad.lo.s32 	%r68, %r624, %r3, %r14;
	mov.f32 	%f567, 0f00000000;
	mov.b32 	%r627, 0;
	@%p19 bra 	$L__BB4_31;
	mov.f32 	%f567, 0f00000000;
	mov.b32 	%r625, 0;
$L__BB4_30:
	.pragma "nounroll";
	add.s32 	%r250, %r68, %r625;
	mul.wide.s32 	%rd31, %r250, 4;
	add.s64 	%rd32, %rd5, %rd31;
	ld.global.f32 	%f111, [%rd32];
	add.s32 	%r251, %r625, %r13;
	shl.b32 	%r252, %r251, 2;
	add.s32 	%r253, %r9, %r252;
	st.shared.f32 	[%r253], %f111;
	add.s64 	%rd33, %rd4, %rd31;
	ld.global.f32 	%f112, [%rd33];
	add.s32 	%r254, %r5, %r251;
	shl.b32 	%r255, %r254, 2;
	mov.u32 	%r256, sram;
	add.s32 	%r257, %r256, %r255;
	st.shared.f32 	[%r257], %f112;
	add.s64 	%rd34, %rd3, %rd31;
	ld.global.f32 	%f113, [%rd34];
	add.s32 	%r258, %r10, %r252;
	st.shared.f32 	[%r258], %f113;
	ld.shared.f32 	%f114, [%r257];
	fma.rn.f32 	%f115, %f113, %f114, %f567;
	ld.global.f32 	%f116, [%rd32+4];
	st.shared.f32 	[%r253+4], %f116;
	ld.global.f32 	%f117, [%rd33+4];
	st.shared.f32 	[%r257+4], %f117;
	ld.global.f32 	%f118, [%rd34+4];
	st.shared.f32 	[%r258+4], %f118;
	ld.shared.f32 	%f119, [%r257+4];
	fma.rn.f32 	%f120, %f118, %f119, %f115;
	ld.global.f32 	%f121, [%rd32+8];
	st.shared.f32 	[%r253+8], %f121;
	ld.global.f32 	%f122, [%rd33+8];
	st.shared.f32 	[%r257+8], %f122;
	ld.global.f32 	%f123, [%rd34+8];
	st.shared.f32 	[%r258+8], %f123;
	ld.shared.f32 	%f124, [%r257+8];
	fma.rn.f32 	%f125, %f123, %f124, %f120;
	ld.global.f32 	%f126, [%rd32+12];
	st.shared.f32 	[%r253+12], %f126;
	ld.global.f32 	%f127, [%rd33+12];
	st.shared.f32 	[%r257+12], %f127;
	ld.global.f32 	%f128, [%rd34+12];
	st.shared.f32 	[%r258+12], %f128;
	ld.shared.f32 	%f129, [%r257+12];
	fma.rn.f32 	%f130, %f128, %f129, %f125;
	ld.global.f32 	%f131, [%rd32+16];
	st.shared.f32 	[%r253+16], %f131;
	ld.global.f32 	%f132, [%rd33+16];
	st.shared.f32 	[%r257+16], %f132;
	ld.global.f32 	%f133, [%rd34+16];
	st.shared.f32 	[%r258+16], %f133;
	ld.shared.f32 	%f134, [%r257+16];
	fma.rn.f32 	%f135, %f133, %f134, %f130;
	ld.global.f32 	%f136, [%rd32+20];
	st.shared.f32 	[%r253+20], %f136;
	ld.global.f32 	%f137, [%rd33+20];
	st.shared.f32 	[%r257+20], %f137;
	ld.global.f32 	%f138, [%rd34+20];
	st.shared.f32 	[%r258+20], %f138;
	ld.shared.f32 	%f139, [%r257+20];
	fma.rn.f32 	%f140, %f138, %f139, %f135;
	ld.global.f32 	%f141, [%rd32+24];
	st.shared.f32 	[%r253+24], %f141;
	ld.global.f32 	%f142, [%rd33+24];
	st.shared.f32 	[%r257+24], %f142;
	ld.global.f32 	%f143, [%rd34+24];
	st.shared.f32 	[%r258+24], %f143;
	ld.shared.f32 	%f144, [%r257+24];
	fma.rn.f32 	%f145, %f143, %f144, %f140;
	ld.global.f32 	%f146, [%rd32+28];
	st.shared.f32 	[%r253+28], %f146;
	ld.global.f32 	%f147, [%rd33+28];
	st.shared.f32 	[%r257+28], %f147;
	ld.global.f32 	%f148, [%rd34+28];
	st.shared.f32 	[%r258+28], %f148;
	ld.shared.f32 	%f149, [%r257+28];
	fma.rn.f32 	%f567, %f148, %f149, %f145;
	add.s32 	%r625, %r625, 8;
	setp.ne.s32 	%p20, %r625, %r31;
	mov.u32 	%r627, %r31;
	@%p20 bra 	$L__BB4_30;
$L__BB4_31:
	setp.eq.s32 	%p21, %r18, 0;
	@%p21 bra 	$L__BB4_39;
	setp.lt.u32 	%p22, %r19, 3;
	@%p22 bra 	$L__BB4_34;
	add.s32 	%r259, %r68, %r627;
	mul.wide.s32 	%rd35, %r259, 4;
	add.s64 	%rd36, %rd5, %rd35;
	ld.global.f32 	%f151, [%rd36];
	add.s32 	%r260, %r627, %r13;
	shl.b32 	%r261, %r260, 2;
	add.s32 	%r262, %r9, %r261;
	st.shared.f32 	[%r262], %f151;
	add.s64 	%rd37, %rd4, %rd35;
	ld.global.f32 	%f152, [%rd37];
	add.s32 	%r263, %r5, %r260;
	shl.b32 	%r264, %r263, 2;
	mov.u32 	%r265, sram;
	add.s32 	%r266, %r265, %r264;
	st.shared.f32 	[%r266], %f152;
	add.s64 	%rd38, %rd3, %rd35;
	ld.global.f32 	%f153, [%rd38];
	add.s32 	%r267, %r10, %r261;
	st.shared.f32 	[%r267], %f153;
	ld.shared.f32 	%f154, [%r266];
	fma.rn.f32 	%f155, %f153, %f154, %f567;
	ld.global.f32 	%f156, [%rd36+4];
	st.shared.f32 	[%r262+4], %f156;
	ld.global.f32 	%f157, [%rd37+4];
	st.shared.f32 	[%r266+4], %f157;
	ld.global.f32 	%f158, [%rd38+4];
	st.shared.f32 	[%r267+4], %f158;
	ld.shared.f32 	%f159, [%r266+4];
	fma.rn.f32 	%f160, %f158, %f159, %f155;
	ld.global.f32 	%f161, [%rd36+8];
	st.shared.f32 	[%r262+8], %f161;
	ld.global.f32 	%f162, [%rd37+8];
	st.shared.f32 	[%r266+8], %f162;
	ld.global.f32 	%f163, [%rd38+8];
	st.shared.f32 	[%r267+8], %f163;
	ld.shared.f32 	%f164, [%r266+8];
	fma.rn.f32 	%f165, %f163, %f164, %f160;
	ld.global.f32 	%f166, [%rd36+12];
	st.shared.f32 	[%r262+12], %f166;
	ld.global.f32 	%f167, [%rd37+12];
	st.shared.f32 	[%r266+12], %f167;
	ld.global.f32 	%f168, [%rd38+12];
	st.shared.f32 	[%r267+12], %f168;
	ld.shared.f32 	%f169, [%r266+12];
	fma.rn.f32 	%f567, %f168, %f169, %f165;
	add.s32 	%r627, %r627, 4;
$L__BB4_34:
	setp.eq.s32 	%p23, %r20, 0;
	@%p23 bra 	$L__BB4_39;
	setp.eq.s32 	%p24, %r21, 0;
	@%p24 bra 	$L__BB4_37;
	add.s32 	%r268, %r68, %r627;
	mul.wide.s32 	%rd39, %r268, 4;
	add.s64 	%rd40, %rd5, %rd39;
	ld.global.f32 	%f171, [%rd40];
	add.s32 	%r269, %r627, %r13;
	shl.b32 	%r270, %r269, 2;
	add.s32 	%r271, %r9, %r270;
	st.shared.f32 	[%r271], %f171;
	add.s64 	%rd41, %rd4, %rd39;
	ld.global.f32 	%f172, [%rd41];
	add.s32 	%r272, %r5, %r269;
	shl.b32 	%r273, %r272, 2;
	mov.u32 	%r274, sram;
	add.s32 	%r275, %r274, %r273;
	st.shared.f32 	[%r275], %f172;
	add.s64 	%rd42, %rd3, %rd39;
	ld.global.f32 	%f173, [%rd42];
	add.s32 	%r276, %r10, %r270;
	st.shared.f32 	[%r276], %f173;
	ld.shared.f32 	%f174, [%r275];
	fma.rn.f32 	%f175, %f173, %f174, %f567;
	ld.global.f32 	%f176, [%rd40+4];
	st.shared.f32 	[%r271+4], %f176;
	ld.global.f32 	%f177, [%rd41+4];
	st.shared.f32 	[%r275+4], %f177;
	ld.global.f32 	%f178, [%rd42+4];
	st.shared.f32 	[%r276+4], %f178;
	ld.shared.f32 	%f179, [%r275+4];
	fma.rn.f32 	%f567, %f178, %f179, %f175;
	add.s32 	%r627, %r627, 2;
$L__BB4_37:
	setp.eq.s32 	%p25, %r32, 0;
	@%p25 bra 	$L__BB4_39;
	add.s32 	%r277, %r68, %r627;
	mul.wide.s32 	%rd43, %r277, 4;
	add.s64 	%rd44, %rd5, %rd43;
	ld.global.f32 	%f180, [%rd44];
	add.s32 	%r278, %r627, %r13;
	shl.b32 	%r279, %r278, 2;
	add.s32 	%r280, %r9, %r279;
	st.shared.f32 	[%r280], %f180;
	add.s64 	%rd45, %rd4, %rd43;
	ld.global.f32 	%f181, [%rd45];
	add.s32 	%r281, %r5, %r278;
	shl.b32 	%r282, %r281, 2;
	mov.u32 	%r283, sram;
	add.s32 	%r284, %r283, %r282;
	st.shared.f32 	[%r284], %f181;
	add.s64 	%rd46, %rd3, %rd43;
	ld.global.f32 	%f182, [%rd46];
	add.s32 	%r285, %r10, %r279;
	st.shared.f32 	[%r285], %f182;
	ld.shared.f32 	%f183, [%r284];
	fma.rn.f32 	%f567, %f182, %f183, %f567;
$L__BB4_39:
	ld.param.u64 	%rd67, [_Z27flash_attn_2_bwd_f32_kernelPKfS0_S0_S0_S0_S0_iiiiiifPfS1_S1__param_5];
	setp.lt.s32 	%p26, %r181, 1;
	mul.lo.s32 	%r76, %r624, %r182;
	add.s32 	%r286, %r15, %r76;
	cvta.to.global.u64 	%rd47, %rd67;
	mul.wide.s32 	%rd48, %r286, 4;
	add.s64 	%rd49, %rd47, %rd48;
	ld.global.f32 	%f14, [%rd49];
	@%p26 bra 	$L__BB4_107;
	add.s32 	%r77, %r76, %r1;
	@%p2 bra 	$L__BB4_68;
	mov.b32 	%r629, 0;
$L__BB4_42:
	setp.lt.u32 	%p50, %r17, 7;
	mul.lo.s32 	%r79, %r629, %r178;
	mov.f32 	%f575, 0f00000000;
	mov.b32 	%r632, 0;
	@%p50 bra 	$L__BB4_45;
	mov.f32 	%f575, 0f00000000;
	mov.b32 	%r630, 0;
$L__BB4_44:
	.pragma "nounroll";
	add.s32 	%r319, %r630, %r13;
	shl.b32 	%r320, %r319, 2;
	add.s32 	%r321, %r9, %r320;
	ld.shared.f32 	%f202, [%r321];
	add.s32 	%r322, %r630, %r79;
	shl.b32 	%r323, %r322, 2;
	mov.u32 	%r324, sram;
	add.s32 	%r325, %r324, %r323;
	ld.shared.f32 	%f203, [%r325];
	fma.rn.f32 	%f204, %f202, %f203, %f575;
	ld.shared.f32 	%f205, [%r321+4];
	ld.shared.f32 	%f206, [%r325+4];
	fma.rn.f32 	%f207, %f205, %f206, %f204;
	ld.shared.f32 	%f208, [%r321+8];
	ld.shared.f32 	%f209, [%r325+8];
	fma.rn.f32 	%f210, %f208, %f209, %f207;
	ld.shared.f32 	%f211, [%r321+12];
	ld.shared.f32 	%f212, [%r325+12];
	fma.rn.f32 	%f213, %f211, %f212, %f210;
	ld.shared.f32 	%f214, [%r321+16];
	ld.shared.f32 	%f215, [%r325+16];
	fma.rn.f32 	%f216, %f214, %f215, %f213;
	ld.shared.f32 	%f217, [%r321+20];
	ld.shared.f32 	%f218, [%r325+20];
	fma.rn.f32 	%f219, %f217, %f218, %f216;
	ld.shared.f32 	%f220, [%r321+24];
	ld.shared.f32 	%f221, [%r325+24];
	fma.rn.f32 	%f222, %f220, %f221, %f219;
	ld.shared.f32 	%f223, [%r321+28];
	ld.shared.f32 	%f224, [%r325+28];
	fma.rn.f32 	%f575, %f223, %f224, %f222;
	add.s32 	%r630, %r630, 8;
	setp.ne.s32 	%p51, %r630, %r31;
	mov.u32 	%r632, %r31;
	@%p51 bra 	$L__BB4_44;
$L__BB4_45:
	setp.eq.s32 	%p52, %r18, 0;
	@%p52 bra 	$L__BB4_53;
	setp.lt.u32 	%p53, %r19, 3;
	@%p53 bra 	$L__BB4_48;
	add.s32 	%r326, %r632, %r13;
	shl.b32 	%r327, %r326, 2;
	add.s32 	%r328, %r9, %r327;
	ld.shared.f32 	%f226, [%r328];
	add.s32 	%r329, %r632, %r79;
	shl.b32 	%r330, %r329, 2;
	mov.u32 	%r331, sram;
	add.s32 	%r332, %r331, %r330;
	ld.shared.f32 	%f227, [%r332];
	fma.rn.f32 	%f228, %f226, %f227, %f575;
	ld.shared.f32 	%f229, [%r328+4];
	ld.shared.f32 	%f230, [%r332+4];
	fma.rn.f32 	%f231, %f229, %f230, %f228;
	ld.shared.f32 	%f232, [%r328+8];
	ld.shared.f32 	%f233, [%r332+8];
	fma.rn.f32 	%f234, %f232, %f233, %f231;
	ld.shared.f32 	%f235, [%r328+12];
	ld.shared.f32 	%f236, [%r332+12];
	fma.rn.f32 	%f575, %f235, %f236, %f234;
	add.s32 	%r632, %r632, 4;
$L__BB4_48:
	setp.eq.s32 	%p54, %r20, 0;
	@%p54 bra 	$L__BB4_53;
	setp.eq.s32 	%p55, %r21, 0;
	@%p55 bra 	$L__BB4_51;
	add.s32 	%r333, %r632, %r13;
	shl.b32 	%r334, %r333, 2;
	add.s32 	%r335, %r9, %r334;
	ld.shared.f32 	%f238, [%r335];
	add.s32 	%r336, %r632, %r79;
	shl.b32 	%r337, %r336, 2;
	mov.u32 	%r338, sram;
	add.s32 	%r339, %r338, %r337;
	ld.shared.f32 	%f239, [%r339];
	fma.rn.f32 	%f240, %f238, %f239, %f575;
	ld.shared.f32 	%f241, [%r335+4];
	ld.shared.f32 	%f242, [%r339+4];
	fma.rn.f32 	%f575, %f241, %f242, %f240;
	add.s32 	%r632, %r632, 2;
$L__BB4_51:
	setp.eq.s32 	%p56, %r32, 0;
	@%p56 bra 	$L__BB4_53;
	add.s32 	%r340, %r632, %r13;
	shl.b32 	%r341, %r340, 2;
	add.s32 	%r342, %r9, %r341;
	ld.shared.f32 	%f243, [%r342];
	add.s32 	%r343, %r632, %r79;
	shl.b32 	%r344, %r343, 2;
	mov.u32 	%r345, sram;
	add.s32 	%r346, %r345, %r344;
	ld.shared.f32 	%f244, [%r346];
	fma.rn.f32 	%f575, %f243, %f244, %f575;
$L__BB4_53:
	mul.f32 	%f245, %f76, %f575;
	add.s32 	%r347, %r629, %r63;
	setp.lt.s32 	%p57, %r77, %r347;
	selp.f32 	%f246, 0fFF800000, %f245, %p57;
	add.s32 	%r348, %r629, %r16;
	shl.b32 	%r349, %r348, 2;
	add.s32 	%r350, %r11, %r349;
	st.shared.f32 	[%r350], %f246;
	add.s32 	%r629, %r629, 1;
	setp.eq.s32 	%p58, %r629, %r181;
	@%p58 bra 	$L__BB4_79;
	bra.uni 	$L__BB4_42;
$L__BB4_54:
	@%p2 bra 	$L__BB4_66;
	setp.lt.u32 	%p142, %r17, 7;
	mad.lo.s32 	%r66, %r612, %r3, %r14;
	mov.b32 	%r677, 0;
	@%p142 bra 	$L__BB4_58;
	mov.b32 	%r675, 0;
$L__BB4_57:
	.pragma "nounroll";
	add.s32 	%r592, %r675, %r13;
	shl.b32 	%r593, %r592, 2;
	add.s32 	%r594, %r7, %r593;
	ld.shared.f32 	%f530, [%r594];
	add.s32 	%r595, %r66, %r675;
	mul.wide.s32 	%rd55, %r595, 4;
	add.s64 	%rd56, %rd8, %rd55;
	st.global.f32 	[%rd56], %f530;
	add.s32 	%r596, %r8, %r593;
	ld.shared.f32 	%f531, [%r596];
	add.s64 	%rd57, %rd7, %rd55;
	st.global.f32 	[%rd57], %f531;
	ld.shared.f32 	%f532, [%r594+4];
	st.global.f32 	[%rd56+4], %f532;
	ld.shared.f32 	%f533, [%r596+4];
	st.global.f32 	[%rd57+4], %f533;
	ld.shared.f32 	%f534, [%r594+8];
	st.global.f32 	[%rd56+8], %f534;
	ld.shared.f32 	%f535, [%r596+8];
	st.global.f32 	[%rd57+8], %f535;
	ld.shared.f32 	%f536, [%r594+12];
	st.global.f32 	[%rd56+12], %f536;
	ld.shared.f32 	%f537, [%r596+12];
	st.global.f32 	[%rd57+12], %f537;
	ld.shared.f32 	%f538, [%r594+16];
	st.global.f32 	[%rd56+16], %f538;
	ld.shared.f32 	%f539, [%r596+16];
	st.global.f32 	[%rd57+16], %f539;
	ld.shared.f32 	%f540, [%r594+20];
	st.global.f32 	[%rd56+20], %f540;
	ld.shared.f32 	%f541, [%r596+20];
	st.global.f32 	[%rd57+20], %f541;
	ld.shared.f32 	%f542, [%r594+24];
	st.global.f32 	[%rd56+24], %f542;
	ld.shared.f32 	%f543, [%r596+24];
	st.global.f32 	[%rd57+24], %f543;
	ld.shared.f32 	%f544, [%r594+28];
	st.global.f32 	[%rd56+28], %f544;
	ld.shared.f32 	%f545, [%r596+28];
	st.global.f32 	[%rd57+28], %f545;
	add.s32 	%r675, %r675, 8;
	setp.ne.s32 	%p143, %r675, %r31;
	mov.u32 	%r677, %r31;
	@%p143 bra 	$L__BB4_57;
$L__BB4_58:
	setp.eq.s32 	%p144, %r18, 0;
	@%p144 bra 	$L__BB4_66;
	setp.lt.u32 	%p145, %r19, 3;
	@%p145 bra 	$L__BB4_61;
	add.s32 	%r597, %r677, %r13;
	shl.b32 	%r598, %r597, 2;
	add.s32 	%r599, %r7, %r598;
	ld.shared.f32 	%f546, [%r599];
	add.s32 	%r600, %r66, %r677;
	mul.wide.s32 	%rd58, %r600, 4;
	add.s64 	%rd59, %rd8, %rd58;
	st.global.f32 	[%rd59], %f546;
	add.s32 	%r601, %r8, %r598;
	ld.shared.f32 	%f547, [%r601];
	add.s64 	%rd60, %rd7, %rd58;
	st.global.f32 	[%rd60], %f547;
	ld.shared.f32 	%f548, [%r599+4];
	st.global.f32 	[%rd59+4], %f548;
	ld.shared.f32 	%f549, [%r601+4];
	st.global.f32 	[%rd60+4], %f549;
	ld.shared.f32 	%f550, [%r599+8];
	st.global.f32 	[%rd59+8], %f550;
	ld.shared.f32 	%f551, [%r601+8];
	st.global.f32 	[%rd60+8], %f551;
	ld.shared.f32 	%f552, [%r599+12];
	st.global.f32 	[%rd59+12], %f552;
	ld.shared.f32 	%f553, [%r601+12];
	st.global.f32 	[%rd60+12], %f553;
	add.s32 	%r677, %r677, 4;
$L__BB4_61:
	setp.eq.s32 	%p146, %r20, 0;
	@%p146 bra 	$L__BB4_66;
	setp.eq.s32 	%p147, %r21, 0;
	@%p147 bra 	$L__BB4_64;
	add.s32 	%r602, %r677, %r13;
	shl.b32 	%r603, %r602, 2;
	add.s32 	%r604, %r7, %r603;
	ld.shared.f32 	%f554, [%r604];
	add.s32 	%r605, %r66, %r677;
	mul.wide.s32 	%rd61, %r605, 4;
	add.s64 	%rd62, %rd8, %rd61;
	st.global.f32 	[%rd62], %f554;
	add.s32 	%r606, %r8, %r603;
	ld.shared.f32 	%f555, [%r606];
	add.s64 	%rd63, %rd7, %rd61;
	st.global.f32 	[%rd63], %f555;
	ld.shared.f32 	%f556, [%r604+4];
	st.global.f32 	[%rd62+4], %f556;
	ld.shared.f32 	%f557, [%r606+4];
	st.global.f32 	[%rd63+4], %f557;
	add.s32 	%r677, %r677, 2;
$L__BB4_64:
	setp.eq.s32 	%p148, %r32, 0;
	@%p148 bra 	$L__BB4_66;
	add.s32 	%r607, %r677, %r13;
	shl.b32 	%r608, %r607, 2;
	add.s32 	%r609, %r7, %r608;
	ld.shared.f32 	%f558, [%r609];
	add.s32 	%r610, %r66, %r677;
	mul.wide.s32 	%rd64, %r610, 4;
	add.s64 	%rd65, %rd8, %rd64;
	st.global.f32 	[%rd65], %f558;
	add.s32 	%r611, %r8, %r608;
	ld.shared.f32 	%f559, [%r611];
	add.s64 	%rd66, %rd7, %rd64;
	st.global.f32 	[%rd66], %f559;
$L__BB4_66:
	add.s32 	%r612, %r612, 1;
	setp.ne.s32 	%p149, %r612, %r179;
	@%p149 bra 	$L__BB4_2;
$L__BB4_67:
	ret;
$L__BB4_68:
	setp.lt.u32 	%p28, %r22, 7;
	mov.b32 	%r635, 0;
	@%p28 bra 	$L__BB4_71;
	mov.b32 	%r637, 0;
$L__BB4_70:
	.pragma "nounroll";
	add.s32 	%r289, %r637, %r63;
	setp.lt.s32 	%p29, %r77, %r289;
	selp.f32 	%f184, 0fFF800000, %f1, %p29;
	add.s32 	%r290, %r637, %r16;
	shl.b32 	%r291, %r290, 2;
	add.s32 	%r292, %r11, %r291;
	st.shared.f32 	[%r292], %f184;
	add.s32 	%r293, %r289, 1;
	setp.lt.s32 	%p30, %r77, %r293;
	selp.f32 	%f185, 0fFF800000, %f1, %p30;
	st.shared.f32 	[%r292+4], %f185;
	add.s32 	%r294, %r289, 2;
	setp.lt.s32 	%p31, %r77, %r294;
	selp.f32 	%f186, 0fFF800000, %f1, %p31;
	st.shared.f32 	[%r292+8], %f186;
	add.s32 	%r295, %r289, 3;
	setp.lt.s32 	%p32, %r77, %r295;
	selp.f32 	%f187, 0fFF800000, %f1, %p32;
	st.shared.f32 	[%r292+12], %f187;
	add.s32 	%r296, %r289, 4;
	setp.lt.s32 	%p33, %r77, %r296;
	selp.f32 	%f188, 0fFF800000, %f1, %p33;
	st.shared.f32 	[%r292+16], %f188;
	add.s32 	%r297, %r289, 5;
	setp.lt.s32 	%p34, %r77, %r297;
	selp.f32 	%f189, 0fFF800000, %f1, %p34;
	st.shared.f32 	[%r292+20], %f189;
	add.s32 	%r298, %r289, 6;
	setp.lt.s32 	%p35, %r77, %r298;
	selp.f32 	%f190, 0fFF800000, %f1, %p35;
	st.shared.f32 	[%r292+24], %f190;
	add.s32 	%r299, %r289, 7;
	setp.lt.s32 	%p36, %r77, %r299;
	selp.f32 	%f191, 0fFF800000, %f1, %p36;
	st.shared.f32 	[%r292+28], %f191;
	add.s32 	%r637, %r637, 8;
	setp.eq.s32 	%p37, %r637, %r33;
	mov.u32 	%r635, %r33;
	@%p37 bra 	$L__BB4_71;
	bra.uni 	$L__BB4_70;
$L__BB4_71:
	setp.eq.s32 	%p38, %r23, 0;
	@%p38 bra 	$L__BB4_79;
	setp.lt.u32 	%p39, %r24, 3;
	@%p39 bra 	$L__BB4_74;
	add.s32 	%r300, %r635, %r63;
	setp.lt.s32 	%p40, %r77, %r300;
	selp.f32 	%f192, 0fFF800000, %f1, %p40;
	add.s32 	%r301, %r635, %r16;
	shl.b32 	%r302, %r301, 2;
	add.s32 	%r303, %r11, %r302;
	st.shared.f32 	[%r303], %f192;
	add.s32 	%r304, %r300, 1;
	setp.lt.s32 	%p41, %r77, %r304;
	selp.f32 	%f193, 0fFF800000, %f1, %p41;
	st.shared.f32 	[%r303+4], %f193;
	add.s32 	%r305, %r300, 2;
	setp.lt.s32 	%p42, %r77, %r305;
	selp.f32 	%f194, 0fFF800000, %f1, %p42;
	st.shared.f32 	[%r303+8], %f194;
	add.s32 	%r306, %r300, 3;
	setp.lt.s32 	%p43, %r77, %r306;
	selp.f32 	%f195, 0fFF800000, %f1, %p43;
	st.shared.f32 	[%r303+12], %f195;
	add.s32 	%r635, %r635, 4;
$L__BB4_74:
	setp.eq.s32 	%p44, %r25, 0;
	@%p44 bra 	$L__BB4_79;
	setp.eq.s32 	%p45, %r26, 0;
	@%p45 bra 	$L__BB4_77;
	add.s32 	%r307, %r635, %r63;
	setp.lt.s32 	%p46, %r77, %r307;
	selp.f32 	%f196, 0fFF800000, %f1, %p46;
	add.s32 	%r308, %r635, %r16;
	shl.b32 	%r309, %r308, 2;
	add.s32 	%r310, %r11, %r309;
	st.shared.f32 	[%r310], %f196;
	add.s32 	%r311, %r307, 1;
	setp.lt.s32 	%p47, %r77, %r311;
	selp.f32 	%f197, 0fFF800000, %f1, %p47;
	st.shared.f32 	[%r310+4], %f197;
	add.s32 	%r635, %r635, 2;
$L__BB4_77:
	setp.eq.s32 	%p48, %r34, 0;
	@%p48 bra 	$L__BB4_79;
	add.s32 	%r312, %r635, %r63;
	setp.lt.s32 	%p49, %r77, %r312;
	selp.f32 	%f198, 0fFF800000, %f1, %p49;
	add.s32 	%r313, %r635, %r16;
	shl.b32 	%r314, %r313, 2;
	add.s32 	%r315, %r11, %r314;
	st.shared.f32 	[%r315], %f198;
$L__BB4_79:
	setp.lt.u32 	%p59, %r22, 3;
	mov.b32 	%r640, 0;
	@%p59 bra 	$L__BB4_94;
	mov.b32 	%r638, 0;
$L__BB4_81:
	.pragma "nounroll";
	add.s32 	%r96, %r638, %r63;
	setp.ge.s32 	%p60, %r77, %r96;
	add.s32 	%r353, %r638, %r16;
	shl.b32 	%r354, %r353, 2;
	add.s32 	%r97, %r11, %r354;
	@%p60 bra 	$L__BB4_83;
	mov.b32 	%r355, 0;
	st.shared.u32 	[%r97], %r355;
	bra.uni 	$L__BB4_84;
$L__BB4_83:
	ld.shared.f32 	%f247, [%r97];
	sub.f32 	%f248, %f247, %f14;
	mul.f32 	%f249, %f248, 0f3FB8AA3B;
	ex2.approx.f32 	%f250, %f249;
	st.shared.f32 	[%r97], %f250;
$L__BB4_84:
	add.s32 	%r356, %r96, 1;
	setp.lt.s32 	%p61, %r77, %r356;
	@%p61 bra 	$L__BB4_86;
	ld.shared.f32 	%f251, [%r97+4];
	sub.f32 	%f252, %f251, %f14;
	mul.f32 	%f253, %f252, 0f3FB8AA3B;
	ex2.approx.f32 	%f254, %f253;
	st.shared.f32 	[%r97+4], %f254;
	bra.uni 	$L__BB4_87;
$L__BB4_86:
	mov.b32 	%r357, 0;
	st.shared.u32 	[%r97+4], %r357;
$L__BB4_87:
	add.s32 	%r358, %r96, 2;
	setp.lt.s32 	%p62, %r77, %r358;
	@%p62 bra 	$L__BB4_89;
	ld.shared.f32 	%f255, [%r97+8];
	sub.f32 	%f256, %f255, %f14;
	mul.f32 	%f257, %f256, 0f3FB8AA3B;
	ex2.approx.f32 	%f258, %f257;
	st.shared.f32 	[%r97+8], %f258;
	bra.uni 	$L__BB4_90;
$L__BB4_89:
	mov.b32 	%r359, 0;
	st.shared.u32 	[%r97+8], %r359;
$L__BB4_90:
	add.s32 	%r360, %r96, 3;
	setp.lt.s32 	%p63, %r77, %r360;
	@%p63 bra 	$L__BB4_92;
	ld.shared.f32 	%f259, [%r97+12];
	sub.f32 	%f260, %f259, %f14;
	mul.f32 	%f261, %f260, 0f3FB8AA3B;
	ex2.approx.f32 	%f262, %f261;
	st.shared.f32 	[%r97+12], %f262;
	bra.uni 	$L__BB4_93;
$L__BB4_92:
	mov.b32 	%r361, 0;
	st.shared.u32 	[%r97+12], %r361;
$L__BB4_93:
	add.s32 	%r638, %r638, 4;
	setp.ne.s32 	%p64, %r638, %r35;
	mov.u32 	%r640, %r35;
	@%p64 bra 	$L__BB4_81;
$L__BB4_94:
	setp.eq.s32 	%p65, %r25, 0;
	@%p65 bra 	$L__BB4_107;
	setp.eq.s32 	%p66, %r26, 0;
	@%p66 bra 	$L__BB4_103;
	add.s32 	%r100, %r640, %r63;
	setp.lt.s32 	%p67, %r77, %r100;
	add.s32 	%r362, %r640, %r16;
	shl.b32 	%r363, %r362, 2;
	add.s32 	%r101, %r11, %r363;
	@%p67 bra 	$L__BB4_98;
	ld.shared.f32 	%f263, [%r101];
	sub.f32 	%f264, %f263, %f14;
	mul.f32 	%f265, %f264, 0f3FB8AA3B;
	ex2.approx.f32 	%f266, %f265;
	st.shared.f32 	[%r101], %f266;
	bra.uni 	$L__BB4_99;
$L__BB4_98:
	mov.b32 	%r364, 0;
	st.shared.u32 	[%r101], %r364;
$L__BB4_99:
	add.s32 	%r365, %r100, 1;
	setp.lt.s32 	%p68, %r77, %r365;
	@%p68 bra 	$L__BB4_101;
	ld.shared.f32 	%f267, [%r101+4];
	sub.f32 	%f268, %f267, %f14;
	mul.f32 	%f269, %f268, 0f3FB8AA3B;
	ex2.approx.f32 	%f270, %f269;
	st.shared.f32 	[%r101+4], %f270;
	bra.uni 	$L__BB4_102;
$L__BB4_101:
	mov.b32 	%r366, 0;
	st.shared.u32 	[%r101+4], %r366;
$L__BB4_102:
	add.s32 	%r640, %r640, 2;
$L__BB4_103:
	setp.eq.s32 	%p69, %r34, 0;
	@%p69 bra 	$L__BB4_107;
	add.s32 	%r367, %r640, %r63;
	setp.lt.s32 	%p70, %r77, %r367;
	@%p70 bra 	$L__BB4_106;
	add.s32 	%r368, %r640, %r16;
	shl.b32 	%r369, %r368, 2;
	add.s32 	%r370, %r11, %r369;
	ld.shared.f32 	%f271, [%r370];
	sub.f32 	%f272, %f271, %f14;
	mul.f32 	%f273, %f272, 0f3FB8AA3B;
	ex2.approx.f32 	%f274, %f273;
	st.shared.f32 	[%r370], %f274;
	bra.uni 	$L__BB4_107;
$L__BB4_106:
	add.s32 	%r371, %r640, %r16;
	shl.b32 	%r372, %r371, 2;
	add.s32 	%r373, %r11, %r372;
	mov.b32 	%r374, 0;
	st.shared.u32 	[%r373], %r374;
$L__BB4_107:
	bar.sync 	0;
	@%p2 bra 	$L__BB4_129;
	setp.lt.s32 	%p72, %r182, 1;
	@%p72 bra 	$L__BB4_122;
	mov.b32 	%r641, 0;
$L__BB4_110:
	setp.lt.u32 	%p78, %r182, 8;
	add.s32 	%r105, %r641, %r13;
	shl.b32 	%r384, %r105, 2;
	add.s32 	%r385, %r10, %r384;
	ld.shared.f32 	%f27, [%r385];
	mov.f32 	%f583, 0f00000000;
	mov.b32 	%r644, 0;
	@%p78 bra 	$L__BB4_113;
	mov.f32 	%f583, 0f00000000;
	mov.b32 	%r642, 0;
$L__BB4_112:
	.pragma "nounroll";
	mad.lo.s32 	%r387, %r642, %r181, %r1;
	shl.b32 	%r388, %r387, 2;
	add.s32 	%r389, %r11, %r388;
	ld.shared.f32 	%f285, [%r389];
	fma.rn.f32 	%f286, %f285, %f27, %f583;
	add.s32 	%r390, %r389, %r39;
	ld.shared.f32 	%f287, [%r390];
	fma.rn.f32 	%f288, %f287, %f27, %f286;
	add.s32 	%r391, %r390, %r39;
	ld.shared.f32 	%f289, [%r391];
	fma.rn.f32 	%f290, %f289, %f27, %f288;
	add.s32 	%r392, %r391, %r39;
	ld.shared.f32 	%f291, [%r392];
	fma.rn.f32 	%f292, %f291, %f27, %f290;
	add.s32 	%r393, %r392, %r39;
	ld.shared.f32 	%f293, [%r393];
	fma.rn.f32 	%f294, %f293, %f27, %f292;
	add.s32 	%r394, %r393, %r39;
	ld.shared.f32 	%f295, [%r394];
	fma.rn.f32 	%f296, %f295, %f27, %f294;
	add.s32 	%r395, %r394, %r39;
	ld.shared.f32 	%f297, [%r395];
	fma.rn.f32 	%f298, %f297, %f27, %f296;
	add.s32 	%r396, %r395, %r39;
	ld.shared.f32 	%f299, [%r396];
	fma.rn.f32 	%f583, %f299, %f27, %f298;
	add.s32 	%r642, %r642, 8;
	setp.ne.s32 	%p79, %r642, %r37;
	mov.u32 	%r644, %r37;
	@%p79 bra 	$L__BB4_112;
$L__BB4_113:
	setp.eq.s32 	%p80, %r27, 0;
	@%p80 bra 	$L__BB4_121;
	setp.lt.u32 	%p81, %r28, 3;
	@%p81 bra 	$L__BB4_116;
	mad.lo.s32 	%r397, %r644, %r181, %r1;
	shl.b32 	%r398, %r397, 2;
	add.s32 	%r399, %r11, %r398;
	ld.shared.f32 	%f301, [%r399];
	fma.rn.f32 	%f302, %f301, %f27, %f583;
	add.s32 	%r400, %r399, %r39;
	ld.shared.f32 	%f303, [%r400];
	fma.rn.f32 	%f304, %f303, %f27, %f302;
	add.s32 	%r401, %r400, %r39;
	ld.shared.f32 	%f305, [%r401];
	fma.rn.f32 	%f306, %f305, %f27, %f304;
	add.s32 	%r402, %r401, %r39;
	ld.shared.f32 	%f307, [%r402];
	fma.rn.f32 	%f583, %f307, %f27, %f306;
	add.s32 	%r644, %r644, 4;
$L__BB4_116:
	setp.eq.s32 	%p82, %r29, 0;
	@%p82 bra 	$L__BB4_121;
	setp.eq.s32 	%p83, %r30, 0;
	@%p83 bra 	$L__BB4_119;
	mad.lo.s32 	%r403, %r644, %r181, %r1;
	shl.b32 	%r404, %r403, 2;
	add.s32 	%r405, %r11, %r404;
	ld.shared.f32 	%f309, [%r405];
	fma.rn.f32 	%f310, %f309, %f27, %f583;
	add.s32 	%r406, %r405, %r39;
	ld.shared.f32 	%f311, [%r406];
	fma.rn.f32 	%f583, %f311, %f27, %f310;
	add.s32 	%r644, %r644, 2;
$L__BB4_119:
	setp.eq.s32 	%p84, %r38, 0;
	@%p84 bra 	$L__BB4_121;
	mad.lo.s32 	%r407, %r644, %r181, %r1;
	shl.b32 	%r408, %r407, 2;
	add.s32 	%r409, %r11, %r408;
	ld.shared.f32 	%f312, [%r409];
	fma.rn.f32 	%f583, %f312, %f27, %f583;
$L__BB4_121:
	add.s32 	%r411, %r8, %r384;
	atom.shared.add.f32 	%f313, [%r411], %f583;
	add.s32 	%r641, %r641, 1;
	setp.eq.s32 	%p85, %r641, %r178;
	@%p85 bra 	$L__BB4_129;
	bra.uni 	$L__BB4_110;
$L__BB4_122:
	setp.lt.u32 	%p73, %r17, 3;
	mov.b32 	%r646, 0;
	@%p73 bra 	$L__BB4_125;
	mov.b32 	%r652, 0;
$L__BB4_124:
	add.s32 	%r377, %r652, %r13;
	shl.b32 	%r378, %r377, 2;
	add.s32 	%r379, %r8, %r378;
	atom.shared.add.f32 	%f275, [%r379], 0f00000000;
	atom.shared.add.f32 	%f276, [%r379+4], 0f00000000;
	atom.shared.add.f32 	%f277, [%r379+8], 0f00000000;
	atom.shared.add.f32 	%f278, [%r379+12], 0f00000000;
	add.s32 	%r652, %r652, 4;
	setp.eq.s32 	%p74, %r652, %r36;
	mov.u32 	%r646, %r36;
	@%p74 bra 	$L__BB4_125;
	bra.uni 	$L__BB4_124;
$L__BB4_125:
	setp.eq.s32 	%p75, %r20, 0;
	@%p75 bra 	$L__BB4_129;
	setp.eq.s32 	%p76, %r20, 1;
	add.s32 	%r380, %r646, %r13;
	shl.b32 	%r381, %r380, 2;
	add.s32 	%r115, %r8, %r381;
	atom.shared.add.f32 	%f279, [%r115], 0f00000000;
	@%p76 bra 	$L__BB4_129;
	setp.eq.s32 	%p77, %r20, 2;
	atom.shared.add.f32 	%f280, [%r115+4], 0f00000000;
	@%p77 bra 	$L__BB4_129;
	atom.shared.add.f32 	%f281, [%r115+8], 0f00000000;
$L__BB4_129:
	@%p26 bra 	$L__BB4_166;
	@%p2 bra 	$L__BB4_144;
	mov.b32 	%r647, 0;
$L__BB4_132:
	setp.lt.u32 	%p95, %r17, 7;
	mul.lo.s32 	%r117, %r647, %r178;
	mov.f32 	%f591, 0f00000000;
	mov.b32 	%r650, 0;
	@%p95 bra 	$L__BB4_135;
	mov.f32 	%f591, 0f00000000;
	mov.b32 	%r648, 0;
$L__BB4_134:
	.pragma "nounroll";
	add.s32 	%r433, %r648, %r13;
	shl.b32 	%r434, %r433, 2;
	add.s32 	%r435, %r10, %r434;
	ld.shared.f32 	%f317, [%r435];
	add.s32 	%r436, %r648, %r117;
	shl.b32 	%r437, %r436, 2;
	add.s32 	%r438, %r6, %r437;
	ld.shared.f32 	%f318, [%r438];
	fma.rn.f32 	%f319, %f317, %f318, %f591;
	ld.shared.f32 	%f320, [%r435+4];
	ld.shared.f32 	%f321, [%r438+4];
	fma.rn.f32 	%f322, %f320, %f321, %f319;
	ld.shared.f32 	%f323, [%r435+8];
	ld.shared.f32 	%f324, [%r438+8];
	fma.rn.f32 	%f325, %f323, %f324, %f322;
	ld.shared.f32 	%f326, [%r435+12];
	ld.shared.f32 	%f327, [%r438+12];
	fma.rn.f32 	%f328, %f326, %f327, %f325;
	ld.shared.f32 	%f329, [%r435+16];
	ld.shared.f32 	%f330, [%r438+16];
	fma.rn.f32 	%f331, %f329, %f330, %f328;
	ld.shared.f32 	%f332, [%r435+20];
	ld.shared.f32 	%f333, [%r438+20];
	fma.rn.f32 	%f334, %f332, %f333, %f331;
	ld.shared.f32 	%f335, [%r435+24];
	ld.shared.f32 	%f336, [%r438+24];
	fma.rn.f32 	%f337, %f335, %f336, %f334;
	ld.shared.f32 	%f338, [%r435+28];
	ld.shared.f32 	%f339, [%r438+28];
	fma.rn.f32 	%f591, %f338, %f339, %f337;
	add.s32 	%r648, %r648, 8;
	setp.ne.s32 	%p96, %r648, %r31;
	mov.u32 	%r650, %r31;
	@%p96 bra 	$L__BB4_134;
$L__BB4_135:
	setp.eq.s32 	%p97, %r18, 0;
	@%p97 bra 	$L__BB4_143;
	setp.lt.u32 	%p98, %r19, 3;
	@%p98 bra 	$L__BB4_138;
	add.s32 	%r439, %r650, %r13;
	shl.b32 	%r440, %r439, 2;
	add.s32 	%r441, %r10, %r440;
	ld.shared.f32 	%f341, [%r441];
	add.s32 	%r442, %r650, %r117;
	shl.b32 	%r443, %r442, 2;
	add.s32 	%r444, %r6, %r443;
	ld.shared.f32 	%f342, [%r444];
	fma.rn.f32 	%f343, %f341, %f342, %f591;
	ld.shared.f32 	%f344, [%r441+4];
	ld.shared.f32 	%f345, [%r444+4];
	fma.rn.f32 	%f346, %f344, %f345, %f343;
	ld.shared.f32 	%f347, [%r441+8];
	ld.shared.f32 	%f348, [%r444+8];
	fma.rn.f32 	%f349, %f347, %f348, %f346;
	ld.shared.f32 	%f350, [%r441+12];
	ld.shared.f32 	%f351, [%r444+12];
	fma.rn.f32 	%f591, %f350, %f351, %f349;
	add.s32 	%r650, %r650, 4;
$L__BB4_138:
	setp.eq.s32 	%p99, %r20, 0;
	@%p99 bra 	$L__BB4_143;
	setp.eq.s32 	%p100, %r21, 0;
	@%p100 bra 	$L__BB4_141;
	add.s32 	%r445, %r650, %r13;
	shl.b32 	%r446, %r445, 2;
	add.s32 	%r447, %r10, %r446;
	ld.shared.f32 	%f353, [%r447];
	add.s32 	%r448, %r650, %r117;
	shl.b32 	%r449, %r448, 2;
	add.s32 	%r450, %r6, %r449;
	ld.shared.f32 	%f354, [%r450];
	fma.rn.f32 	%f355, %f353, %f354, %f591;
	ld.shared.f32 	%f356, [%r447+4];
	ld.shared.f32 	%f357, [%r450+4];
	fma.rn.f32 	%f591, %f356, %f357, %f355;
	add.s32 	%r650, %r650, 2;
$L__BB4_141:
	setp.eq.s32 	%p101, %r32, 0;
	@%p101 bra 	$L__BB4_143;
	add.s32 	%r451, %r650, %r13;
	shl.b32 	%r452, %r451, 2;
	add.s32 	%r453, %r10, %r452;
	ld.shared.f32 	%f358, [%r453];
	add.s32 	%r454, %r650, %r117;
	shl.b32 	%r455, %r454, 2;
	add.s32 	%r456, %r6, %r455;
	ld.shared.f32 	%f359, [%r456];
	fma.rn.f32 	%f591, %f358, %f359, %f591;
$L__BB4_143:
	add.s32 	%r457, %r647, %r16;
	shl.b32 	%r458, %r457, 2;
	add.s32 	%r459, %r12, %r458;
	st.shared.f32 	[%r459], %f591;
	add.s32 	%r647, %r647, 1;
	setp.eq.s32 	%p102, %r647, %r181;
	@%p102 bra 	$L__BB4_155;
	bra.uni 	$L__BB4_132;
$L__BB4_144:
	setp.lt.u32 	%p88, %r22, 7;
	mov.b32 	%r654, 0;
	@%p88 bra 	$L__BB4_147;
	mov.b32 	%r656, 0;
$L__BB4_146:
	.pragma "nounroll";
	add.s32 	%r414, %r656, %r16;
	shl.b32 	%r415, %r414, 2;
	add.s32 	%r416, %r12, %r415;
	mov.b32 	%r417, 0;
	st.shared.u32 	[%r416], %r417;
	st.shared.u32 	[%r416+4], %r417;
	st.shared.u32 	[%r416+8], %r417;
	st.shared.u32 	[%r416+12], %r417;
	st.shared.u32 	[%r416+16], %r417;
	st.shared.u32 	[%r416+20], %r417;
	st.shared.u32 	[%r416+24], %r417;
	st.shared.u32 	[%r416+28], %r417;
	add.s32 	%r656, %r656, 8;
	setp.eq.s32 	%p89, %r656, %r33;
	mov.u32 	%r654, %r33;
	@%p89 bra 	$L__BB4_147;
	bra.uni 	$L__BB4_146;
$L__BB4_147:
	setp.eq.s32 	%p90, %r23, 0;
	@%p90 bra 	$L__BB4_155;
	setp.lt.u32 	%p91, %r24, 3;
	@%p91 bra 	$L__BB4_150;
	add.s32 	%r418, %r654, %r16;
	shl.b32 	%r419, %r418, 2;
	add.s32 	%r420, %r12, %r419;
	mov.b32 	%r421, 0;
	st.shared.u32 	[%r420], %r421;
	st.shared.u32 	[%r420+4], %r421;
	st.shared.u32 	[%r420+8], %r421;
	st.shared.u32 	[%r420+12], %r421;
	add.s32 	%r654, %r654, 4;
$L__BB4_150:
	setp.eq.s32 	%p92, %r25, 0;
	@%p92 bra 	$L__BB4_155;
	setp.eq.s32 	%p93, %r26, 0;
	@%p93 bra 	$L__BB4_153;
	add.s32 	%r422, %r654, %r16;
	shl.b32 	%r423, %r422, 2;
	add.s32 	%r424, %r12, %r423;
	mov.b32 	%r425, 0;
	st.shared.u32 	[%r424], %r425;
	st.shared.u32 	[%r424+4], %r425;
	add.s32 	%r654, %r654, 2;
$L__BB4_153:
	setp.eq.s32 	%p94, %r34, 0;
	@%p94 bra 	$L__BB4_155;
	add.s32 	%r426, %r654, %r16;
	shl.b32 	%r427, %r426, 2;
	add.s32 	%r428, %r12, %r427;
	mov.b32 	%r429, 0;
	st.shared.u32 	[%r428], %r429;
$L__BB4_155:
	setp.lt.u32 	%p103, %r22, 7;
	mov.b32 	%r658, 0;
	@%p103 bra 	$L__BB4_158;
	mov.b32 	%r665, 0;
$L__BB4_157:
	.pragma "nounroll";
	add.s32 	%r462, %r665, %r16;
	shl.b32 	%r463, %r462, 2;
	add.s32 	%r464, %r11, %r463;
	ld.shared.f32 	%f360, [%r464];
	add.s32 	%r465, %r12, %r463;
	ld.shared.f32 	%f361, [%r465];
	sub.f32 	%f362, %f361, %f567;
	mul.f32 	%f363, %f360, %f362;
	st.shared.f32 	[%r465], %f363;
	ld.shared.f32 	%f364, [%r464+4];
	ld.shared.f32 	%f365, [%r465+4];
	sub.f32 	%f366, %f365, %f567;
	mul.f32 	%f367, %f364, %f366;
	st.shared.f32 	[%r465+4], %f367;
	ld.shared.f32 	%f368, [%r464+8];
	ld.shared.f32 	%f369, [%r465+8];
	sub.f32 	%f370, %f369, %f567;
	mul.f32 	%f371, %f368, %f370;
	st.shared.f32 	[%r465+8], %f371;
	ld.shared.f32 	%f372, [%r464+12];
	ld.shared.f32 	%f373, [%r465+12];
	sub.f32 	%f374, %f373, %f567;
	mul.f32 	%f375, %f372, %f374;
	st.shared.f32 	[%r465+12], %f375;
	ld.shared.f32 	%f376, [%r464+16];
	ld.shared.f32 	%f377, [%r465+16];
	sub.f32 	%f378, %f377, %f567;
	mul.f32 	%f379, %f376, %f378;
	st.shared.f32 	[%r465+16], %f379;
	ld.shared.f32 	%f380, [%r464+20];
	ld.shared.f32 	%f381, [%r465+20];
	sub.f32 	%f382, %f381, %f567;
	mul.f32 	%f383, %f380, %f382;
	st.shared.f32 	[%r465+20], %f383;
	ld.shared.f32 	%f384, [%r464+24];
	ld.shared.f32 	%f385, [%r465+24];
	sub.f32 	%f386, %f385, %f567;
	mul.f32 	%f387, %f384, %f386;
	st.shared.f32 	[%r465+24], %f387;
	ld.shared.f32 	%f388, [%r464+28];
	ld.shared.f32 	%f389, [%r465+28];
	sub.f32 	%f390, %f389, %f567;
	mul.f32 	%f391, %f388, %f390;
	st.shared.f32 	[%r465+28], %f391;
	add.s32 	%r665, %r665, 8;
	setp.eq.s32 	%p104, %r665, %r33;
	mov.u32 	%r658, %r33;
	@%p104 bra 	$L__BB4_158;
	bra.uni 	$L__BB4_157;
$L__BB4_158:
	setp.eq.s32 	%p105, %r23, 0;
	@%p105 bra 	$L__BB4_166;
	setp.lt.u32 	%p106, %r24, 3;
	@%p106 bra 	$L__BB4_161;
	add.s32 	%r466, %r658, %r16;
	shl.b32 	%r467, %r466, 2;
	add.s32 	%r468, %r11, %r467;
	ld.shared.f32 	%f392, [%r468];
	add.s32 	%r469, %r12, %r467;
	ld.shared.f32 	%f393, [%r469];
	sub.f32 	%f394, %f393, %f567;
	mul.f32 	%f395, %f392, %f394;
	st.shared.f32 	[%r469], %f395;
	ld.shared.f32 	%f396, [%r468+4];
	ld.shared.f32 	%f397, [%r469+4];
	sub.f32 	%f398, %f397, %f567;
	mul.f32 	%f399, %f396, %f398;
	st.shared.f32 	[%r469+4], %f399;
	ld.shared.f32 	%f400, [%r468+8];
	ld.shared.f32 	%f401, [%r469+8];
	sub.f32 	%f402, %f401, %f567;
	mul.f32 	%f403, %f400, %f402;
	st.shared.f32 	[%r469+8], %f403;
	ld.shared.f32 	%f404, [%r468+12];
	ld.shared.f32 	%f405, [%r469+12];
	sub.f32 	%f406, %f405, %f567;
	mul.f32 	%f407, %f404, %f406;
	st.shared.f32 	[%r469+12], %f407;
	add.s32 	%r658, %r658, 4;
$L__BB4_161:
	setp.eq.s32 	%p107, %r25, 0;
	@%p107 bra 	$L__BB4_166;
	setp.eq.s32 	%p108, %r26, 0;
	@%p108 bra 	$L__BB4_164;
	add.s32 	%r470, %r658, %r16;
	shl.b32 	%r471, %r470, 2;
	add.s32 	%r472, %r11, %r471;
	ld.shared.f32 	%f408, [%r472];
	add.s32 	%r473, %r12, %r471;
	ld.shared.f32 	%f409, [%r473];
	sub.f32 	%f410, %f409, %f567;
	mul.f32 	%f411, %f408, %f410;
	st.shared.f32 	[%r473], %f411;
	ld.shared.f32 	%f412, [%r472+4];
	ld.shared.f32 	%f413, [%r473+4];
	sub.f32 	%f414, %f413, %f567;
	mul.f32 	%f415, %f412, %f414;
	st.shared.f32 	[%r473+4], %f415;
	add.s32 	%r658, %r658, 2;
$L__BB4_164:
	setp.eq.s32 	%p109, %r34, 0;
	@%p109 bra 	$L__BB4_166;
	add.s32 	%r474, %r658, %r16;
	shl.b32 	%r475, %r474, 2;
	add.s32 	%r476, %r11, %r475;
	ld.shared.f32 	%f416, [%r476];
	add.s32 	%r477, %r12, %r475;
	ld.shared.f32 	%f417, [%r477];
	sub.f32 	%f418, %f417, %f567;
	mul.f32 	%f419, %f416, %f418;
	st.shared.f32 	[%r477], %f419;
$L__BB4_166:
	@%p2 bra 	$L__BB4_188;
	mad.lo.s32 	%r140, %r624, %r3, %r14;
	@%p26 bra 	$L__BB4_181;
	mov.b32 	%r660, 0;
$L__BB4_169:
	setp.lt.u32 	%p117, %r22, 7;
	mov.f32 	%f599, 0f00000000;
	mov.b32 	%r663, 0;
	@%p117 bra 	$L__BB4_172;
	mov.f32 	%f599, 0f00000000;
	mov.b32 	%r661, 0;
$L__BB4_171:
	.pragma "nounroll";
	add.s32 	%r485, %r661, %r16;
	shl.b32 	%r486, %r485, 2;
	add.s32 	%r487, %r12, %r486;
	ld.shared.f32 	%f430, [%r487];
	mad.lo.s32 	%r488, %r661, %r178, %r660;
	shl.b32 	%r489, %r488, 2;
	mov.u32 	%r490, sram;
	add.s32 	%r491, %r490, %r489;
	ld.shared.f32 	%f431, [%r491];
	fma.rn.f32 	%f432, %f430, %f431, %f599;
	ld.shared.f32 	%f433, [%r487+4];
	shl.b32 	%r492, %r178, 2;
	add.s32 	%r493, %r491, %r492;
	ld.shared.f32 	%f434, [%r493];
	fma.rn.f32 	%f435, %f433, %f434, %f432;
	ld.shared.f32 	%f436, [%r487+8];
	add.s32 	%r494, %r493, %r492;
	ld.shared.f32 	%f437, [%r494];
	fma.rn.f32 	%f438, %f436, %f437, %f435;
	ld.shared.f32 	%f439, [%r487+12];
	add.s32 	%r495, %r494, %r492;
	ld.shared.f32 	%f440, [%r495];
	fma.rn.f32 	%f441, %f439, %f440, %f438;
	ld.shared.f32 	%f442, [%r487+16];
	add.s32 	%r496, %r495, %r492;
	ld.shared.f32 	%f443, [%r496];
	fma.rn.f32 	%f444, %f442, %f443, %f441;
	ld.shared.f32 	%f445, [%r487+20];
	add.s32 	%r497, %r496, %r492;
	ld.shared.f32 	%f446, [%r497];
	fma.rn.f32 	%f447, %f445, %f446, %f444;
	ld.shared.f32 	%f448, [%r487+24];
	add.s32 	%r498, %r497, %r492;
	ld.shared.f32 	%f449, [%r498];
	fma.rn.f32 	%f450, %f448, %f449, %f447;
	ld.shared.f32 	%f451, [%r487+28];
	add.s32 	%r499, %r498, %r492;
	ld.shared.f32 	%f452, [%r499];
	fma.rn.f32 	%f599, %f451, %f452, %f450;
	add.s32 	%r661, %r661, 8;
	setp.ne.s32 	%p118, %r661, %r33;
	mov.u32 	%r663, %r33;
	@%p118 bra 	$L__BB4_171;
$L__BB4_172:
	setp.eq.s32 	%p119, %r23, 0;
	@%p119 bra 	$L__BB4_180;
	setp.lt.u32 	%p120, %r24, 3;
	@%p120 bra 	$L__BB4_175;
	add.s32 	%r500, %r663, %r16;
	shl.b32 	%r501, %r500, 2;
	add.s32 	%r502, %r12, %r501;
	ld.shared.f32 	%f454, [%r502];
	mad.lo.s32 	%r503, %r663, %r178, %r660;
	shl.b32 	%r504, %r503, 2;
	mov.u32 	%r505, sram;
	add.s32 	%r506, %r505, %r504;
	ld.shared.f32 	%f455, [%r506];
	fma.rn.f32 	%f456, %f454, %f455, %f599;
	ld.shared.f32 	%f457, [%r502+4];
	shl.b32 	%r507, %r178, 2;
	add.s32 	%r508, %r506, %r507;
	ld.shared.f32 	%f458, [%r508];
	fma.rn.f32 	%f459, %f457, %f458, %f456;
	ld.shared.f32 	%f460, [%r502+8];
	add.s32 	%r509, %r508, %r507;
	ld.shared.f32 	%f461, [%r509];
	fma.rn.f32 	%f462, %f460, %f461, %f459;
	ld.shared.f32 	%f463, [%r502+12];
	add.s32 	%r510, %r509, %r507;
	ld.shared.f32 	%f464, [%r510];
	fma.rn.f32 	%f599, %f463, %f464, %f462;
	add.s32 	%r663, %r663, 4;
$L__BB4_175:
	setp.eq.s32 	%p121, %r25, 0;
	@%p121 bra 	$L__BB4_180;
	setp.eq.s32 	%p122, %r26, 0;
	@%p122 bra 	$L__BB4_178;
	add.s32 	%r511, %r663, %r16;
	shl.b32 	%r512, %r511, 2;
	add.s32 	%r513, %r12, %r512;
	ld.shared.f32 	%f466, [%r513];
	mad.lo.s32 	%r514, %r663, %r178, %r660;
	shl.b32 	%r515, %r514, 2;
	mov.u32 	%r516, sram;
	add.s32 	%r517, %r516, %r515;
	ld.shared.f32 	%f467, [%r517];
	fma.rn.f32 	%f468, %f466, %f467, %f599;
	ld.shared.f32 	%f469, [%r513+4];
	shl.b32 	%r518, %r178, 2;
	add.s32 	%r519, %r517, %r518;
	ld.shared.f32 	%f470, [%r519];
	fma.rn.f32 	%f599, %f469, %f470, %f468;
	add.s32 	%r663, %r663, 2;
$L__BB4_178:
	setp.eq.s32 	%p123, %r34, 0;
	@%p123 bra 	$L__BB4_180;
	add.s32 	%r520, %r663, %r16;
	shl.b32 	%r521, %r520, 2;
	add.s32 	%r522, %r12, %r521;
	ld.shared.f32 	%f471, [%r522];
	mad.lo.s32 	%r523, %r663, %r178, %r660;
	shl.b32 	%r524, %r523, 2;
	mov.u32 	%r525, sram;
	add.s32 	%r526, %r525, %r524;
	ld.shared.f32 	%f472, [%r526];
	fma.rn.f32 	%f599, %f471, %f472, %f599;
$L__BB4_180:
	mul.f32 	%f473, %f76, %f599;
	add.s32 	%r527, %r140, %r660;
	mul.wide.s32 	%rd53, %r527, 4;
	add.s64 	%rd54, %rd6, %rd53;
	atom.global.add.f32 	%f474, [%rd54], %f473;
	add.s32 	%r660, %r660, 1;
	setp.eq.s32 	%p124, %r660, %r178;
	@%p124 bra 	$L__BB4_188;
	bra.uni 	$L__BB4_169;
$L__BB4_181:
	setp.lt.u32 	%p112, %r17, 3;
	mov.b32 	%r667, 0;
	@%p112 bra 	$L__BB4_184;
	mov.b32 	%r666, 0;
$L__BB4_183:
	add.s32 	%r480, %r140, %r666;
	mul.wide.s32 	%rd50, %r480, 4;
	add.s64 	%rd51, %rd6, %rd50;
	atom.global.add.f32 	%f420, [%rd51], %f1;
	atom.global.add.f32 	%f421, [%rd51+4], %f1;
	atom.global.add.f32 	%f422, [%rd51+8], %f1;
	atom.global.add.f32 	%f423, [%rd51+12], %f1;
	add.s32 	%r666, %r666, 4;
	setp.ne.s32 	%p113, %r666, %r36;
	mov.u32 	%r667, %r36;
	@%p113 bra 	$L__BB4_183;
$L__BB4_184:
	setp.eq.s32 	%p114, %r20, 0;
	@%p114 bra 	$L__BB4_188;
	setp.eq.s32 	%p115, %r20, 1;
	add.s32 	%r481, %r140, %r667;
	mul.wide.s32 	%rd52, %r481, 4;
	add.s64 	%rd9, %rd6, %rd52;
	atom.global.add.f32 	%f424, [%rd9], %f1;
	@%p115 bra 	$L__BB4_188;
	setp.eq.s32 	%p116, %r20, 2;
	atom.global.add.f32 	%f425, [%rd9+4], %f1;
	@%p116 bra 	$L__BB4_188;
	atom.global.add.f32 	%f426, [%rd9+8], %f1;
$L__BB4_188:
	bar.sync 	0;
	@%p2 bra 	$L__BB4_210;
	setp.lt.s32 	%p126, %r182, 1;
	@%p126 bra 	$L__BB4_203;
	mov.b32 	%r668, 0;
$L__BB4_191:
	setp.lt.u32 	%p132, %r182, 8;
	mov.f32 	%f607, 0f00000000;
	mov.b32 	%r671, 0;
	@%p132 bra 	$L__BB4_194;
	mov.f32 	%f607, 0f00000000;
	mov.b32 	%r669, 0;
$L__BB4_193:
	.pragma "nounroll";
	mad.lo.s32 	%r538, %r669, %r181, %r1;
	shl.b32 	%r539, %r538, 2;
	add.s32 	%r540, %r12, %r539;
	ld.shared.f32 	%f485, [%r540];
	mad.lo.s32 	%r541, %r669, %r178, %r668;
	shl.b32 	%r542, %r541, 2;
	add.s32 	%r543, %r9, %r542;
	ld.shared.f32 	%f486, [%r543];
	fma.rn.f32 	%f487, %f485, %f486, %f607;
	add.s32 	%r544, %r540, %r39;
	ld.shared.f32 	%f488, [%r544];
	shl.b32 	%r545, %r178, 2;
	add.s32 	%r546, %r543, %r545;
	ld.shared.f32 	%f489, [%r546];
	fma.rn.f32 	%f490, %f488, %f489, %f487;
	add.s32 	%r547, %r544, %r39;
	ld.shared.f32 	%f491, [%r547];
	add.s32 	%r548, %r546, %r545;
	ld.shared.f32 	%f492, [%r548];
	fma.rn.f32 	%f493, %f491, %f492, %f490;
	add.s32 	%r549, %r547, %r39;
	ld.shared.f32 	%f494, [%r549];
	add.s32 	%r550, %r548, %r545;
	ld.shared.f32 	%f495, [%r550];
	fma.rn.f32 	%f496, %f494, %f495, %f493;
	add.s32 	%r551, %r549, %r39;
	ld.shared.f32 	%f497, [%r551];
	add.s32 	%r552, %r550, %r545;
	ld.shared.f32 	%f498, [%r552];
	fma.rn.f32 	%f499, %f497, %f498, %f496;
	add.s32 	%r553, %r551, %r39;
	ld.shared.f32 	%f500, [%r553];
	add.s32 	%r554, %r552, %r545;
	ld.shared.f32 	%f501, [%r554];
	fma.rn.f32 	%f502, %f500, %f501, %f499;
	add.s32 	%r555, %r553, %r39;
	ld.shared.f32 	%f503, [%r555];
	add.s32 	%r556, %r554, %r545;
	ld.shared.f32 	%f504, [%r556];
	fma.rn.f32 	%f505, %f503, %f504, %f502;
	add.s32 	%r557, %r555, %r39;
	ld.shared.f32 	%f506, [%r557];
	add.s32 	%r558, %r556, %r545;
	ld.shared.f32 	%f507, [%r558];
	fma.rn.f32 	%f607, %f506, %f507, %f505;
	add.s32 	%r669, %r669, 8;
	setp.ne.s32 	%p133, %r669, %r37;
	mov.u32 	%r671, %r37;
	@%p133 bra 	$L__BB4_193;
$L__BB4_194:
	setp.eq.s32 	%p134, %r27, 0;
	@%p134 bra 	$L__BB4_202;
	setp.lt.u32 	%p135, %r28, 3;
	@%p135 bra 	$L__BB4_197;
	mad.lo.s32 	%r559, %r671, %r181, %r1;
	shl.b32 	%r560, %r559, 2;
	add.s32 	%r561, %r12, %r560;
	ld.shared.f32 	%f509, [%r561];
	mad.lo.s32 	%r562, %r671, %r178, %r668;
	shl.b32 	%r563, %r562, 2;
	add.s32 	%r564, %r9, %r563;
	ld.shared.f32 	%f510, [%r564];
	fma.rn.f32 	%f511, %f509, %f510, %f607;
	add.s32 	%r565, %r561, %r39;
	ld.shared.f32 	%f512, [%r565];
	shl.b32 	%r566, %r178, 2;
	add.s32 	%r567, %r564, %r566;
	ld.shared.f32 	%f513, [%r567];
	fma.rn.f32 	%f514, %f512, %f513, %f511;
	add.s32 	%r568, %r565, %r39;
	ld.shared.f32 	%f515, [%r568];
	add.s32 	%r569, %r567, %r566;
	ld.shared.f32 	%f516, [%r569];
	fma.rn.f32 	%f517, %f515, %f516, %f514;
	add.s32 	%r570, %r568, %r39;
	ld.shared.f32 	%f518, [%r570];
	add.s32 	%r571, %r569, %r566;
	ld.shared.f32 	%f519, [%r571];
	fma.rn.f32 	%f607, %f518, %f519, %f517;
	add.s32 	%r671, %r671, 4;
$L__BB4_197:
	setp.eq.s32 	%p136, %r29, 0;
	@%p136 bra 	$L__BB4_202;
	setp.eq.s32 	%p137, %r30, 0;
	@%p137 bra 	$L__BB4_200;
	mad.lo.s32 	%r572, %r671, %r181, %r1;
	shl.b32 	%r573, %r572, 2;
	add.s32 	%r574, %r12, %r573;
	ld.shared.f32 	%f521, [%r574];
	mad.lo.s32 	%r575, %r671, %r178, %r668;
	shl.b32 	%r576, %r575, 2;
	add.s32 	%r577, %r9, %r576;
	ld.shared.f32 	%f522, [%r577];
	fma.rn.f32 	%f523, %f521, %f522, %f607;
	add.s32 	%r578, %r574, %r39;
	ld.shared.f32 	%f524, [%r578];
	shl.b32 	%r579, %r178, 2;
	add.s32 	%r580, %r577, %r579;
	ld.shared.f32 	%f525, [%r580];
	fma.rn.f32 	%f607, %f524, %f525, %f523;
	add.s32 	%r671, %r671, 2;
$L__BB4_200:
	setp.eq.s32 	%p138, %r38, 0;
	@%p138 bra 	$L__BB4_202;
	mad.lo.s32 	%r581, %r671, %r181, %r1;
	shl.b32 	%r582, %r581, 2;
	add.s32 	%r583, %r12, %r582;
	ld.shared.f32 	%f526, [%r583];
	mad.lo.s32 	%r584, %r671, %r178, %r668;
	shl.b32 	%r585, %r584, 2;
	add.s32 	%r586, %r9, %r585;
	ld.shared.f32 	%f527, [%r586];
	fma.rn.f32 	%f607, %f526, %f527, %f607;
$L__BB4_202:
	mul.f32 	%f528, %f76, %f607;
	add.s32 	%r587, %r668, %r13;
	shl.b32 	%r588, %r587, 2;
	add.s32 	%r589, %r7, %r588;
	atom.shared.add.f32 	%f529, [%r589], %f528;
	add.s32 	%r668, %r668, 1;
	setp.eq.s32 	%p139, %r668, %r178;
	@%p139 bra 	$L__BB4_210;
	bra.uni 	$L__BB4_191;
$L__BB4_203:
	setp.lt.u32 	%p127, %r17, 3;
	mov.b32 	%r674, 0;
	@%p127 bra 	$L__BB4_206;
	mov.b32 	%r673, 0;
$L__BB4_205:
	add.s32 	%r530, %r673, %r13;
	shl.b32 	%r531, %r530, 2;
	add.s32 	%r532, %r7, %r531;
	atom.shared.add.f32 	%f475, [%r532], %f1;
	atom.shared.add.f32 	%f476, [%r532+4], %f1;
	atom.shared.add.f32 	%f477, [%r532+8], %f1;
	atom.shared.add.f32 	%f478, [%r532+12], %f1;
	add.s32 	%r673, %r673, 4;
	setp.ne.s32 	%p128, %r673, %r36;
	mov.u32 	%r674, %r36;
	@%p128 bra 	$L__BB4_205;
$L__BB4_206:
	setp.eq.s32 	%p129, %r20, 0;
	@%p129 bra 	$L__BB4_210;
	setp.eq.s32 	%p130, %r20, 1;
	add.s32 	%r533, %r674, %r13;
	shl.b32 	%r534, %r533, 2;
	add.s32 	%r167, %r7, %r534;
	atom.shared.add.f32 	%f479, [%r167], %f1;
	@%p130 bra 	$L__BB4_210;
	setp.eq.s32 	%p131, %r20, 2;
	atom.shared.add.f32 	%f480, [%r167+4], %f1;
	@%p131 bra 	$L__BB4_210;
	atom.shared.add.f32 	%f481, [%r167+8], %f1;
$L__BB4_210:
	add.s32 	%r624, %r624, 1;
	setp.eq.s32 	%p140, %r624, %r180;
	@%p140 bra 	$L__BB4_54;
	bra.uni 	$L__BB4_27;

}


// ===== COMPILED SASS (sm_100) =====

	.target	sm_100

	.elftype	@"ET_EXEC"


//--------------------- .note.nv.tkinfo           --------------------------
	.section	.note.nv.tkinfo,"",@"SHT_NOTE"
	.sectionflags	@"SHF_NOTE_NV_TKINFO"
	.tkinfo
        /*0018*/ 	.word	0x00000002
        /*0030*/ 	.string	""
        /*0030*/ 	.string	"ptxas"
        /*0030*/ 	.string	"Cuda compilation tools, release 13.0, V13.0.88"
        /*0030*/ 	.string	"Build cuda_13.0.r13.0/compiler.36424714_0"
        /*0030*/ 	.string	"-arch sm_100 -m 64 "



//--------------------- .note.nv.cuinfo           --------------------------
	.section	.note.nv.cuinfo,"",@"SHT_NOTE"
	.sectionflags	@"SHF_NOTE_NV_CUINFO"
        /*0018*/ 	.short	0x0002
        /*001a*/ 	.short	0x0064
        /*001c*/ 	.short	0x0082
	.zero		2


//--------------------- .nv.info                  --------------------------
	.section	.nv.info,"",@"SHT_CUDA_INFO"
	.align	4


	//----- nvinfo : EIATTR_REGCOUNT
	.align		4
        /*0000*/ 	.byte	0x04, 0x2f
        /*0002*/ 	.short	(.L_1 - .L_0)
	.align		4
.L_0:
        /*0004*/ 	.word	index@(_Z9initArrayPfif)
        /*0008*/ 	.word	0x0000000a


	//----- nvinfo : EIATTR_FRAME_SIZE
	.align		4
.L_1:
        /*000c*/ 	.byte	0x04, 0x11
        /*000e*/ 	.short	(.L_3 - .L_2)
	.align		4
.L_2:
        /*0010*/ 	.word	index@(_Z9initArrayPfif)
        /*0014*/ 	.word	0x00000000


	//----- nvinfo : EIATTR_REGCOUNT
	.align		4
.L_3:
        /*0018*/ 	.byte	0x04, 0x2f
        /*001a*/ 	.short	(.L_5 - .L_4)
	.align		4
.L_4:
        /*001c*/ 	.word	index@(_Z27flash_attn_1_fwd_f32_kernelPKfS0_S0_iiiiiifPfS1_S1_)
        /*0020*/ 	.word	0x00000020


	//----- nvinfo : EIATTR_FRAME_SIZE
	.align		4
.L_5:
        /*0024*/ 	.byte	0x04, 0x11
        /*0026*/ 	.short	(.L_7 - .L_6)
	.align		4
.L_6:
        /*0028*/ 	.word	index@($__internal_2_$__cuda_sm20_rcp_rn_f32_slowpath)
        /*002c*/ 	.word	0x00000000


	//----- nvinfo : EIATTR_FRAME_SIZE
	.align		4
.L_7:
        /*0030*/ 	.byte	0x04, 0x11
        /*0032*/ 	.short	(.L_9 - .L_8)
	.align		4
.L_8:
        /*0034*/ 	.word	index@(_Z27flash_attn_1_fwd_f32_kernelPKfS0_S0_iiiiiifPfS1_S1_)
        /*0038*/ 	.word	0x00000000


	//----- nvinfo : EIATTR_REGCOUNT
	.align		4
.L_9:
        /*003c*/ 	.byte	0x04, 0x2f
        /*003e*/ 	.short	(.L_11 - .L_10)
	.align		4
.L_10:
        /*0040*/ 	.word	index@(_Z27flash_attn_2_fwd_f32_kernelPKfS0_S0_iiiiiifPfS1_)
        /*0044*/ 	.word	0x00000020


	//----- nvinfo : EIATTR_FRAME_SIZE
	.align		4
.L_11:
        /*0048*/ 	.byte	0x04, 0x11
        /*004a*/ 	.short	(.L_13 - .L_12)
	.align		4
.L_12:
        /*004c*/ 	.word	index@($__internal_1_$__cuda_sm3x_div_rn_noftz_f32_slowpath)
        /*0050*/ 	.word	0x00000000


	//----- nvinfo : EIATTR_FRAME_SIZE
	.align		4
.L_13:
        /*0054*/ 	.byte	0x04, 0x11
        /*0056*/ 	.short	(.L_15 - .L_14)
	.align		4
.L_14:
        /*0058*/ 	.word	index@(_Z27flash_attn_2_fwd_f32_kernelPKfS0_S0_iiiiiifPfS1_)
        /*005c*/ 	.word	0x00000000


	//----- nvinfo : EIATTR_REGCOUNT
	.align		4
.L_15:
        /*0060*/ 	.byte	0x04, 0x2f
        /*0062*/ 	.short	(.L_17 - .L_16)
	.align		4
.L_16:
        /*0064*/ 	.word	index@(_Z27flash_attn_1_bwd_f32_kernelPKfS0_S0_S0_S0_S0_S0_iiiiiifPfS1_S1_)
        /*0068*/ 	.word	0x00000020


	//----- nvinfo : EIATTR_FRAME_SIZE
	.align		4
.L_17:
        /*006c*/ 	.byte	0x04, 0x11
        /*006e*/ 	.short	(.L_19 - .L_18)
	.align		4
.L_18:
        /*0070*/ 	.word	index@($__internal_0_$__cuda_sm20_rcp_rn_f32_slowpath)
        /*0074*/ 	.word	0x00000000


	//----- nvinfo : EIATTR_FRAME_SIZE
	.align		4
.L_19:
        /*0078*/ 	.byte	0x04, 0x11
        /*007a*/ 	.short	(.L_21 - .L_20)
	.align		4
.L_20:
        /*007c*/ 	.word	index@(_Z27flash_attn_1_bwd_f32_kernelPKfS0_S0_S0_S0_S0_S0_iiiiiifPfS1_S1_)
        /*0080*/ 	.word	0x00000000


	//----- nvinfo : EIATTR_REGCOUNT
	.align		4
.L_21:
        /*0084*/ 	.byte	0x04, 0x2f
        /*0086*/ 	.short	(.L_23 - .L_22)
	.align		4
.L_22:
        /*0088*/ 	.word	index@(_Z27flash_attn_2_bwd_f32_kernelPKfS0_S0_S0_S0_S0_iiiiiifPfS1_S1_)
        /*008c*/ 	.word	0x00000020


	//----- nvinfo : EIATTR_FRAME_SIZE
	.align		4
.L_23:
        /*0090*/ 	.byte	0x04, 0x11
        /*0092*/ 	.short	(.L_25 - .L_24)
	.align		4
.L_24:
        /*0094*/ 	.word	index@(_Z27flash_attn_2_bwd_f32_kernelPKfS0_S0_S0_S0_S0_iiiiiifPfS1_S1_)
        /*0098*/ 	.word	0x00000000


	//----- nvinfo : EIATTR_MIN_STACK_SIZE
	.align		4
.L_25:
        /*009c*/ 	.byte	0x04, 0x12
        /*009e*/ 	.short	(.L_27 - .L_26)
	.align		4
.L_26:
        /*00a0*/ 	.word	index@(_Z27flash_attn_2_bwd_f32_kernelPKfS0_S0_S0_S0_S0_iiiiiifPfS1_S1_)
        /*00a4*/ 	.word	0x00000000


	//----- nvinfo : EIATTR_MIN_STACK_SIZE
	.align		4
.L_27:
        /*00a8*/ 	.byte	0x04, 0x12
        /*00aa*/ 	.short	(.L_29 - .L_28)
	.align		4
.L_28:
        /*00ac*/ 	.word	index@(_Z27flash_attn_1_bwd_f32_kernelPKfS0_S0_S0_S0_S0_S0_iiiiiifPfS1_S1_)
        /*00b0*/ 	.word	0x00000000


	//----- nvinfo : EIATTR_MIN_STACK_SIZE
	.align		4
.L_29:
        /*00b4*/ 	.byte	0x04, 0x12
        /*00b6*/ 	.short	(.L_31 - .L_30)
	.align		4
.L_30:
        /*00b8*/ 	.word	index@(_Z27flash_attn_2_fwd_f32_kernelPKfS0_S0_iiiiiifPfS1_)
        /*00bc*/ 	.word	0x00000000


	//----- nvinfo : EIATTR_MIN_STACK_SIZE
	.align		4
.L_31:
        /*00c0*/ 	.byte	0x04, 0x12
        /*00c2*/ 	.short	(.L_33 - .L_32)
	.align		4
.L_32:
        /*00c4*/ 	.word	index@(_Z27flash_attn_1_fwd_f32_kernelPKfS0_S0_iiiiiifPfS1_S1_)
        /*00c8*/ 	.word	0x00000000


	//----- nvinfo : EIATTR_MIN_STACK_SIZE
	.align		4
.L_33:
        /*00cc*/ 	.byte	0x04, 0x12
        /*00ce*/ 	.short	(.L_35 - .L_34)
	.align		4
.L_34:
        /*00d0*/ 	.word	index@(_Z9initArrayPfif)
        /*00d4*/ 	.word	0x00000000
.L_35:


//--------------------- .nv.compat                --------------------------
	.section	.nv.compat,"",@"SHT_CUDA_COMPAT_INFO"
	.align	4
        /*0000*/ 	.byte	0x02, 0x09, 0x00, 0x00, 0x02, 0x02, 0x01, 0x00, 0x02, 0x05, 0x05, 0x00, 0x03, 0x07, 0x01, 0x01
        /*0010*/ 	.byte	0x02, 0x03, 0x00, 0x00, 0x02, 0x06, 0x01, 0x00, 0x04, 0x0b, 0x08, 0x00, 0x01, 0x00, 0x00, 0x00
        /*0020*/ 	.byte	0x00, 0x00, 0x00, 0x00


//--------------------- .nv.info._Z27flash_attn_2_bwd_f32_kernelPKfS0_S0_S0_S0_S0_iiiiiifPfS1_S1_ --------------------------
	.section	.nv.info._Z27flash_attn_2_bwd_f32_kernelPKfS0_S0_S0_S0_S0_iiiiiifPfS1_S1_,"",@"SHT_CUDA_INFO"
	.sectionflags	@""
	.align	4


	//----- nvinfo : EIATTR_CUDA_API_VERSION
	.align		4
        /*0000*/ 	.byte	0x04, 0x37
        /*0002*/ 	.short	(.L_37 - .L_36)
.L_36:
        /*0004*/ 	.word	0x00000082


	//----- nvinfo : EIATTR_KPARAM_INFO
	.align		4
.L_37:
        /*0008*/ 	.byte	0x04, 0x17
        /*000a*/ 	.short	(.L_39 - .L_38)
.L_38:
        /*000c*/ 	.word	0x00000000
        /*0010*/ 	.short	0x000f
        /*0012*/ 	.short	0x0060
        /*0014*/ 	.byte	0x00, 0xf5, 0x21, 0x00


	//----- nvinfo : EIATTR_KPARAM_INFO
	.align		4
.L_39:
        /*0018*/ 	.byte	0x04, 0x17
        /*001a*/ 	.short	(.L_41 - .L_40)
.L_40:
        /*001c*/ 	.word	0x00000000
        /*0020*/ 	.short	0x000e
        /*0022*/ 	.short	0x0058
        /*0024*/ 	.byte	0x00, 0xf5, 0x21, 0x00


	//----- nvinfo : EIATTR_KPARAM_INFO
	.align		4
.L_41:
        /*0028*/ 	.byte	0x04, 0x17
        /*002a*/ 	.short	(.L_43 - .L_42)
.L_42:
        /*002c*/ 	.word	0x00000000
        /*0030*/ 	.short	0x000d
        /*0032*/ 	.short	0x0050
        /*0034*/ 	.byte	0x00, 0xf5, 0x21, 0x00


	//----- nvinfo : EIATTR_KPARAM_INFO
	.align		4
.L_43:
        /*0038*/ 	.byte	0x04, 0x17
        /*003a*/ 	.short	(.L_45 - .L_44)
.L_44:
        /*003c*/ 	.word	0x00000000
        /*0040*/ 	.short	0x000c
        /*0042*/ 	.short	0x0048
        /*0044*/ 	.byte	0x00, 0xf0, 0x11, 0x00


	//----- nvinfo : EIATTR_KPARAM_INFO
	.align		4
.L_45:
        /*0048*/ 	.byte	0x04, 0x17
        /*004a*/ 	.short	(.L_47 - .L_46)
.L_46:
        /*004c*/ 	.word	0x00000000
        /*0050*/ 	.short	0x000b
        /*0052*/ 	.short	0x0044
        /*0054*/ 	.byte	0x00, 0xf0, 0x11, 0x00


	//----- nvinfo : EIATTR_KPARAM_INFO
	.align		4
.L_47:
        /*0058*/ 	.byte	0x04, 0x17
        /*005a*/ 	.short	(.L_49 - .L_48)
.L_48:
        /*005c*/ 	.word	0x00000000
        /*0060*/ 	.short	0x000a
        /*0062*/ 	.short	0x0040
        /*0064*/ 	.byte	0x00, 0xf0, 0x11, 0x00


	//----- nvinfo : EIATTR_KPARAM_INFO
	.align		4
.L_49:
        /*0068*/ 	.byte	0x04, 0x17
        /*006a*/ 	.short	(.L_51 - .L_50)
.L_50:
        /*006c*/ 	.word	0x00000000
        /*0070*/ 	.short	0x0009
        /*0072*/ 	.short	0x003c
        /*0074*/ 	.byte	0x00, 0xf0, 0x11, 0x00


	//----- nvinfo : EIATTR_KPARAM_INFO
	.align		4
.L_51:
        /*0078*/ 	.byte	0x04, 0x17
        /*007a*/ 	.short	(.L_53 - .L_52)
.L_52:
        /*007c*/ 	.word	0x00000000
        /*0080*/ 	.short	0x0008
        /*0082*/ 	.short	0x0038
        /*0084*/ 	.byte	0x00, 0xf0, 0x11, 0x00


	//----- nvinfo : EIATTR_KPARAM_INFO
	.align		4
.L_53:
        /*0088*/ 	.byte	0x04, 0x17
        /*008a*/ 	.short	(.L_55 - .L_54)
.L_54:
        /*008c*/ 	.word	0x00000000
        /*0090*/ 	.short	0x0007
        /*0092*/ 	.short	0x0034
        /*0094*/ 	.byte	0x00, 0xf0, 0x11, 0x00


	//----- nvinfo : EIATTR_KPARAM_INFO
	.align		4
.L_55:
        /*0098*/ 	.byte	0x04, 0x17
        /*009a*/ 	.short	(.L_57 - .L_56)
.L_56:
        /*009c*/ 	.word	0x00000000
        /*00a0*/ 	.short	0x0006
        /*00a2*/ 	.short	0x0030
        /*00a4*/ 	.byte	0x00, 0xf0, 0x11, 0x00


	//----- nvinfo : EIATTR_KPARAM_INFO
	.align		4
.L_57:
        /*00a8*/ 	.byte	0x04, 0x17
        /*00aa*/ 	.short	(.L_59 - .L_58)
.L_58:
        /*00ac*/ 	.word	0x00000000
        /*00b0*/ 	.short	0x0005
        /*00b2*/ 	.short	0x0028
        /*00b4*/ 	.byte	0x00, 0xf5, 0x21, 0x00


	//----- nvinfo : EIATTR_KPARAM_INFO
	.align		4
.L_59:
        /*00b8*/ 	.byte	0x04, 0x17
        /*00ba*/ 	.short	(.L_61 - .L_60)
.L_60:
        /*00bc*/ 	.word	0x00000000
        /*00c0*/ 	.short	0x0004
        /*00c2*/ 	.short	0x0020
        /*00c4*/ 	.byte	0x00, 0xf5, 0x21, 0x00


	//----- nvinfo : EIATTR_KPARAM_INFO
	.align		4
.L_61:
        /*00c8*/ 	.byte	0x04, 0x17
        /*00ca*/ 	.short	(.L_63 - .L_62)
.L_62:
        /*00cc*/ 	.word	0x00000000
        /*00d0*/ 	.short	0x0003
        /*00d2*/ 	.short	0x0018
        /*00d4*/ 	.byte	0x00, 0xf5, 0x21, 0x00


	//----- nvinfo : EIATTR_KPARAM_INFO
	.align		4
.L_63:
        /*00d8*/ 	.byte	0x04, 0x17
        /*00da*/ 	.short	(.L_65 - .L_64)
.L_64:
        /*00dc*/ 	.word	0x00000000
        /*00e0*/ 	.short	0x0002
        /*00e2*/ 	.short	0x0010
        /*00e4*/ 	.byte	0x00, 0xf5, 0x21, 0x00


	//----- nvinfo : EIATTR_KPARAM_INFO
	.align		4
.L_65:
        /*00e8*/ 	.byte	0x04, 0x17
        /*00ea*/ 	.short	(.L_67 - .L_66)
.L_66:
        /*00ec*/ 	.word	0x00000000
        /*00f0*/ 	.short	0x0001
        /*00f2*/ 	.short	0x0008
        /*00f4*/ 	.byte	0x00, 0xf5, 0x21, 0x00


	//----- nvinfo : EIATTR_KPARAM_INFO
	.align		4
.L_67:
        /*00f8*/ 	.byte	0x04, 0x17
        /*00fa*/ 	.short	(.L_69 - .L_68)
.L_68:
        /*00fc*/ 	.word	0x00000000
        /*0100*/ 	.short	0x0000
        /*0102*/ 	.short	0x0000
        /*0104*/ 	.byte	0x00, 0xf5, 0x21, 0x00


	//----- nvinfo : EIATTR_SPARSE_MMA_MASK
	.align		4
.L_69:
        /*0108*/ 	.byte	0x03, 0x50
        /*010a*/ 	.short	0x0000


	//----- nvinfo : EIATTR_MAXREG_COUNT
	.align		4
        /*010c*/ 	.byte	0x03, 0x1b
        /*010e*/ 	.short	0x00ff


	//----- nvinfo : EIATTR_NUM_BARRIERS
	.align		4
        /*0110*/ 	.byte	0x02, 0x4c
        /*0112*/ 	.byte	0x01
	.zero		1


	//----- nvinfo : EIATTR_MERCURY_ISA_VERSION
	.align		4
        /*0114*/ 	.byte	0x03, 0x5f
        /*0116*/ 	.short	0x0101


	//----- nvinfo : EIATTR_VRC_CTA_INIT_COUNT
	.align		4
        /*0118*/ 	.byte	0x02, 0x4a
	.zero		1
	.zero		1


	//----- nvinfo : EIATTR_EXIT_INSTR_OFFSETS
	.align		4
        /*011c*/ 	.byte	0x04, 0x1c
        /*011e*/ 	.short	(.L_71 - .L_70)


	//   ....[0]....
.L_70:
        /*0120*/ 	.word	0x00000030


	//   ....[1]....
        /*0124*/ 	.word	0x00006ab0


	//----- nvinfo : EIATTR_CRS_STACK_SIZE
	.align		4
.L_71:
        /*0128*/ 	.byte	0x04, 0x1e
        /*012a*/ 	.short	(.L_73 - .L_72)
.L_72:
        /*012c*/ 	.word	0x00000000


	//----- nvinfo : EIATTR_CBANK_PARAM_SIZE
	.align		4
.L_73:
        /*0130*/ 	.byte	0x03, 0x19
        /*0132*/ 	.short	0x0068


	//----- nvinfo : EIATTR_PARAM_CBANK
	.align		4
        /*0134*/ 	.byte	0x04, 0x0a
        /*0136*/ 	.short	(.L_75 - .L_74)
	.align		4
.L_74:
        /*0138*/ 	.word	index@(.nv.constant0._Z27flash_attn_2_bwd_f32_kernelPKfS0_S0_S0_S0_S0_iiiiiifPfS1_S1_)
        /*013c*/ 	.short	0x0380
        /*013e*/ 	.short	0x0068


	//----- nvinfo : EIATTR_SW_WAR
	.align		4
.L_75:
        /*0140*/ 	.byte	0x04, 0x36
        /*0142*/ 	.short	(.L_77 - .L_76)
.L_76:
        /*0144*/ 	.word	0x00000008
.L_77:


//--------------------- .nv.info._Z27flash_attn_1_bwd_f32_kernelPKfS0_S0_S0_S0_S0_S0_iiiiiifPfS1_S1_ --------------------------
	.section	.nv.info._Z27flash_attn_1_bwd_f32_kernelPKfS0_S0_S0_S0_S0_S0_iiiiiifPfS1_S1_,"",@"SHT_CUDA_INFO"
	.sectionflags	@""
	.align	4


	//----- nvinfo : EIATTR_CUDA_API_VERSION
	.align		4
        /*0000*/ 	.byte	0x04, 0x37
        /*0002*/ 	.short	(.L_79 - .L_78)
.L_78:
        /*0004*/ 	.word	0x00000082


	//----- nvinfo : EIATTR_KPARAM_INFO
	.align		4
.L_79:
        /*0008*/ 	.byte	0x04, 0x17
        /*000a*/ 	.short	(.L_81 - .L_80)
.L_80:
        /*000c*/ 	.word	0x00000000
        /*0010*/ 	.short	0x0010
        /*0012*/ 	.short	0x0068
        /*0014*/ 	.byte	0x00, 0xf5, 0x21, 0x00


	//----- nvinfo : EIATTR_KPARAM_INFO
	.align		4
.L_81:
        /*0018*/ 	.byte	0x04, 0x17
        /*001a*/ 	.short	(.L_83 - .L_82)
.L_82:
        /*001c*/ 	.word	0x00000000
        /*0020*/ 	.short	0x000f
        /*0022*/ 	.short	0x0060
        /*0024*/ 	.byte	0x00, 0xf5, 0x21, 0x00


	//----- nvinfo : EIATTR_KPARAM_INFO
	.align		4
.L_83:
        /*0028*/ 	.byte	0x04, 0x17
        /*002a*/ 	.short	(.L_85 - .L_84)
.L_84:
        /*002c*/ 	.word	0x00000000
        /*0030*/ 	.short	0x000e
        /*0032*/ 	.short	0x0058
        /*0034*/ 	.byte	0x00, 0xf5, 0x21, 0x00


	//----- nvinfo : EIATTR_KPARAM_INFO
	.align		4
.L_85:
        /*0038*/ 	.byte	0x04, 0x17
        /*003a*/ 	.short	(.L_87 - .L_86)
.L_86:
        /*003c*/ 	.word	0x00000000
        /*0040*/ 	.short	0x000d
        /*0042*/ 	.short	0x0050
        /*0044*/ 	.byte	0x00, 0xf0, 0x11, 0x00


	//----- nvinfo : EIATTR_KPARAM_INFO
	.align		4
.L_87:
        /*0048*/ 	.byte	0x04, 0x17
        /*004a*/ 	.short	(.L_89 - .L_88)
.L_88:
        /*004c*/ 	.word	0x00000000
        /*0050*/ 	.short	0x000c
        /*0052*/ 	.short	0x004c
        /*0054*/ 	.byte	0x00, 0xf0, 0x11, 0x00


	//----- nvinfo : EIATTR_KPARAM_INFO
	.align		4
.L_89:
        /*0058*/ 	.byte	0x04, 0x17
        /*005a*/ 	.short	(.L_91 - .L_90)
.L_90:
        /*005c*/ 	.word	0x00000000
        /*0060*/ 	.short	0x000b
        /*0062*/ 	.short	0x0048
        /*0064*/ 	.byte	0x00, 0xf0, 0x11, 0x00


	//----- nvinfo : EIATTR_KPARAM_INFO
	.align		4
.L_91:
        /*0068*/ 	.byte	0x04, 0x17
        /*006a*/ 	.short	(.L_93 - .L_92)
.L_92:
        /*006c*/ 	.word	0x00000000
        /*0070*/ 	.short	0x000a
        /*0072*/ 	.short	0x0044
        /*0074*/ 	.byte	0x00, 0xf0, 0x11, 0x00


	//----- nvinfo : EIATTR_KPARAM_INFO
	.align		4
.L_93:
        /*0078*/ 	.byte	0x04, 0x17
        /*007a*/ 	.short	(.L_95 - .L_94)
.L_94:
        /*007c*/ 	.word	0x00000000
        /*0080*/ 	.short	0x0009
        /*0082*/ 	.short	0x0040
        /*0084*/ 	.byte	0x00, 0xf0, 0x11, 0x00


	//----- nvinfo : EIATTR_KPARAM_INFO
	.align		4
.L_95:
        /*0088*/ 	.byte	0x04, 0x17
        /*008a*/ 	.short	(.L_97 - .L_96)
.L_96:
        /*008c*/ 	.word	0x00000000
        /*0090*/ 	.short	0x0008
        /*0092*/ 	.short	0x003c
        /*0094*/ 	.byte	0x00, 0xf0, 0x11, 0x00


	//----- nvinfo : EIATTR_KPARAM_INFO
	.align		4
.L_97:
        /*0098*/ 	.byte	0x04, 0x17
        /*009a*/ 	.short	(.L_99 - .L_98)
.L_98:
        /*009c*/ 	.word	0x00000000
        /*00a0*/ 	.short	0x0007
        /*00a2*/ 	.short	0x0038
        /*00a4*/ 	.byte	0x00, 0xf0, 0x11, 0x00


	//----- nvinfo : EIATTR_KPARAM_INFO
	.align		4
.L_99:
        /*00a8*/ 	.byte	0x04, 0x17
        /*00aa*/ 	.short	(.L_101 - .L_100)
.L_100:
        /*00ac*/ 	.word	0x00000000
        /*00b0*/ 	.short	0x0006
        /*00b2*/ 	.short	0x0030
        /*00b4*/ 	.byte	0x00, 0xf5, 0x21, 0x00


	//----- nvinfo : EIATTR_KPARAM_INFO
	.align		4
.L_101:
        /*00b8*/ 	.byte	0x04, 0x17
        /*00ba*/ 	.short	(.L_103 - .L_102)
.L_102:
        /*00bc*/ 	.word	0x00000000
        /*00c0*/ 	.short	0x0005
        /*00c2*/ 	.short	0x0028
        /*00c4*/ 	.byte	0x00, 0xf5, 0x21, 0x00


	//----- nvinfo : EIATTR_KPARAM_INFO
	.align		4
.L_103:
        /*00c8*/ 	.byte	0x04, 0x17
        /*00ca*/ 	.short	(.L_105 - .L_104)
.L_104:
        /*00cc*/ 	.word	0x00000000
        /*00d0*/ 	.short	0x0004
        /*00d2*/ 	.short	0x0020
        /*00d4*/ 	.byte	0x00, 0xf5, 0x21, 0x00


	//----- nvinfo : EIATTR_KPARAM_INFO
	.align		4
.L_105:
        /*00d8*/ 	.byte	0x04, 0x17
        /*00da*/ 	.short	(.L_107 - .L_106)
.L_106:
        /*00dc*/ 	.word	0x00000000
        /*00e0*/ 	.short	0x0003
        /*00e2*/ 	.short	0x0018
        /*00e4*/ 	.byte	0x00, 0xf5, 0x21, 0x00


	//----- nvinfo : EIATTR_KPARAM_INFO
	.align		4
.L_107:
        /*00e8*/ 	.byte	0x04, 0x17
        /*00ea*/ 	.short	(.L_109 - .L_108)
.L_108:
        /*00ec*/ 	.word	0x00000000
        /*00f0*/ 	.short	0x0002
        /*00f2*/ 	.short	0x0010
        /*00f4*/ 	.byte	0x00, 0xf5, 0x21, 0x00


	//----- nvinfo : EIATTR_KPARAM_INFO
	.align		4
.L_109:
        /*00f8*/ 	.byte	0x04, 0x17
        /*00fa*/ 	.short	(.L_111 - .L_110)
.L_110:
        /*00fc*/ 	.word	0x00000000
        /*0100*/ 	.short	0x0001
        /*0102*/ 	.short	0x0008
        /*0104*/ 	.byte	0x00, 0xf5, 0x21, 0x00


	//----- nvinfo : EIATTR_KPARAM_INFO
	.align		4
.L_111:
        /*0108*/ 	.byte	0x04, 0x17
        /*010a*/ 	.short	(.L_113 - .L_112)
.L_112:
        /*010c*/ 	.word	0x00000000
        /*0110*/ 	.short	0x0000
        /*0112*/ 	.short	0x0000
        /*0114*/ 	.byte	0x00, 0xf5, 0x21, 0x00


	//----- nvinfo : EIATTR_SPARSE_MMA_MASK
	.align		4
.L_113:
        /*0118*/ 	.byte	0x03, 0x50
        /*011a*/ 	.short	0x0000


	//----- nvinfo : EIATTR_MAXREG_COUNT
	.align		4
        /*011c*/ 	.byte	0x03, 0x1b
        /*011e*/ 	.short	0x00ff


	//----- nvinfo : EIATTR_NUM_BARRIERS
	.align		4
        /*0120*/ 	.byte	0x02, 0x4c
        /*0122*/ 	.byte	0x01
	.zero		1


	//----- nvinfo : EIATTR_MERCURY_ISA_VERSION
	.align		4
        /*0124*/ 	.byte	0x03, 0x5f
        /*0126*/ 	.short	0x0101


	//----- nvinfo : EIATTR_VRC_CTA_INIT_COUNT
	.align		4
        /*0128*/ 	.byte	0x02, 0x4a
	.zero		1
	.zero		1


	//----- nvinfo : EIATTR_EXIT_INSTR_OFFSETS
	.align		4
        /*012c*/ 	.byte	0x04, 0x1c
        /*012e*/ 	.short	(.L_115 - .L_114)


	//   ....[0]....
.L_114:
        /*0130*/ 	.word	0x00000030


	//   ....[1]....
        /*0134*/ 	.word	0x00006c30


	//----- nvinfo : EIATTR_CRS_STACK_SIZE
	.align		4
.L_115:
        /*0138*/ 	.byte	0x04, 0x1e
        /*013a*/ 	.short	(.L_117 - .L_116)
.L_116:
        /*013c*/ 	.word	0x00000000


	//----- nvinfo : EIATTR_CBANK_PARAM_SIZE
	.align		4
.L_117:
        /*0140*/ 	.byte	0x03, 0x19
        /*0142*/ 	.short	0x0070


	//----- nvinfo : EIATTR_PARAM_CBANK
	.align		4
        /*0144*/ 	.byte	0x04, 0x0a
        /*0146*/ 	.short	(.L_119 - .L_118)
	.align		4
.L_118:
        /*0148*/ 	.word	index@(.nv.constant0._Z27flash_attn_1_bwd_f32_kernelPKfS0_S0_S0_S0_S0_S0_iiiiiifPfS1_S1_)
        /*014c*/ 	.short	0x0380
        /*014e*/ 	.short	0x0070


	//----- nvinfo : EIATTR_SW_WAR
	.align		4
.L_119:
        /*0150*/ 	.byte	0x04, 0x36
        /*0152*/ 	.short	(.L_121 - .L_120)
.L_120:
        /*0154*/ 	.word	0x00000008
.L_121:


//--------------------- .nv.info._Z27flash_attn_2_fwd_f32_kernelPKfS0_S0_iiiiiifPfS1_ --------------------------
	.section	.nv.info._Z27flash_attn_2_fwd_f32_kernelPKfS0_S0_iiiiiifPfS1_,"",@"SHT_CUDA_INFO"
	.sectionflags	@""
	.align	4


	//----- nvinfo : EIATTR_CUDA_API_VERSION
	.align		4
        /*0000*/ 	.byte	0x04, 0x37
        /*0002*/ 	.short	(.L_123 - .L_122)
.L_122:
        /*0004*/ 	.word	0x00000082


	//----- nvinfo : EIATTR_KPARAM_INFO
	.align		4
.L_123:
        /*0008*/ 	.byte	0x04, 0x17
        /*000a*/ 	.short	(.L_125 - .L_124)
.L_124:
        /*000c*/ 	.word	0x00000000
        /*0010*/ 	.short	0x000b
        /*0012*/ 	.short	0x0040
        /*0014*/ 	.byte	0x00, 0xf5, 0x21, 0x00


	//----- nvinfo : EIATTR_KPARAM_INFO
	.align		4
.L_125:
        /*0018*/ 	.byte	0x04, 0x17
        /*001a*/ 	.short	(.L_127 - .L_126)
.L_126:
        /*001c*/ 	.word	0x00000000
        /*0020*/ 	.short	0x000a
        /*0022*/ 	.short	0x0038
        /*0024*/ 	.byte	0x00, 0xf5, 0x21, 0x00


	//----- nvinfo : EIATTR_KPARAM_INFO
	.align		4
.L_127:
        /*0028*/ 	.byte	0x04, 0x17
        /*002a*/ 	.short	(.L_129 - .L_128)
.L_128:
        /*002c*/ 	.word	0x00000000
        /*0030*/ 	.short	0x0009
        /*0032*/ 	.short	0x0030
        /*0034*/ 	.byte	0x00, 0xf0, 0x11, 0x00


	//----- nvinfo : EIATTR_KPARAM_INFO
	.align		4
.L_129:
        /*0038*/ 	.byte	0x04, 0x17
        /*003a*/ 	.short	(.L_131 - .L_130)
.L_130:
        /*003c*/ 	.word	0x00000000
        /*0040*/ 	.short	0x0008
        /*0042*/ 	.short	0x002c
        /*0044*/ 	.byte	0x00, 0xf0, 0x11, 0x00


	//----- nvinfo : EIATTR_KPARAM_INFO
	.align		4
.L_131:
        /*0048*/ 	.byte	0x04, 0x17
        /*004a*/ 	.short	(.L_133 - .L_132)
.L_132:
        /*004c*/ 	.word	0x00000000
        /*0050*/ 	.short	0x0007
        /*0052*/ 	.short	0x0028
        /*0054*/ 	.byte	0x00, 0xf0, 0x11, 0x00


	//----- nvinfo : EIATTR_KPARAM_INFO
	.align		4
.L_133:
        /*0058*/ 	.byte	0x04, 0x17
        /*005a*/ 	.short	(.L_135 - .L_134)
.L_134:
        /*005c*/ 	.word	0x00000000
        /*0060*/ 	.short	0x0006
        /*0062*/ 	.short	0x0024
        /*0064*/ 	.byte	0x00, 0xf0, 0x11, 0x00


	//----- nvinfo : EIATTR_KPARAM_INFO
	.align		4
.L_135:
        /*0068*/ 	.byte	0x04, 0x17
        /*006a*/ 	.short	(.L_137 - .L_136)
.L_136:
        /*006c*/ 	.word	0x00000000
        /*0070*/ 	.short	0x0005
        /*0072*/ 	.short	0x0020
        /*0074*/ 	.byte	0x00, 0xf0, 0x11, 0x00


	//----- nvinfo : EIATTR_KPARAM_INFO
	.align		4
.L_137:
        /*0078*/ 	.byte	0x04, 0x17
        /*007a*/ 	.short	(.L_139 - .L_138)
.L_138:
        /*007c*/ 	.word	0x00000000
        /*0080*/ 	.short	0x0004
        /*0082*/ 	.short	0x001c
        /*0084*/ 	.byte	0x00, 0xf0, 0x11, 0x00


	//----- nvinfo : EIATTR_KPARAM_INFO
	.align		4
.L_139:
        /*0088*/ 	.byte	0x04, 0x17
        /*008a*/ 	.short	(.L_141 - .L_140)
.L_140:
        /*008c*/ 	.word	0x00000000
        /*0090*/ 	.short	0x0003
        /*0092*/ 	.short	0x0018
        /*0094*/ 	.byte	0x00, 0xf0, 0x11, 0x00


	//----- nvinfo : EIATTR_KPARAM_INFO
	.align		4
.L_141:
        /*0098*/ 	.byte	0x04, 0x17
        /*009a*/ 	.short	(.L_143 - .L_142)
.L_142:
        /*009c*/ 	.word	0x00000000
        /*00a0*/ 	.short	0x0002
        /*00a2*/ 	.short	0x0010
        /*00a4*/ 	.byte	0x00, 0xf5, 0x21, 0x00


	//----- nvinfo : EIATTR_KPARAM_INFO
	.align		4
.L_143:
        /*00a8*/ 	.byte	0x04, 0x17
        /*00aa*/ 	.short	(.L_145 - .L_144)
.L_144:
        /*00ac*/ 	.word	0x00000000
        /*00b0*/ 	.short	0x0001
        /*00b2*/ 	.short	0x0008
        /*00b4*/ 	.byte	0x00, 0xf5, 0x21, 0x00


	//----- nvinfo : EIATTR_KPARAM_INFO
	.align		4
.L_145:
        /*00b8*/ 	.byte	0x04, 0x17
        /*00ba*/ 	.short	(.L_147 - .L_146)
.L_146:
        /*00bc*/ 	.word	0x00000000
        /*00c0*/ 	.short	0x0000
        /*00c2*/ 	.short	0x0000
        /*00c4*/ 	.byte	0x00, 0xf5, 0x21, 0x00


	//----- nvinfo : EIATTR_SPARSE_MMA_MASK
	.align		4
.L_147:
        /*00c8*/ 	.byte	0x03, 0x50
        /*00ca*/ 	.short	0x0000


	//----- nvinfo : EIATTR_MAXREG_COUNT
	.align		4
        /*00cc*/ 	.byte	0x03, 0x1b
        /*00ce*/ 	.short	0x00ff


	//----- nvinfo : EIATTR_NUM_BARRIERS
	.align		4
        /*00d0*/ 	.byte	0x02, 0x4c
        /*00d2*/ 	.byte	0x01
	.zero		1


	//----- nvinfo : EIATTR_MERCURY_ISA_VERSION
	.align		4
        /*00d4*/ 	.byte	0x03, 0x5f
        /*00d6*/ 	.short	0x0101


	//----- nvinfo : EIATTR_VRC_CTA_INIT_COUNT
	.align		4
        /*00d8*/ 	.byte	0x02, 0x4a
	.zero		1
	.zero		1


	//----- nvinfo : EIATTR_EXIT_INSTR_OFFSETS
	.align		4
        /*00dc*/ 	.byte	0x04, 0x1c
        /*00de*/ 	.short	(.L_149 - .L_148)


	//   ....[0]....
.L_148:
        /*00e0*/ 	.word	0x00000070


	//   ....[1]....
        /*00e4*/ 	.word	0x00000280


	//   ....[2]....
        /*00e8*/ 	.word	0x000049a0


	//----- nvinfo : EIATTR_CRS_STACK_SIZE
	.align		4
.L_149:
        /*00ec*/ 	.byte	0x04, 0x1e
        /*00ee*/ 	.short	(.L_151 - .L_150)
.L_150:
        /*00f0*/ 	.word	0x00000000


	//----- nvinfo : EIATTR_CBANK_PARAM_SIZE
	.align		4
.L_151:
        /*00f4*/ 	.byte	0x03, 0x19
        /*00f6*/ 	.short	0x0048


	//----- nvinfo : EIATTR_PARAM_CBANK
	.align		4
        /*00f8*/ 	.byte	0x04, 0x0a
        /*00fa*/ 	.short	(.L_153 - .L_152)
	.align		4
.L_152:
        /*00fc*/ 	.word	index@(.nv.constant0._Z27flash_attn_2_fwd_f32_kernelPKfS0_S0_iiiiiifPfS1_)
        /*0100*/ 	.short	0x0380
        /*0102*/ 	.short	0x0048


	//----- nvinfo : EIATTR_SW_WAR
	.align		4
.L_153:
        /*0104*/ 	.byte	0x04, 0x36
        /*0106*/ 	.short	(.L_155 - .L_154)
.L_154:
        /*0108*/ 	.word	0x00000008
.L_155:


//--------------------- .nv.info._Z27flash_attn_1_fwd_f32_kernelPKfS0_S0_iiiiiifPfS1_S1_ --------------------------
	.section	.nv.info._Z27flash_attn_1_fwd_f32_kernelPKfS0_S0_iiiiiifPfS1_S1_,"",@"SHT_CUDA_INFO"
	.sectionflags	@""
	.align	4


	//----- nvinfo : EIATTR_CUDA_API_VERSION
	.align		4
        /*0000*/ 	.byte	0x04, 0x37
        /*0002*/ 	.short	(.L_157 - .L_156)
.L_156:
        /*0004*/ 	.word	0x00000082


	//----- nvinfo : EIATTR_KPARAM_INFO
	.align		4
.L_157:
        /*0008*/ 	.byte	0x04, 0x17
        /*000a*/ 	.short	(.L_159 - .L_158)
.L_158:
        /*000c*/ 	.word	0x00000000
        /*0010*/ 	.short	0x000c
        /*0012*/ 	.short	0x0048
        /*0014*/ 	.byte	0x00, 0xf5, 0x21, 0x00


	//----- nvinfo : EIATTR_KPARAM_INFO
	.align		4
.L_159:
        /*0018*/ 	.byte	0x04, 0x17
        /*001a*/ 	.short	(.L_161 - .L_160)
.L_160:
        /*001c*/ 	.word	0x00000000
        /*0020*/ 	.short	0x000b
        /*0022*/ 	.short	0x0040
        /*0024*/ 	.byte	0x00, 0xf5, 0x21, 0x00


	//----- nvinfo : EIATTR_KPARAM_INFO
	.align		4
.L_161:
        /*0028*/ 	.byte	0x04, 0x17
        /*002a*/ 	.short	(.L_163 - .L_162)
.L_162:
        /*002c*/ 	.word	0x00000000
        /*0030*/ 	.short	0x000a
        /*0032*/ 	.short	0x0038
        /*0034*/ 	.byte	0x00, 0xf5, 0x21, 0x00


	//----- nvinfo : EIATTR_KPARAM_INFO
	.align		4
.L_163:
        /*0038*/ 	.byte	0x04, 0x17
        /*003a*/ 	.short	(.L_165 - .L_164)
.L_164:
        /*003c*/ 	.word	0x00000000
        /*0040*/ 	.short	0x0009
        /*0042*/ 	.short	0x0030
        /*0044*/ 	.byte	0x00, 0xf0, 0x11, 0x00


	//----- nvinfo : EIATTR_KPARAM_INFO
	.align		4
.L_165:
        /*0048*/ 	.byte	0x04, 0x17
        /*004a*/ 	.short	(.L_167 - .L_166)
.L_166:
        /*004c*/ 	.word	0x00000000
        /*0050*/ 	.short	0x0008
        /*0052*/ 	.short	0x002c
        /*0054*/ 	.byte	0x00, 0xf0, 0x11, 0x00


	//----- nvinfo : EIATTR_KPARAM_INFO
	.align		4
.L_167:
        /*0058*/ 	.byte	0x04, 0x17
        /*005a*/ 	.short	(.L_169 - .L_168)
.L_168:
        /*005c*/ 	.word	0x00000000
        /*0060*/ 	.short	0x0007
        /*0062*/ 	.short	0x0028
        /*0064*/ 	.byte	0x00, 0xf0, 0x11, 0x00


	//----- nvinfo : EIATTR_KPARAM_INFO
	.align		4
.L_169:
        /*0068*/ 	.byte	0x04, 0x17
        /*006a*/ 	.short	(.L_171 - .L_170)
.L_170:
        /*006c*/ 	.word	0x00000000
        /*0070*/ 	.short	0x0006
        /*0072*/ 	.short	0x0024
        /*0074*/ 	.byte	0x00, 0xf0, 0x11, 0x00


	//----- nvinfo : EIATTR_KPARAM_INFO
	.align		4
.L_171:
        /*0078*/ 	.byte	0x04, 0x17
        /*007a*/ 	.short	(.L_173 - .L_172)
.L_172:
        /*007c*/ 	.word	0x00000000
        /*0080*/ 	.short	0x0005
        /*0082*/ 	.short	0x0020
        /*0084*/ 	.byte	0x00, 0xf0, 0x11, 0x00


	//----- nvinfo : EIATTR_KPARAM_INFO
	.align		4
.L_173:
        /*0088*/ 	.byte	0x04, 0x17
        /*008a*/ 	.short	(.L_175 - .L_174)
.L_174:
        /*008c*/ 	.word	0x00000000
        /*0090*/ 	.short	0x0004
        /*0092*/ 	.short	0x001c
        /*0094*/ 	.byte	0x00, 0xf0, 0x11, 0x00


	//----- nvinfo : EIATTR_KPARAM_INFO
	.align		4
.L_175:
        /*0098*/ 	.byte	0x04, 0x17
        /*009a*/ 	.short	(.L_177 - .L_176)
.L_176:
        /*009c*/ 	.word	0x00000000
        /*00a0*/ 	.short	0x0003
        /*00a2*/ 	.short	0x0018
        /*00a4*/ 	.byte	0x00, 0xf0, 0x11, 0x00


	//----- nvinfo : EIATTR_KPARAM_INFO
	.align		4
.L_177:
        /*00a8*/ 	.byte	0x04, 0x17
        /*00aa*/ 	.short	(.L_179 - .L_178)
.L_178:
        /*00ac*/ 	.word	0x00000000
        /*00b0*/ 	.short	0x0002
        /*00b2*/ 	.short	0x0010
        /*00b4*/ 	.byte	0x00, 0xf5, 0x21, 0x00


	//----- nvinfo : EIATTR_KPARAM_INFO
	.align		4
.L_179:
        /*00b8*/ 	.byte	0x04, 0x17
        /*00ba*/ 	.short	(.L_181 - .L_180)
.L_180:
        /*00bc*/ 	.word	0x00000000
        /*00c0*/ 	.short	0x0001
        /*00c2*/ 	.short	0x0008
        /*00c4*/ 	.byte	0x00, 0xf5, 0x21, 0x00


	//----- nvinfo : EIATTR_KPARAM_INFO
	.align		4
.L_181:
        /*00c8*/ 	.byte	0x04, 0x17
        /*00ca*/ 	.short	(.L_183 - .L_182)
.L_182:
        /*00cc*/ 	.word	0x00000000
        /*00d0*/ 	.short	0x0000
        /*00d2*/ 	.short	0x0000
        /*00d4*/ 	.byte	0x00, 0xf5, 0x21, 0x00


	//----- nvinfo : EIATTR_SPARSE_MMA_MASK
	.align		4
.L_183:
        /*00d8*/ 	.byte	0x03, 0x50
        /*00da*/ 	.short	0x0000


	//----- nvinfo : EIATTR_MAXREG_COUNT
	.align		4
        /*00dc*/ 	.byte	0x03, 0x1b
        /*00de*/ 	.short	0x00ff


	//----- nvinfo : EIATTR_NUM_BARRIERS
	.align		4
        /*00e0*/ 	.byte	0x02, 0x4c
        /*00e2*/ 	.byte	0x01
	.zero		1


	//----- nvinfo : EIATTR_MERCURY_ISA_VERSION
	.align		4
        /*00e4*/ 	.byte	0x03, 0x5f
        /*00e6*/ 	.short	0x0101


	//----- nvinfo : EIATTR_VRC_CTA_INIT_COUNT
	.align		4
        /*00e8*/ 	.byte	0x02, 0x4a
	.zero		1
	.zero		1


	//----- nvinfo : EIATTR_EXIT_INSTR_OFFSETS
	.align		4
        /*00ec*/ 	.byte	0x04, 0x1c
        /*00ee*/ 	.short	(.L_185 - .L_184)


	//   ....[0]....
.L_184:
        /*00f0*/ 	.word	0x00000070


	//   ....[1]....
        /*00f4*/ 	.word	0x00002d20


	//----- nvinfo : EIATTR_CRS_STACK_SIZE
	.align		4
.L_185:
        /*00f8*/ 	.byte	0x04, 0x1e
        /*00fa*/ 	.short	(.L_187 - .L_186)
.L_186:
        /*00fc*/ 	.word	0x00000000


	//----- nvinfo : EIATTR_CBANK_PARAM_SIZE
	.align		4
.L_187:
        /*0100*/ 	.byte	0x03, 0x19
        /*0102*/ 	.short	0x0050


	//----- nvinfo : EIATTR_PARAM_CBANK
	.align		4
        /*0104*/ 	.byte	0x04, 0x0a
        /*0106*/ 	.short	(.L_189 - .L_188)
	.align		4
.L_188:
        /*0108*/ 	.word	index@(.nv.constant0._Z27flash_attn_1_fwd_f32_kernelPKfS0_S0_iiiiiifPfS1_S1_)
        /*010c*/ 	.short	0x0380
        /*010e*/ 	.short	0x0050


	//----- nvinfo : EIATTR_SW_WAR
	.align		4
.L_189:
        /*0110*/ 	.byte	0x04, 0x36
        /*0112*/ 	.short	(.L_191 - .L_190)
.L_190:
        /*0114*/ 	.word	0x00000008
.L_191:


//--------------------- .nv.info._Z9initArrayPfif --------------------------
	.section	.nv.info._Z9initArrayPfif,"",@"SHT_CUDA_INFO"
	.sectionflags	@""
	.align	4


	//----- nvinfo : EIATTR_CUDA_API_VERSION
	.align		4
        /*0000*/ 	.byte	0x04, 0x37
        /*0002*/ 	.short	(.L_193 - .L_192)
.L_192:
        /*0004*/ 	.word	0x00000082


	//----- nvinfo : EIATTR_KPARAM_INFO
	.align		4
.L_193:
        /*0008*/ 	.byte	0x04, 0x17
        /*000a*/ 	.short	(.L_195 - .L_194)
.L_194:
        /*000c*/ 	.word	0x00000000
        /*0010*/ 	.short	0x0002
        /*0012*/ 	.short	0x000c
        /*0014*/ 	.byte	0x00, 0xf0, 0x11, 0x00


	//----- nvinfo : EIATTR_KPARAM_INFO
	.align		4
.L_195:
        /*0018*/ 	.byte	0x04, 0x17
        /*001a*/ 	.short	(.L_197 - .L_196)
.L_196:
        /*001c*/ 	.word	0x00000000
        /*0020*/ 	.short	0x0001
        /*0022*/ 	.short	0x0008
        /*0024*/ 	.byte	0x00, 0xf0, 0x11, 0x00


	//----- nvinfo : EIATTR_KPARAM_INFO
	.align		4
.L_197:
        /*0028*/ 	.byte	0x04, 0x17
        /*002a*/ 	.short	(.L_199 - .L_198)
.L_198:
        /*002c*/ 	.word	0x00000000
        /*0030*/ 	.short	0x0000
        /*0032*/ 	.short	0x0000
        /*0034*/ 	.byte	0x00, 0xf5, 0x21, 0x00


	//----- nvinfo : EIATTR_SPARSE_MMA_MASK
	.align		4
.L_199:
        /*0038*/ 	.byte	0x03, 0x50
        /*003a*/ 	.short	0x0000


	//----- nvinfo : EIATTR_MAXREG_COUNT
	.align		4
        /*003c*/ 	.byte	0x03, 0x1b
        /*003e*/ 	.short	0x00ff


	//----- nvinfo : EIATTR_MERCURY_ISA_VERSION
	.align		4
        /*0040*/ 	.byte	0x03, 0x5f
        /*0042*/ 	.short	0x0101


	//----- nvinfo : EIATTR_VRC_CTA_INIT_COUNT
	.align		4
        /*0044*/ 	.byte	0x02, 0x4a
	.zero		1
	.zero		1


	//----- nvinfo : EIATTR_EXIT_INSTR_OFFSETS
	.align		4
        /*0048*/ 	.byte	0x04, 0x1c
        /*004a*/ 	.short	(.L_201 - .L_200)


	//   ....[0]....
.L_200:
        /*004c*/ 	.word	0x00000070


	//   ....[1]....
        /*0050*/ 	.word	0x000000d0


	//----- nvinfo : EIATTR_CBANK_PARAM_SIZE
	.align		4
.L_201:
        /*0054*/ 	.byte	0x03, 0x19
        /*0056*/ 	.short	0x0010


	//----- nvinfo : EIATTR_PARAM_CBANK
	.align		4
        /*0058*/ 	.byte	0x04, 0x0a
        /*005a*/ 	.short	(.L_203 - .L_202)
	.align		4
.L_202:
        /*005c*/ 	.word	index@(.nv.constant0._Z9initArrayPfif)
        /*0060*/ 	.short	0x0380
        /*0062*/ 	.short	0x0010


	//----- nvinfo : EIATTR_SW_WAR
	.align		4
.L_203:
        /*0064*/ 	.byte	0x04, 0x36
        /*0066*/ 	.short	(.L_205 - .L_204)
.L_204:
        /*0068*/ 	.word	0x00000008
.L_205:


//--------------------- .nv.callgraph             --------------------------
	.section	.nv.callgraph,"",@"SHT_CUDA_CALLGRAPH"
	.align	4
	.sectionentsize	8
	.align		4
        /*0000*/ 	.word	0x00000000
	.align		4
        /*0004*/ 	.word	0xffffffff
	.align		4
        /*0008*/ 	.word	0x00000000
	.align		4
        /*000c*/ 	.word	0xfffffffe
	.align		4
        /*0010*/ 	.word	0x00000000
	.align		4
        /*0014*/ 	.word	0xfffffffd
	.align		4
        /*0018*/ 	.word	0x00000000
	.align		4
        /*001c*/ 	.word	0xfffffffc


//--------------------- .text._Z27flash_attn_2_bwd_f32_kernelPKfS0_S0_S0_S0_S0_iiiiiifPfS1_S1_ --------------------------
	.section	.text._Z27flash_attn_2_bwd_f32_kernelPKfS0_S0_S0_S0_S0_iiiiiifPfS1_S1_,"ax",@progbits
	.align	128
        .global         _Z27flash_attn_2_bwd_f32_kernelPKfS0_S0_S0_S0_S0_iiiiiifPfS1_S1_
        .type           _Z27flash_attn_2_bwd_f32_kernelPKfS0_S0_S0_S0_S0_iiiiiifPfS1_S1_,@function
        .size           _Z27flash_attn_2_bwd_f32_kernelPKfS0_S0_S0_S0_S0_iiiiiifPfS1_S1_,(.L_x_446 - _Z27flash_attn_2_bwd_f32_kernelPKfS0_S0_S0_S0_S0_iiiiiifPfS1_S1_)
        .other          _Z27flash_attn_2_bwd_f32_kernelPKfS0_S0_S0_S0_S0_iiiiiifPfS1_S1_,@"STO_CUDA_ENTRY STV_DEFAULT"
_Z27flash_attn_2_bwd_f32_kernelPKfS0_S0_S0_S0_S0_iiiiiifPfS1_S1_:
.text._Z27flash_attn_2_bwd_f32_kernelPKfS0_S0_S0_S0_S0_iiiiiifPfS1_S1_:
[----:B------:R-:W-:Y:S08]  /*0000*/  LDC R1, c[0x0][0x37c] ;  /* 0x0000df00ff017b82 */ /* 0x000ff00000000800 */
[----:B------:R-:W0:Y:S02]  /*0010*/  LDC R0, c[0x0][0x3b8] ;  /* 0x0000ee00ff007b82 */ /* 0x000e240000000800 */
[----:B0-----:R-:W-:-:S13]  /*0020*/  ISETP.GE.AND P0, PT, R0, 0x1, PT ;  /* 0x000000010000780c */ /* 0x001fda0003f06270 */
[----:B------:R-:W-:Y:S05]  /*0030*/  @!P0 EXIT ;  /* 0x000000000000894d */ /* 0x000fea0003800000 */
[----:B------:R-:W0:Y:S01]  /*0040*/  S2R R2, SR_CTAID.X ;  /* 0x0000000000027919 */ /* 0x000e220000002500 */
[----:B------:R-:W1:Y:S01]  /*0050*/  S2UR UR14, SR_CgaCtaId ;  /* 0x00000000000e79c3 */ /* 0x000e620000008800 */
[----:B------:R-:W2:Y:S01]  /*0060*/  LDCU UR17, c[0x0][0x3b4] ;  /* 0x00007680ff1177ac */ /* 0x000ea20008000800 */
[----:B------:R-:W-:Y:S01]  /*0070*/  HFMA2 R9, -RZ, RZ, 0, 0 ;  /* 0x00000000ff097431 */ /* 0x000fe200000001ff */
[----:B------:R-:W3:Y:S01]  /*0080*/  S2R R0, SR_TID.X ;  /* 0x0000000000007919 */ /* 0x000ee20000002100 */
[----:B------:R-:W4:Y:S04]  /*0090*/  LDCU.64 UR6, c[0x0][0x3c0] ;  /* 0x00007800ff0677ac */ /* 0x000f280008000a00 */
[----:B------:R-:W0:Y:S01]  /*00a0*/  LDC R3, c[0x0][0x374] ;  /* 0x0000dd00ff037b82 */ /* 0x000e220000000800 */
[----:B------:R-:W5:Y:S01]  /*00b0*/  LDCU UR36, c[0x0][0x3c8] ;  /* 0x00007900ff2477ac */ /* 0x000f620008000800 */
[----:B------:R-:W-:Y:S01]  /*00c0*/  UMOV UR4, 0x400 ;  /* 0x0000040000047882 */ /* 0x000fe20000000000 */
[----:B------:R-:W0:Y:S05]  /*00d0*/  LDCU.64 UR12, c[0x0][0x358] ;  /* 0x00006b00ff0c77ac */ /* 0x000e2a0008000a00 */
[----:B------:R-:W3:Y:S01]  /*00e0*/  S2UR UR15, SR_CTAID.Y ;  /* 0x00000000000f79c3 */ /* 0x000ee20000002600 */
[----:B--2---:R-:W-:-:S02]  /*00f0*/  ULOP3.LUT UR28, UR17, 0x7, URZ, 0xc0, !UPT ;  /* 0x00000007111c7892 */ /* 0x004fc4000f8ec0ff */
[----:B------:R-:W-:Y:S02]  /*0100*/  ULOP3.LUT UR29, UR17, 0x3, URZ, 0xc0, !UPT ;  /* 0x00000003111d7892 */ /* 0x000fe4000f8ec0ff */
[----:B----4-:R-:W-:-:S03]  /*0110*/  UIMAD UR26, UR6, UR17, URZ ;  /* 0x00000011061a72a4 */ /* 0x010fc6000f8e02ff */
[----:B------:R-:W2:Y:S01]  /*0120*/  LDC R4, c[0x0][0x3b0] ;  /* 0x0000ec00ff047b82 */ /* 0x000ea20000000800 */
[----:B------:R-:W-:Y:S02]  /*0130*/  UIMAD UR25, UR17, UR7, URZ ;  /* 0x00000007111972a4 */ /* 0x000fe4000f8e02ff */
[----:B-1----:R-:W-:Y:S01]  /*0140*/  ULEA UR14, UR14, UR4, 0x18 ;  /* 0x000000040e0e7291 */ /* 0x002fe2000f8ec0ff */
[----:B-----5:R-:W-:Y:S01]  /*0150*/  FMUL R11, RZ, UR36 ;  /* 0x00000024ff0b7c20 */ /* 0x020fe20008400000 */
[----:B------:R-:W-:Y:S02]  /*0160*/  ULEA UR4, UR26, UR25, 0x2 ;  /* 0x000000191a047291 */ /* 0x000fe4000f8e10ff */
[----:B------:R-:W-:Y:S01]  /*0170*/  ULEA UR31, UR26, UR14, 0x2 ;  /* 0x0000000e1a1f7291 */ /* 0x000fe2000f8e10ff */
[----:B0-----:R-:W-:Y:S01]  /*0180*/  IMAD R3, R3, R2, RZ ;  /* 0x0000000203037224 */ /* 0x001fe200078e02ff */
[----:B------:R-:W-:Y:S02]  /*0190*/  UIADD3 UR5, UPT, UPT, UR25, UR4, URZ ;  /* 0x0000000419057290 */ /* 0x000fe4000fffe0ff */
[----:B------:R-:W-:Y:S01]  /*01a0*/  ULEA UR4, UR26, UR31, 0x2 ;  /* 0x0000001f1a047291 */ /* 0x000fe2000f8e10ff */
[----:B---3--:R-:W-:Y:S01]  /*01b0*/  IMAD R8, R0, UR17, RZ ;  /* 0x0000001100087c24 */ /* 0x008fe2000f8e02ff */
[----:B------:R-:W-:-:S02]  /*01c0*/  ULEA UR14, UR5, UR14, 0x2 ;  /* 0x0000000e050e7291 */ /* 0x000fc4000f8e10ff */
[----:B------:R-:W-:Y:S02]  /*01d0*/  UIMAD UR16, UR6, UR7, URZ ;  /* 0x00000007061072a4 */ /* 0x000fe4000f8e02ff */
[----:B------:R-:W-:Y:S02]  /*01e0*/  ULOP3.LUT UR20, UR7, 0x3, URZ, 0xc0, !UPT ;  /* 0x0000000307147892 */ /* 0x000fe4000f8ec0ff */
[----:B------:R-:W-:Y:S02]  /*01f0*/  ULEA UR4, UR26, UR4, 0x2 ;  /* 0x000000041a047291 */ /* 0x000fe4000f8e10ff */
[----:B------:R-:W-:Y:S02]  /*0200*/  ULEA UR35, UR25, UR14, 0x2 ;  /* 0x0000000e19237291 */ /* 0x000fe4000f8e10ff */
[----:B------:R-:W-:Y:S01]  /*0210*/  UIADD3 UR24, UPT, UPT, UR6, -0x1, URZ ;  /* 0xffffffff06187890 */ /* 0x000fe2000fffe0ff */
[----:B--2---:R-:W-:Y:S01]  /*0220*/  IMAD R2, R4, UR15, RZ ;  /* 0x0000000f04027c24 */ /* 0x004fe2000f8e02ff */
[----:B------:R-:W-:-:S02]  /*0230*/  ULOP3.LUT UR23, UR6, 0x7, URZ, 0xc0, !UPT ;  /* 0x0000000706177892 */ /* 0x000fc4000f8ec0ff */
[----:B------:R-:W-:Y:S01]  /*0240*/  ULOP3.LUT UR22, UR6, 0x3, URZ, 0xc0, !UPT ;  /* 0x0000000306167892 */ /* 0x000fe2000f8ec0ff */
[----:B------:R-:W-:Y:S01]  /*0250*/  IMAD R3, R3, R4, R2 ;  /* 0x0000000403037224 */ /* 0x000fe200078e0202 */
[----:B------:R-:W-:Y:S02]  /*0260*/  ULOP3.LUT UR21, UR7, 0x7, URZ, 0xc0, !UPT ;  /* 0x0000000707157892 */ /* 0x000fe4000f8ec0ff */
[----:B------:R-:W-:Y:S01]  /*0270*/  ULOP3.LUT UR9, UR6, 0x7ffffff8, URZ, 0xc0, !UPT ;  /* 0x7ffffff806097892 */ /* 0x000fe2000f8ec0ff */
[C---:B------:R-:W-:Y:S01]  /*0280*/  IMAD R12, R3.reuse, UR17, R8 ;  /* 0x00000011030c7c24 */ /* 0x040fe2000f8e0208 */
[----:B------:R-:W-:Y:S01]  /*0290*/  IADD3 R10, PT, PT, R3, R0, RZ ;  /* 0x00000000030a7210 */ /* 0x000fe20007ffe0ff */
[----:B------:R-:W-:Y:S02]  /*02a0*/  ULOP3.LUT UR19, UR6, 0x1, URZ, 0xc0, !UPT ;  /* 0x0000000106137892 */ /* 0x000fe4000f8ec0ff */
[----:B------:R-:W-:Y:S02]  /*02b0*/  ULOP3.LUT UR18, UR6, 0x7ffffffc, URZ, 0xc0, !UPT ;  /* 0x7ffffffc06127892 */ /* 0x000fe4000f8ec0ff */
[----:B------:R-:W-:-:S02]  /*02c0*/  ULOP3.LUT UR8, UR7, 0x7ffffff8, URZ, 0xc0, !UPT ;  /* 0x7ffffff807087892 */ /* 0x000fc4000f8ec0ff */
[----:B------:R-:W-:Y:S02]  /*02d0*/  ULOP3.LUT UR7, UR7, 0x1, URZ, 0xc0, !UPT ;  /* 0x0000000107077892 */ /* 0x000fe4000f8ec0ff */
[----:B------:R-:W-:Y:S02]  /*02e0*/  USHF.L.U32 UR6, UR6, 0x2, URZ ;  /* 0x0000000206067899 */ /* 0x000fe400080006ff */
[----:B------:R-:W-:Y:S02]  /*02f0*/  UIADD3 UR27, UPT, UPT, UR17, -0x1, URZ ;  /* 0xffffffff111b7890 */ /* 0x000fe4000fffe0ff */
[----:B------:R-:W-:Y:S02]  /*0300*/  ULOP3.LUT UR10, UR17, 0x7ffffff8, URZ, 0xc0, !UPT ;  /* 0x7ffffff8110a7892 */ /* 0x000fe4000f8ec0ff */
[----:B------:R-:W-:Y:S02]  /*0310*/  ULOP3.LUT UR30, UR17, 0x1, URZ, 0xc0, !UPT ;  /* 0x00000001111e7892 */ /* 0x000fe4000f8ec0ff */
[----:B------:R-:W-:-:S02]  /*0320*/  ULOP3.LUT UR11, UR17, 0x7ffffffc, URZ, 0xc0, !UPT ;  /* 0x7ffffffc110b7892 */ /* 0x000fc4000f8ec0ff */
[----:B------:R-:W-:Y:S02]  /*0330*/  UIADD3 UR32, UPT, UPT, UR28, -0x1, URZ ;  /* 0xffffffff1c207890 */ /* 0x000fe4000fffe0ff */
[----:B------:R-:W-:Y:S02]  /*0340*/  UIADD3 UR33, UPT, UPT, UR29, -0x1, URZ ;  /* 0xffffffff1d217890 */ /* 0x000fe4000fffe0ff */
[----:B------:R-:W-:Y:S02]  /*0350*/  UIADD3 UR34, UPT, UPT, UR20, -0x1, URZ ;  /* 0xffffffff14227890 */ /* 0x000fe4000fffe0ff */
[----:B------:R-:W-:Y:S02]  /*0360*/  ULEA UR15, UR26, UR4, 0x2 ;  /* 0x000000041a0f7291 */ /* 0x000fe4000f8e10ff */
[----:B------:R-:W-:-:S12]  /*0370*/  ULEA UR16, UR16, UR35, 0x2 ;  /* 0x0000002310107291 */ /* 0x000fd8000f8e10ff */
.L_x_135:
[----:B0-----:R-:W0:Y:S02]  /*0380*/  LDCU UR5, c[0x0][0x3b4] ;  /* 0x00007680ff0577ac */ /* 0x001e240008000800 */
[----:B0-----:R-:W-:-:S09]  /*0390*/  UISETP.GE.AND UP0, UPT, UR5, 0x1, UPT ;  /* 0x000000010500788c */ /* 0x001fd2000bf06270 */
[----:B-12-45:R-:W-:Y:S05]  /*03a0*/  BRA.U !UP0, `(.L_x_0) ;  /* 0x0000000d08187547 */ /* 0x036fea000b800000 */
[----:B------:R-:W-:Y:S01]  /*03b0*/  UISETP.GE.U32.AND UP1, UPT, UR27, 0x7, UPT ;  /* 0x000000071b00788c */ /* 0x000fe2000bf26070 */
[----:B------:R-:W-:-:S08]  /*03c0*/  UMOV UR4, URZ ;  /* 0x000000ff00047c82 */ /* 0x000fd00008000000 */
[----:B------:R-:W-:Y:S05]  /*03d0*/  BRA.U !UP1, `(.L_x_1) ;  /* 0x0000000109d87547 */ /* 0x000fea000b800000 */
[----:B------:R-:W0:Y:S01]  /*03e0*/  S2R R4, SR_CgaCtaId ;  /* 0x0000000000047919 */ /* 0x000e220000008800 */
[----:B------:R-:W-:Y:S01]  /*03f0*/  MOV R3, 0x400 ;  /* 0x0000040000037802 */ /* 0x000fe20000000f00 */
[----:B------:R-:W-:Y:S01]  /*0400*/  ULOP3.LUT UR10, UR5, 0x7ffffff8, URZ, 0xc0, !UPT ;  /* 0x7ffffff8050a7892 */ /* 0x000fe2000f8ec0ff */
[----:B------:R-:W-:Y:S01]  /*0410*/  LEA R2, R0, UR6, 0x2 ;  /* 0x0000000600027c11 */ /* 0x000fe2000f8e10ff */
[----:B------:R-:W-:Y:S02]  /*0420*/  IMAD R6, R9, UR26, R12 ;  /* 0x0000001a09067c24 */ /* 0x000fe4000f8e020c */
[----:B------:R-:W-:Y:S01]  /*0430*/  UIADD3 UR4, UPT, UPT, -UR10, URZ, URZ ;  /* 0x000000ff0a047290 */ /* 0x000fe2000fffe1ff */
[----:B0-----:R-:W-:-:S04]  /*0440*/  LEA R3, R4, R3, 0x18 ;  /* 0x0000000304037211 */ /* 0x001fc800078ec0ff */
[----:B------:R-:W-:Y:S01]  /*0450*/  LEA R13, R8, R3, 0x2 ;  /* 0x00000003080d7211 */ /* 0x000fe200078e10ff */
[----:B------:R-:W-:-:S03]  /*0460*/  IMAD R2, R2, UR5, R3 ;  /* 0x0000000502027c24 */ /* 0x000fc6000f8e0203 */
[----:B------:R-:W-:Y:S02]  /*0470*/  IADD3 R13, PT, PT, R13, 0x10, RZ ;  /* 0x000000100d0d7810 */ /* 0x000fe40007ffe0ff */
[----:B------:R-:W-:-:S07]  /*0480*/  IADD3 R7, PT, PT, R2, 0x10, RZ ;  /* 0x0000001002077810 */ /* 0x000fce0007ffe0ff */
.L_x_2:
[----:B------:R-:W0:Y:S08]  /*0490*/  LDC.64 R2, c[0x0][0x388] ;  /* 0x0000e200ff027b82 */ /* 0x000e300000000a00 */
[----:B------:R-:W1:Y:S01]  /*04a0*/  LDC.64 R4, c[0x0][0x390] ;  /* 0x0000e400ff047b82 */ /* 0x000e620000000a00 */
[----:B0-----:R-:W-:-:S05]  /*04b0*/  IMAD.WIDE R2, R6, 0x4, R2 ;  /* 0x0000000406027825 */ /* 0x001fca00078e0202 */
[----:B------:R-:W2:Y:S01]  /*04c0*/  LDG.E R14, desc[UR12][R2.64] ;  /* 0x0000000c020e7981 */ /* 0x000ea2000c1e1900 */
[----:B-1----:R-:W-:-:S03]  /*04d0*/  IMAD.WIDE R4, R6, 0x4, R4 ;  /* 0x0000000406047825 */ /* 0x002fc600078e0204 */
[----:B------:R-:W3:Y:S04]  /*04e0*/  LDG.E R18, desc[UR12][R2.64+0x4] ;  /* 0x0000040c02127981 */ /* 0x000ee8000c1e1900 */
[----:B------:R-:W4:Y:S04]  /*04f0*/  LDG.E R16, desc[UR12][R4.64] ;  /* 0x0000000c04107981 */ /* 0x000f28000c1e1900 */
[----:B------:R-:W5:Y:S04]  /*0500*/  LDG.E R20, desc[UR12][R4.64+0x4] ;  /* 0x0000040c04147981 */ /* 0x000f68000c1e1900 */
        /* <DEDUP_REMOVED lines=11> */
[----:B------:R-:W5:Y:S01]  /*05c0*/  LDG.E R29, desc[UR12][R4.64+0x1c] ;  /* 0x00001c0c041d7981 */ /* 0x000f62000c1e1900 */
[----:B------:R-:W-:-:S04]  /*05d0*/  UIADD3 UR4, UPT, UPT, UR4, 0x8, URZ ;  /* 0x0000000804047890 */ /* 0x000fc8000fffe0ff */
[----:B------:R-:W-:Y:S01]  /*05e0*/  UISETP.NE.AND UP2, UPT, UR4, URZ, UPT ;  /* 0x000000ff0400728c */ /* 0x000fe2000bf45270 */
[----:B------:R-:W-:Y:S01]  /*05f0*/  IADD3 R6, PT, PT, R6, 0x8, RZ ;  /* 0x0000000806067810 */ /* 0x000fe20007ffe0ff */
[----:B--2---:R-:W-:Y:S04]  /*0600*/  STS [R13+-0x10], R14 ;  /* 0xfffff00e0d007388 */ /* 0x004fe80000000800 */
[----:B----4-:R-:W-:Y:S04]  /*0610*/  STS [R7+-0x10], R16 ;  /* 0xfffff01007007388 */ /* 0x010fe80000000800 */
[----:B---3--:R-:W-:Y:S04]  /*0620*/  STS [R13+-0xc], R18 ;  /* 0xfffff4120d007388 */ /* 0x008fe80000000800 */
[----:B-----5:R-:W-:Y:S04]  /*0630*/  STS [R7+-0xc], R20 ;  /* 0xfffff41407007388 */ /* 0x020fe80000000800 */
[----:B------:R-:W-:Y:S04]  /*0640*/  STS [R13+-0x8], R22 ;  /* 0xfffff8160d007388 */ /* 0x000fe80000000800 */
[----:B------:R-:W-:Y:S04]  /*0650*/  STS [R7+-0x8], R24 ;  /* 0xfffff81807007388 */ /* 0x000fe80000000800 */
[----:B------:R-:W-:Y:S04]  /*0660*/  STS [R13+-0x4], R26 ;  /* 0xfffffc1a0d007388 */ /* 0x000fe80000000800 */
[----:B------:R-:W-:Y:S04]  /*0670*/  STS [R7+-0x4], R28 ;  /* 0xfffffc1c07007388 */ /* 0x000fe80000000800 */
[----:B------:R-:W-:Y:S04]  /*0680*/  STS [R13], R15 ;  /* 0x0000000f0d007388 */ /* 0x000fe80000000800 */
[----:B------:R-:W-:Y:S04]  /*0690*/  STS [R7], R17 ;  /* 0x0000001107007388 */ /* 0x000fe80000000800 */
[----:B------:R-:W-:Y:S04]  /*06a0*/  STS [R13+0x4], R19 ;  /* 0x000004130d007388 */ /* 0x000fe80000000800 */
[----:B------:R-:W-:Y:S04]  /*06b0*/  STS [R7+0x4], R21 ;  /* 0x0000041507007388 */ /* 0x000fe80000000800 */
[----:B------:R-:W-:Y:S04]  /*06c0*/  STS [R13+0x8], R23 ;  /* 0x000008170d007388 */ /* 0x000fe80000000800 */
[----:B------:R-:W-:Y:S04]  /*06d0*/  STS [R7+0x8], R25 ;  /* 0x0000081907007388 */ /* 0x000fe80000000800 */
[----:B------:R0:W-:Y:S04]  /*06e0*/  STS [R13+0xc], R27 ;  /* 0x00000c1b0d007388 */ /* 0x0001e80000000800 */
[----:B------:R1:W-:Y:S01]  /*06f0*/  STS [R7+0xc], R29 ;  /* 0x00000c1d07007388 */ /* 0x0003e20000000800 */
[----:B0-----:R-:W-:-:S02]  /*0700*/  IADD3 R13, PT, PT, R13, 0x20, RZ ;  /* 0x000000200d0d7810 */ /* 0x001fc40007ffe0ff */
[----:B-1----:R-:W-:Y:S01]  /*0710*/  IADD3 R7, PT, PT, R7, 0x20, RZ ;  /* 0x0000002007077810 */ /* 0x002fe20007ffe0ff */
[----:B------:R-:W-:Y:S06]  /*0720*/  BRA.U UP2, `(.L_x_2) ;  /* 0xfffffffd02587547 */ /* 0x000fec000b83ffff */
[----:B------:R-:W-:-:S05]  /*0730*/  UMOV UR4, UR10 ;  /* 0x0000000a00047c82 */ /* 0x000fca0008000000 */
.L_x_1:
[----:B------:R-:W-:-:S09]  /*0740*/  UISETP.NE.AND UP2, UPT, UR28, URZ, UPT ;  /* 0x000000ff1c00728c */ /* 0x000fd2000bf45270 */
[----:B------:R-:W-:Y:S05]  /*0750*/  BRA.U !UP2, `(.L_x_3) ;  /* 0x000000050a387547 */ /* 0x000fea000b800000 */
[----:B------:R-:W-:Y:S02]  /*0760*/  UISETP.GE.U32.AND UP3, UPT, UR32, 0x3, UPT ;  /* 0x000000032000788c */ /* 0x000fe4000bf66070 */
[----:B------:R-:W-:-:S07]  /*0770*/  UISETP.NE.AND UP4, UPT, UR29, URZ, UPT ;  /* 0x000000ff1d00728c */ /* 0x000fce000bf85270 */
[----:B------:R-:W-:Y:S05]  /*0780*/  BRA.U !UP3, `(.L_x_4) ;  /* 0x000000010b7c7547 */ /* 0x000fea000b800000 */
[----:B------:R-:W0:Y:S01]  /*0790*/  LDC.64 R6, c[0x0][0x388] ;  /* 0x0000e200ff067b82 */ /* 0x000e220000000a00 */
[----:B------:R-:W-:-:S05]  /*07a0*/  IMAD R13, R9, UR26, R12 ;  /* 0x0000001a090d7c24 */ /* 0x000fca000f8e020c */
[----:B------:R-:W-:Y:S02]  /*07b0*/  IADD3 R13, PT, PT, R13, UR4, RZ ;  /* 0x000000040d0d7c10 */ /* 0x000fe4000fffe0ff */
[----:B------:R-:W1:Y:S08]  /*07c0*/  LDC.64 R2, c[0x0][0x390] ;  /* 0x0000e400ff027b82 */ /* 0x000e700000000a00 */
[----:B------:R-:W2:Y:S01]  /*07d0*/  LDC.64 R4, c[0x0][0x388] ;  /* 0x0000e200ff047b82 */ /* 0x000ea20000000a00 */
[----:B0-----:R-:W-:-:S06]  /*07e0*/  IMAD.WIDE R6, R13, 0x4, R6 ;  /* 0x000000040d067825 */ /* 0x001fcc00078e0206 */
[----:B------:R0:W3:Y:S01]  /*07f0*/  LDG.E R6, desc[UR12][R6.64] ;  /* 0x0000000c06067981 */ /* 0x0000e2000c1e1900 */
[----:B-1----:R-:W-:-:S05]  /*0800*/  IMAD.WIDE R2, R13, 0x4, R2 ;  /* 0x000000040d027825 */ /* 0x002fca00078e0202 */
[----:B------:R-:W4:Y:S01]  /*0810*/  LDG.E R14, desc[UR12][R2.64] ;  /* 0x0000000c020e7981 */ /* 0x000f22000c1e1900 */
[----:B--2---:R-:W-:-:S03]  /*0820*/  IMAD.WIDE R4, R13, 0x4, R4 ;  /* 0x000000040d047825 */ /* 0x004fc600078e0204 */
[----:B------:R-:W2:Y:S04]  /*0830*/  LDG.E R18, desc[UR12][R2.64+0x4] ;  /* 0x0000040c02127981 */ /* 0x000ea8000c1e1900 */
[----:B------:R-:W5:Y:S04]  /*0840*/  LDG.E R16, desc[UR12][R4.64+0x4] ;  /* 0x0000040c04107981 */ /* 0x000f68000c1e1900 */
[----:B------:R-:W2:Y:S04]  /*0850*/  LDG.E R20, desc[UR12][R4.64+0x8] ;  /* 0x0000080c04147981 */ /* 0x000ea8000c1e1900 */
[----:B------:R-:W2:Y:S04]  /*0860*/  LDG.E R22, desc[UR12][R2.64+0x8] ;  /* 0x0000080c02167981 */ /* 0x000ea8000c1e1900 */
[----:B------:R-:W2:Y:S04]  /*0870*/  LDG.E R24, desc[UR12][R4.64+0xc] ;  /* 0x00000c0c04187981 */ /* 0x000ea8000c1e1900 */
[----:B------:R-:W2:Y:S01]  /*0880*/  LDG.E R26, desc[UR12][R2.64+0xc] ;  /* 0x00000c0c021a7981 */ /* 0x000ea2000c1e1900 */
[----:B------:R-:W1:Y:S01]  /*0890*/  S2UR UR5, SR_CgaCtaId ;  /* 0x00000000000579c3 */ /* 0x000e620000008800 */
[----:B------:R-:W-:Y:S01]  /*08a0*/  UMOV UR17, 0x400 ;  /* 0x0000040000117882 */ /* 0x000fe20000000000 */
[----:B0-----:R-:W-:Y:S01]  /*08b0*/  IADD3 R7, PT, PT, R8, UR4, RZ ;  /* 0x0000000408077c10 */ /* 0x001fe2000fffe0ff */
[----:B-1----:R-:W-:-:S06]  /*08c0*/  ULEA UR5, UR5, UR17, 0x18 ;  /* 0x0000001105057291 */ /* 0x002fcc000f8ec0ff */
[C---:B------:R-:W-:Y:S02]  /*08d0*/  LEA R13, R7.reuse, UR5, 0x2 ;  /* 0x00000005070d7c11 */ /* 0x040fe4000f8e10ff */
[----:B------:R-:W-:Y:S01]  /*08e0*/  LEA R7, R7, UR31, 0x2 ;  /* 0x0000001f07077c11 */ /* 0x000fe2000f8e10ff */
[----:B------:R-:W-:Y:S02]  /*08f0*/  UIADD3 UR4, UPT, UPT, UR4, 0x4, URZ ;  /* 0x0000000404047890 */ /* 0x000fe4000fffe0ff */
[----:B---3--:R0:W-:Y:S04]  /*0900*/  STS [R13], R6 ;  /* 0x000000060d007388 */ /* 0x0081e80000000800 */
[----:B----4-:R0:W-:Y:S04]  /*0910*/  STS [R7], R14 ;  /* 0x0000000e07007388 */ /* 0x0101e80000000800 */
[----:B-----5:R0:W-:Y:S04]  /*0920*/  STS [R13+0x4], R16 ;  /* 0x000004100d007388 */ /* 0x0201e80000000800 */
[----:B--2---:R0:W-:Y:S04]  /*0930*/  STS [R7+0x4], R18 ;  /* 0x0000041207007388 */ /* 0x0041e80000000800 */
[----:B------:R0:W-:Y:S04]  /*0940*/  STS [R13+0x8], R20 ;  /* 0x000008140d007388 */ /* 0x0001e80000000800 */
[----:B------:R0:W-:Y:S04]  /*0950*/  STS [R7+0x8], R22 ;  /* 0x0000081607007388 */ /* 0x0001e80000000800 */
[----:B------:R0:W-:Y:S04]  /*0960*/  STS [R13+0xc], R24 ;  /* 0x00000c180d007388 */ /* 0x0001e80000000800 */
[----:B------:R0:W-:Y:S02]  /*0970*/  STS [R7+0xc], R26 ;  /* 0x00000c1a07007388 */ /* 0x0001e40000000800 */
.L_x_4:
[----:B------:R-:W-:Y:S05]  /*0980*/  BRA.U !UP4, `(.L_x_3) ;  /* 0x000000010cac7547 */ /* 0x000fea000b800000 */
[----:B------:R-:W-:Y:S02]  /*0990*/  UISETP.NE.AND UP3, UPT, UR33, URZ, UPT ;  /* 0x000000ff2100728c */ /* 0x000fe4000bf65270 */
[----:B------:R-:W-:-:S07]  /*09a0*/  UISETP.NE.AND UP4, UPT, UR30, URZ, UPT ;  /* 0x000000ff1e00728c */ /* 0x000fce000bf85270 */
[----:B------:R-:W-:Y:S05]  /*09b0*/  BRA.U !UP3, `(.L_x_5) ;  /* 0x000000010b5c7547 */ /* 0x000fea000b800000 */
[----:B------:R-:W1:Y:S01]  /*09c0*/  LDC.64 R2, c[0x0][0x388] ;  /* 0x0000e200ff027b82 */ /* 0x000e620000000a00 */
[----:B0-----:R-:W-:-:S05]  /*09d0*/  IMAD R13, R9, UR26, R12 ;  /* 0x0000001a090d7c24 */ /* 0x001fca000f8e020c */
[----:B------:R-:W-:Y:S02]  /*09e0*/  IADD3 R13, PT, PT, R13, UR4, RZ ;  /* 0x000000040d0d7c10 */ /* 0x000fe4000fffe0ff */
[----:B------:R-:W0:Y:S08]  /*09f0*/  LDC.64 R4, c[0x0][0x390] ;  /* 0x0000e400ff047b82 */ /* 0x000e300000000a00 */
[----:B------:R-:W2:Y:S01]  /*0a00*/  LDC.64 R6, c[0x0][0x388] ;  /* 0x0000e200ff067b82 */ /* 0x000ea20000000a00 */
[----:B-1----:R-:W-:-:S06]  /*0a10*/  IMAD.WIDE R2, R13, 0x4, R2 ;  /* 0x000000040d027825 */ /* 0x002fcc00078e0202 */
[----:B------:R-:W3:Y:S01]  /*0a20*/  LDG.E R2, desc[UR12][R2.64] ;  /* 0x0000000c02027981 */ /* 0x000ee2000c1e1900 */
[----:B0-----:R-:W-:-:S05]  /*0a30*/  IMAD.WIDE R4, R13, 0x4, R4 ;  /* 0x000000040d047825 */ /* 0x001fca00078e0204 */
[----:B------:R-:W4:Y:S01]  /*0a40*/  LDG.E R14, desc[UR12][R4.64] ;  /* 0x0000000c040e7981 */ /* 0x000f22000c1e1900 */
[----:B--2---:R-:W-:-:S03]  /*0a50*/  IMAD.WIDE R6, R13, 0x4, R6 ;  /* 0x000000040d067825 */ /* 0x004fc600078e0206 */
[----:B------:R-:W2:Y:S04]  /*0a60*/  LDG.E R16, desc[UR12][R4.64+0x4] ;  /* 0x0000040c04107981 */ /* 0x000ea8000c1e1900 */
[----:B------:R-:W5:Y:S01]  /*0a70*/  LDG.E R6, desc[UR12][R6.64+0x4] ;  /* 0x0000040c06067981 */ /* 0x000f62000c1e1900 */
[----:B------:R-:W0:Y:S01]  /*0a80*/  S2UR UR5, SR_CgaCtaId ;  /* 0x00000000000579c3 */ /* 0x000e220000008800 */
[----:B------:R-:W-:Y:S01]  /*0a90*/  UMOV UR17, 0x400 ;  /* 0x0000040000117882 */ /* 0x000fe20000000000 */
[----:B------:R-:W-:Y:S01]  /*0aa0*/  IADD3 R13, PT, PT, R8, UR4, RZ ;  /* 0x00000004080d7c10 */ /* 0x000fe2000fffe0ff */
[----:B0-----:R-:W-:-:S06]  /*0ab0*/  ULEA UR5, UR5, UR17, 0x18 ;  /* 0x0000001105057291 */ /* 0x001fcc000f8ec0ff */
[C---:B------:R-:W-:Y:S02]  /*0ac0*/  LEA R15, R13.reuse, UR5, 0x2 ;  /* 0x000000050d0f7c11 */ /* 0x040fe4000f8e10ff */
[----:B------:R-:W-:Y:S01]  /*0ad0*/  LEA R13, R13, UR31, 0x2 ;  /* 0x0000001f0d0d7c11 */ /* 0x000fe2000f8e10ff */
[----:B------:R-:W-:Y:S02]  /*0ae0*/  UIADD3 UR4, UPT, UPT, UR4, 0x2, URZ ;  /* 0x0000000204047890 */ /* 0x000fe4000fffe0ff */
[----:B---3--:R1:W-:Y:S04]  /*0af0*/  STS [R15], R2 ;  /* 0x000000020f007388 */ /* 0x0083e80000000800 */
[----:B----4-:R1:W-:Y:S04]  /*0b00*/  STS [R13], R14 ;  /* 0x0000000e0d007388 */ /* 0x0103e80000000800 */
[----:B-----5:R1:W-:Y:S04]  /*0b10*/  STS [R15+0x4], R6 ;  /* 0x000004060f007388 */ /* 0x0203e80000000800 */
[----:B--2---:R1:W-:Y:S02]  /*0b20*/  STS [R13+0x4], R16 ;  /* 0x000004100d007388 */ /* 0x0043e40000000800 */
.L_x_5:
[----:B------:R-:W-:Y:S05]  /*0b30*/  BRA.U !UP4, `(.L_x_3) ;  /* 0x000000010c407547 */ /* 0x000fea000b800000 */
[----:B-1----:R-:W1:Y:S01]  /*0b40*/  LDC.64 R2, c[0x0][0x388] ;  /* 0x0000e200ff027b82 */ /* 0x002e620000000a00 */
[----:B0-----:R-:W-:-:S05]  /*0b50*/  IMAD R7, R9, UR26, R12 ;  /* 0x0000001a09077c24 */ /* 0x001fca000f8e020c */
[----:B------:R-:W-:Y:S02]  /*0b60*/  IADD3 R7, PT, PT, R7, UR4, RZ ;  /* 0x0000000407077c10 */ /* 0x000fe4000fffe0ff */
[----:B------:R-:W0:Y:S03]  /*0b70*/  LDC.64 R4, c[0x0][0x390] ;  /* 0x0000e400ff047b82 */ /* 0x000e260000000a00 */
[----:B-1----:R-:W-:-:S06]  /*0b80*/  IMAD.WIDE R2, R7, 0x4, R2 ;  /* 0x0000000407027825 */ /* 0x002fcc00078e0202 */
[----:B------:R-:W2:Y:S01]  /*0b90*/  LDG.E R2, desc[UR12][R2.64] ;  /* 0x0000000c02027981 */ /* 0x000ea2000c1e1900 */
[----:B0-----:R-:W-:-:S06]  /*0ba0*/  IMAD.WIDE R4, R7, 0x4, R4 ;  /* 0x0000000407047825 */ /* 0x001fcc00078e0204 */
[----:B------:R-:W3:Y:S01]  /*0bb0*/  LDG.E R4, desc[UR12][R4.64] ;  /* 0x0000000c04047981 */ /* 0x000ee2000c1e1900 */
[----:B------:R-:W0:Y:S01]  /*0bc0*/  S2UR UR17, SR_CgaCtaId ;  /* 0x00000000001179c3 */ /* 0x000e220000008800 */
[----:B------:R-:W-:Y:S01]  /*0bd0*/  UMOV UR5, 0x400 ;  /* 0x0000040000057882 */ /* 0x000fe20000000000 */
[----:B------:R-:W-:-:S04]  /*0be0*/  IADD3 R6, PT, PT, R8, UR4, RZ ;  /* 0x0000000408067c10 */ /* 0x000fc8000fffe0ff */
[----:B------:R-:W-:Y:S01]  /*0bf0*/  LEA R13, R6, UR31, 0x2 ;  /* 0x0000001f060d7c11 */ /* 0x000fe2000f8e10ff */
[----:B0-----:R-:W-:-:S06]  /*0c00*/  ULEA UR5, UR17, UR5, 0x18 ;  /* 0x0000000511057291 */ /* 0x001fcc000f8ec0ff */
[----:B------:R-:W-:-:S05]  /*0c10*/  LEA R7, R6, UR5, 0x2 ;  /* 0x0000000506077c11 */ /* 0x000fca000f8e10ff */
[----:B--2---:R2:W-:Y:S04]  /*0c20*/  STS [R7], R2 ;  /* 0x0000000207007388 */ /* 0x0045e80000000800 */
[----:B---3--:R2:W-:Y:S02]  /*0c30*/  STS [R13], R4 ;  /* 0x000000040d007388 */ /* 0x0085e40000000800 */
.L_x_3:
[----:B------:R-:W-:Y:S01]  /*0c40*/  ULEA UR5, UR26, UR31, 0x2 ;  /* 0x0000001f1a057291 */ /* 0x000fe2000f8e10ff */
[----:B------:R-:W-:-:S03]  /*0c50*/  UMOV UR4, URZ ;  /* 0x000000ff00047c82 */ /* 0x000fc60008000000 */
[----:B------:R-:W-:Y:S01]  /*0c60*/  ULEA UR17, UR26, UR5, 0x2 ;  /* 0x000000051a117291 */ /* 0x000fe2000f8e10ff */
[----:B------:R-:W-:Y:S11]  /*0c70*/  BRA.U !UP1, `(.L_x_6) ;  /* 0x0000000109607547 */ /* 0x000ff6000b800000 */
[----:B------:R-:W-:-:S05]  /*0c80*/  UMOV UR4, URZ ;  /* 0x000000ff00047c82 */ /* 0x000fca0008000000 */
.L_x_7:
[----:B-123--:R-:W-:Y:S01]  /*0c90*/  IADD3 R2, PT, PT, R8, UR4, RZ ;  /* 0x0000000408027c10 */ /* 0x00efe2000fffe0ff */
[----:B------:R-:W-:-:S03]  /*0ca0*/  UIADD3 UR4, UPT, UPT, UR4, 0x8, URZ ;  /* 0x0000000804047890 */ /* 0x000fc6000fffe0ff */
[C---:B------:R-:W-:Y:S01]  /*0cb0*/  LEA R3, R2.reuse, UR5, 0x2 ;  /* 0x0000000502037c11 */ /* 0x040fe2000f8e10ff */
[----:B------:R-:W-:Y:S01]  /*0cc0*/  UISETP.NE.AND UP1, UPT, UR4, UR10, UPT ;  /* 0x0000000a0400728c */ /* 0x000fe2000bf25270 */
[----:B------:R-:W-:-:S03]  /*0cd0*/  LEA R2, R2, UR17, 0x2 ;  /* 0x0000001102027c11 */ /* 0x000fc6000f8e10ff */
[----:B------:R3:W-:Y:S04]  /*0ce0*/  STS [R3], RZ ;  /* 0x000000ff03007388 */ /* 0x0007e80000000800 */
[----:B------:R3:W-:Y:S04]  /*0cf0*/  STS [R2], RZ ;  /* 0x000000ff02007388 */ /* 0x0007e80000000800 */
[----:B------:R3:W-:Y:S04]  /*0d00*/  STS [R3+0x4], RZ ;  /* 0x000004ff03007388 */ /* 0x0007e80000000800 */
        /* <DEDUP_REMOVED lines=12> */
[----:B------:R3:W-:Y:S01]  /*0dd0*/  STS [R2+0x1c], RZ ;  /* 0x00001cff02007388 */ /* 0x0007e20000000800 */
[----:B------:R-:W-:Y:S05]  /*0de0*/  BRA.U UP1, `(.L_x_7) ;  /* 0xfffffffd01a87547 */ /* 0x000fea000b83ffff */
[----:B------:R-:W-:-:S05]  /*0df0*/  UMOV UR4, UR10 ;  /* 0x0000000a00047c82 */ /* 0x000fca0008000000 */
.L_x_6:
[----:B------:R-:W-:Y:S05]  /*0e00*/  BRA.U !UP2, `(.L_x_0) ;  /* 0x000000010a807547 */ /* 0x000fea000b800000 */
[----:B------:R-:W-:Y:S02]  /*0e10*/  UISETP.GE.U32.AND UP1, UPT, UR32, 0x3, UPT ;  /* 0x000000032000788c */ /* 0x000fe4000bf26070 */
[----:B------:R-:W-:-:S07]  /*0e20*/  UISETP.NE.AND UP2, UPT, UR29, URZ, UPT ;  /* 0x000000ff1d00728c */ /* 0x000fce000bf45270 */
[----:B------:R-:W-:Y:S05]  /*0e30*/  BRA.U !UP1, `(.L_x_8) ;  /* 0x0000000109307547 */ /* 0x000fea000b800000 */
[----:B-123--:R-:W-:Y:S01]  /*0e40*/  IADD3 R2, PT, PT, R8, UR4, RZ ;  /* 0x0000000408027c10 */ /* 0x00efe2000fffe0ff */
[----:B------:R-:W-:-:S03]  /*0e50*/  UIADD3 UR4, UPT, UPT, UR4, 0x4, URZ ;  /* 0x0000000404047890 */ /* 0x000fc6000fffe0ff */
[C---:B------:R-:W-:Y:S02]  /*0e60*/  LEA R3, R2.reuse, UR5, 0x2 ;  /* 0x0000000502037c11 */ /* 0x040fe4000f8e10ff */
        /* <DEDUP_REMOVED lines=8> */
[----:B------:R4:W-:Y:S02]  /*0ef0*/  STS [R2+0xc], RZ ;  /* 0x00000cff02007388 */ /* 0x0009e40000000800 */
.L_x_8:
[----:B------:R-:W-:Y:S05]  /*0f00*/  BRA.U !UP2, `(.L_x_0) ;  /* 0x000000010a407547 */ /* 0x000fea000b800000 */
[----:B------:R-:W-:Y:S01]  /*0f10*/  UISETP.NE.AND UP1, UPT, UR33, URZ, UPT ;  /* 0x000000ff2100728c */ /* 0x000fe2000bf25270 */
[----:B------:R-:W-:-:S08]  /*0f20*/  ISETP.NE.AND P0, PT, RZ, UR30, PT ;  /* 0x0000001eff007c0c */ /* 0x000fd0000bf05270 */
[----:B------:R-:W-:Y:S05]  /*0f30*/  BRA.U !UP1, `(.L_x_9) ;  /* 0x0000000109207547 */ /* 0x000fea000b800000 */
[----:B-1234-:R-:W-:Y:S01]  /*0f40*/  IADD3 R2, PT, PT, R8, UR4, RZ ;  /* 0x0000000408027c10 */ /* 0x01efe2000fffe0ff */
[----:B------:R-:W-:-:S03]  /*0f50*/  UIADD3 UR4, UPT, UPT, UR4, 0x2, URZ ;  /* 0x0000000204047890 */ /* 0x000fc6000fffe0ff */
[C---:B------:R-:W-:Y:S02]  /*0f60*/  LEA R3, R2.reuse, UR5, 0x2 ;  /* 0x0000000502037c11 */ /* 0x040fe4000f8e10ff */
[----:B------:R-:W-:-:S03]  /*0f70*/  LEA R2, R2, UR17, 0x2 ;  /* 0x0000001102027c11 */ /* 0x000fc6000f8e10ff */
[----:B------:R1:W-:Y:S04]  /*0f80*/  STS [R3], RZ ;  /* 0x000000ff03007388 */ /* 0x0003e80000000800 */
[----:B------:R1:W-:Y:S04]  /*0f90*/  STS [R2], RZ ;  /* 0x000000ff02007388 */ /* 0x0003e80000000800 */
[----:B------:R1:W-:Y:S04]  /*0fa0*/  STS [R3+0x4], RZ ;  /* 0x000004ff03007388 */ /* 0x0003e80000000800 */
[----:B------:R1:W-:Y:S02]  /*0fb0*/  STS [R2+0x4], RZ ;  /* 0x000004ff02007388 */ /* 0x0003e40000000800 */
.L_x_9:
[----:B-1234-:R-:W-:-:S04]  /*0fc0*/  @P0 IADD3 R2, PT, PT, R8, UR4, RZ ;  /* 0x0000000408020c10 */ /* 0x01efc8000fffe0ff */
[C---:B------:R-:W-:Y:S02]  /*0fd0*/  @P0 LEA R3, R2.reuse, UR5, 0x2 ;  /* 0x0000000502030c11 */ /* 0x040fe4000f8e10ff */
[----:B------:R-:W-:-:S03]  /*0fe0*/  @P0 LEA R2, R2, UR17, 0x2 ;  /* 0x0000001102020c11 */ /* 0x000fc6000f8e10ff */
[----:B------:R1:W-:Y:S04]  /*0ff0*/  @P0 STS [R3], RZ ;  /* 0x000000ff03000388 */ /* 0x0003e80000000800 */
[----:B------:R1:W-:Y:S02]  /*1000*/  @P0 STS [R2], RZ ;  /* 0x000000ff02000388 */ /* 0x0003e40000000800 */
.L_x_0:
[----:B------:R-:W5:Y:S02]  /*1010*/  LDCU UR4, c[0x0][0x3bc] ;  /* 0x00007780ff0477ac */ /* 0x000f640008000800 */
[----:B-----5:R-:W-:-:S13]  /*1020*/  ISETP.GE.AND P0, PT, R9, UR4, PT ;  /* 0x0000000409007c0c */ /* 0x020fda000bf06270 */
[----:B------:R-:W-:Y:S05]  /*1030*/  @P0 BRA `(.L_x_10) ;  /* 0x0000005000bc0947 */ /* 0x000fea0003800000 */
[----:B012---:R-:W-:-:S07]  /*1040*/  MOV R13, R9 ;  /* 0x00000009000d7202 */ /* 0x007fce0000000f00 */
.L_x_129:
[----:B------:R-:W-:Y:S01]  /*1050*/  BAR.SYNC.DEFER_BLOCKING 0x0 ;  /* 0x0000000000007b1d */ /* 0x000fe20000010000 */
[----:B------:R-:W-:-:S05]  /*1060*/  IMAD.MOV.U32 R14, RZ, RZ, RZ ;  /* 0x000000ffff0e7224 */ /* 0x000fca00078e00ff */
[----:B-123-5:R-:W-:Y:S05]  /*1070*/  BRA.U !UP0, `(.L_x_11) ;  /* 0x0000000d08487547 */ /* 0x02efea000b800000 */
[----:B------:R-:W-:Y:S01]  /*1080*/  UISETP.GE.U32.AND UP1, UPT, UR27, 0x7, UPT ;  /* 0x000000071b00788c */ /* 0x000fe2000bf26070 */
[----:B------:R-:W-:Y:S01]  /*1090*/  HFMA2 R14, -RZ, RZ, 0, 0 ;  /* 0x00000000ff0e7431 */ /* 0x000fe200000001ff */
[----:B------:R-:W-:-:S07]  /*10a0*/  UMOV UR4, URZ ;  /* 0x000000ff00047c82 */ /* 0x000fce0008000000 */
[----:B------:R-:W-:Y:S05]  /*10b0*/  BRA.U !UP1, `(.L_x_12) ;  /* 0x00000005095c7547 */ /* 0x000fea000b800000 */
[----:B------:R-:W0:Y:S01]  /*10c0*/  S2UR UR5, SR_CgaCtaId ;  /* 0x00000000000579c3 */ /* 0x000e220000008800 */
[----:B------:R-:W-:Y:S01]  /*10d0*/  UMOV UR4, 0x400 ;  /* 0x0000040000047882 */ /* 0x000fe20000000000 */
[----:B------:R-:W-:Y:S01]  /*10e0*/  MOV R14, RZ ;  /* 0x000000ff000e7202 */ /* 0x000fe20000000f00 */
[----:B0-----:R-:W-:-:S03]  /*10f0*/  ULEA UR5, UR5, UR4, 0x18 ;  /* 0x0000000405057291 */ /* 0x001fc6000f8ec0ff */
[----:B------:R-:W-:-:S09]  /*1100*/  UMOV UR4, URZ ;  /* 0x000000ff00047c82 */ /* 0x000fd20008000000 */
.L_x_13:
[----:B------:R-:W0:Y:S01]  /*1110*/  LDC.64 R6, c[0x0][0x380] ;  /* 0x0000e000ff067b82 */ /* 0x000e220000000a00 */
[----:B------:R-:W-:-:S05]  /*1120*/  IMAD R15, R13, UR25, R12 ;  /* 0x000000190d0f7c24 */ /* 0x000fca000f8e020c */
[----:B------:R-:W-:Y:S02]  /*1130*/  IADD3 R15, PT, PT, R15, UR4, RZ ;  /* 0x000000040f0f7c10 */ /* 0x000fe4000fffe0ff */
[----:B------:R-:W1:Y:S08]  /*1140*/  LDC.64 R4, c[0x0][0x398] ;  /* 0x0000e600ff047b82 */ /* 0x000e700000000a00 */
[----:B---34-:R-:W2:Y:S01]  /*1150*/  LDC.64 R2, c[0x0][0x3a0] ;  /* 0x0000e800ff027b82 */ /* 0x018ea20000000a00 */
[----:B0-----:R-:W-:-:S05]  /*1160*/  IMAD.WIDE R6, R15, 0x4, R6 ;  /* 0x000000040f067825 */ /* 0x001fca00078e0206 */
[----:B------:R-:W3:Y:S01]  /*1170*/  LDG.E R16, desc[UR12][R6.64] ;  /* 0x0000000c06107981 */ /* 0x000ee2000c1e1900 */
[----:B-1----:R-:W-:-:S03]  /*1180*/  IMAD.WIDE R4, R15, 0x4, R4 ;  /* 0x000000040f047825 */ /* 0x002fc600078e0204 */
[----:B------:R-:W4:Y:S04]  /*1190*/  LDG.E R20, desc[UR12][R6.64+0x4] ;  /* 0x0000040c06147981 */ /* 0x000f28000c1e1900 */
[----:B------:R-:W5:Y:S01]  /*11a0*/  LDG.E R19, desc[UR12][R4.64] ;  /* 0x0000000c04137981 */ /* 0x000f62000c1e1900 */
[----:B--2---:R-:W-:-:S03]  /*11b0*/  IMAD.WIDE R2, R15, 0x4, R2 ;  /* 0x000000040f027825 */ /* 0x004fc600078e0202 */
[----:B------:R-:W2:Y:S04]  /*11c0*/  LDG.E R28, desc[UR12][R4.64+0x4] ;  /* 0x0000040c041c7981 */ /* 0x000ea8000c1e1900 */
[----:B------:R-:W4:Y:S04]  /*11d0*/  LDG.E R23, desc[UR12][R2.64] ;  /* 0x0000000c02177981 */ /* 0x000f28000c1e1900 */
[----:B------:R-:W2:Y:S01]  /*11e0*/  LDG.E R17, desc[UR12][R2.64+0x4] ;  /* 0x0000040c02117981 */ /* 0x000ea2000c1e1900 */
[----:B------:R-:W-:Y:S01]  /*11f0*/  ULEA UR17, UR26, UR25, 0x2 ;  /* 0x000000191a117291 */ /* 0x000fe2000f8e10ff */
[----:B------:R-:W-:-:S02]  /*1200*/  IADD3 R24, PT, PT, R8, UR4, RZ ;  /* 0x0000000408187c10 */ /* 0x000fc4000fffe0ff */
[----:B------:R-:W2:Y:S03]  /*1210*/  LDG.E R27, desc[UR12][R6.64+0x8] ;  /* 0x0000080c061b7981 */ /* 0x000ea6000c1e1900 */
[C---:B------:R-:W-:Y:S01]  /*1220*/  IADD3 R22, PT, PT, R24.reuse, UR17, RZ ;  /* 0x0000001118167c10 */ /* 0x040fe2000fffe0ff */
[----:B------:R-:W2:Y:S01]  /*1230*/  LDG.E R29, desc[UR12][R4.64+0x8] ;  /* 0x0000080c041d7981 */ /* 0x000ea2000c1e1900 */
[----:B------:R-:W-:Y:S02]  /*1240*/  LEA R15, R24, UR15, 0x2 ;  /* 0x0000000f180f7c11 */ /* 0x000fe4000f8e10ff */
[----:B------:R-:W-:Y:S01]  /*1250*/  LEA R22, R22, UR5, 0x2 ;  /* 0x0000000516167c11 */ /* 0x000fe2000f8e10ff */
[----:B------:R-:W2:Y:S01]  /*1260*/  LDG.E R21, desc[UR12][R2.64+0x8] ;  /* 0x0000080c02157981 */ /* 0x000ea2000c1e1900 */
[----:B------:R-:W-:-:S03]  /*1270*/  LEA R24, R24, UR14, 0x2 ;  /* 0x0000000e18187c11 */ /* 0x000fc6000f8e10ff */
[----:B------:R-:W2:Y:S04]  /*1280*/  LDG.E R26, desc[UR12][R6.64+0x10] ;  /* 0x0000100c061a7981 */ /* 0x000ea8000c1e1900 */
[----:B---3--:R0:W-:Y:S04]  /*1290*/  STS [R15], R16 ;  /* 0x000000100f007388 */ /* 0x0081e80000000800 */
[----:B-----5:R1:W-:Y:S04]  /*12a0*/  STS [R22], R19 ;  /* 0x0000001316007388 */ /* 0x0203e80000000800 */
[----:B0-----:R-:W3:Y:S04]  /*12b0*/  LDG.E R16, desc[UR12][R6.64+0xc] ;  /* 0x00000c0c06107981 */ /* 0x001ee8000c1e1900 */
[----:B----4-:R-:W-:Y:S04]  /*12c0*/  STS [R24], R23 ;  /* 0x0000001718007388 */ /* 0x010fe80000000800 */
[----:B------:R-:W0:Y:S04]  /*12d0*/  LDS R18, [R22] ;  /* 0x0000000016127984 */ /* 0x000e280000000800 */
[----:B------:R-:W-:Y:S04]  /*12e0*/  STS [R15+0x4], R20 ;  /* 0x000004140f007388 */ /* 0x000fe80000000800 */
[----:B--2---:R2:W-:Y:S04]  /*12f0*/  STS [R22+0x4], R28 ;  /* 0x0000041c16007388 */ /* 0x0045e80000000800 */
[----:B------:R-:W-:Y:S04]  /*1300*/  STS [R24+0x4], R17 ;  /* 0x0000041118007388 */ /* 0x000fe80000000800 */
[----:B------:R-:W4:Y:S04]  /*1310*/  LDS R25, [R22+0x4] ;  /* 0x0000040016197984 */ /* 0x000f280000000800 */
[----:B-1----:R-:W5:Y:S01]  /*1320*/  LDG.E R19, desc[UR12][R2.64+0xc] ;  /* 0x00000c0c02137981 */ /* 0x002f62000c1e1900 */
[----:B0-----:R-:W-:-:S03]  /*1330*/  FFMA R14, R23, R18, R14 ;  /* 0x00000012170e7223 */ /* 0x001fc6000000000e */
[----:B--2---:R-:W2:Y:S04]  /*1340*/  LDG.E R28, desc[UR12][R6.64+0x1c] ;  /* 0x00001c0c061c7981 */ /* 0x004ea8000c1e1900 */
[----:B------:R-:W2:Y:S04]  /*1350*/  LDG.E R23, desc[UR12][R4.64+0x10] ;  /* 0x0000100c04177981 */ /* 0x000ea8000c1e1900 */
[----:B------:R-:W2:Y:S01]  /*1360*/  LDG.E R18, desc[UR12][R6.64+0x14] ;  /* 0x0000140c06127981 */ /* 0x000ea2000c1e1900 */
[----:B----4-:R-:W-:-:S03]  /*1370*/  FFMA R14, R17, R25, R14 ;  /* 0x00000019110e7223 */ /* 0x010fc6000000000e */
[----:B------:R-:W4:Y:S04]  /*1380*/  LDG.E R25, desc[UR12][R4.64+0xc] ;  /* 0x00000c0c04197981 */ /* 0x000f28000c1e1900 */
[----:B------:R-:W2:Y:S04]  /*1390*/  LDG.E R17, desc[UR12][R2.64+0x10] ;  /* 0x0000100c02117981 */ /* 0x000ea8000c1e1900 */
[----:B------:R-:W-:Y:S04]  /*13a0*/  STS [R15+0x8], R27 ;  /* 0x0000081b0f007388 */ /* 0x000fe80000000800 */
[----:B------:R0:W-:Y:S04]  /*13b0*/  STS [R22+0x8], R29 ;  /* 0x0000081d16007388 */ /* 0x0001e80000000800 */
[----:B------:R-:W-:Y:S04]  /*13c0*/  STS [R24+0x8], R21 ;  /* 0x0000081518007388 */ /* 0x000fe80000000800 */
[----:B------:R-:W1:Y:S04]  /*13d0*/  LDS R20, [R22+0x8] ;  /* 0x0000080016147984 */ /* 0x000e680000000800 */
[----:B0-----:R-:W2:Y:S04]  /*13e0*/  LDG.E R29, desc[UR12][R4.64+0x14] ;  /* 0x0000140c041d7981 */ /* 0x001ea8000c1e1900 */
[----:B---3--:R0:W-:Y:S04]  /*13f0*/  STS [R15+0xc], R16 ;  /* 0x00000c100f007388 */ /* 0x0081e80000000800 */
[----:B0-----:R0:W3:Y:S04]  /*1400*/  LDG.E R16, desc[UR12][R6.64+0x18] ;  /* 0x0000180c06107981 */ /* 0x0010e8000c1e1900 */
[----:B------:R-:W3:Y:S04]  /*1410*/  LDG.E R7, desc[UR12][R2.64+0x18] ;  /* 0x0000180c02077981 */ /* 0x000ee8000c1e1900 */
[----:B----4-:R4:W-:Y:S04]  /*1420*/  STS [R22+0xc], R25 ;  /* 0x00000c1916007388 */ /* 0x0109e80000000800 */
[----:B-----5:R-:W-:Y:S04]  /*1430*/  STS [R24+0xc], R19 ;  /* 0x00000c1318007388 */ /* 0x020fe80000000800 */
[----:B------:R-:W5:Y:S04]  /*1440*/  LDS R27, [R22+0xc] ;  /* 0x00000c00161b7984 */ /* 0x000f680000000800 */
[----:B------:R1:W-:Y:S04]  /*1450*/  STS [R15+0x10], R26 ;  /* 0x0000101a0f007388 */ /* 0x0003e80000000800 */
[----:B--2---:R2:W-:Y:S04]  /*1460*/  STS [R22+0x10], R23 ;  /* 0x0000101716007388 */ /* 0x0045e80000000800 */
[----:B----4-:R-:W4:Y:S04]  /*1470*/  LDG.E R25, desc[UR12][R4.64+0x18] ;  /* 0x0000180c04197981 */ /* 0x010f28000c1e1900 */
[----:B-1----:R1:W4:Y:S04]  /*1480*/  LDG.E R26, desc[UR12][R4.64+0x1c] ;  /* 0x00001c0c041a7981 */ /* 0x002328000c1e1900 */
[----:B--2---:R-:W2:Y:S04]  /*1490*/  LDG.E R23, desc[UR12][R2.64+0x14] ;  /* 0x0000140c02177981 */ /* 0x004ea8000c1e1900 */
[----:B------:R-:W-:Y:S04]  /*14a0*/  STS [R24+0x10], R17 ;  /* 0x0000101118007388 */ /* 0x000fe80000000800 */
[----:B0-----:R-:W0:Y:S04]  /*14b0*/  LDS R6, [R22+0x10] ;  /* 0x0000100016067984 */ /* 0x001e280000000800 */
[----:B------:R1:W-:Y:S04]  /*14c0*/  STS [R15+0x14], R18 ;  /* 0x000014120f007388 */ /* 0x0003e80000000800 */
[----:B-1----:R-:W4:Y:S04]  /*14d0*/  LDG.E R18, desc[UR12][R2.64+0x1c] ;  /* 0x00001c0c02127981 */ /* 0x002f28000c1e1900 */
[----:B------:R-:W-:Y:S01]  /*14e0*/  STS [R22+0x14], R29 ;  /* 0x0000141d16007388 */ /* 0x000fe20000000800 */
[----:B------:R-:W-:Y:S01]  /*14f0*/  FFMA R14, R21, R20, R14 ;  /* 0x00000014150e7223 */ /* 0x000fe2000000000e */
[----:B------:R-:W-:-:S03]  /*1500*/  UIADD3 UR4, UPT, UPT, UR4, 0x8, URZ ;  /* 0x0000000804047890 */ /* 0x000fc6000fffe0ff */
[----:B-----5:R-:W-:Y:S01]  /*1510*/  FFMA R14, R19, R27, R14 ;  /* 0x0000001b130e7223 */ /* 0x020fe2000000000e */
[----:B------:R-:W-:-:S03]  /*1520*/  UISETP.NE.AND UP1, UPT, UR4, UR10, UPT ;  /* 0x0000000a0400728c */ /* 0x000fc6000bf25270 */
[----:B0-----:R-:W-:Y:S01]  /*1530*/  FFMA R6, R17, R6, R14 ;  /* 0x0000000611067223 */ /* 0x001fe2000000000e */
[----:B--2---:R-:W-:Y:S04]  /*1540*/  STS [R24+0x14], R23 ;  /* 0x0000141718007388 */ /* 0x004fe80000000800 */
[----:B------:R-:W0:Y:S04]  /*1550*/  LDS R4, [R22+0x14] ;  /* 0x0000140016047984 */ /* 0x000e280000000800 */
[----:B---3--:R-:W-:Y:S04]  /*1560*/  STS [R15+0x18], R16 ;  /* 0x000018100f007388 */ /* 0x008fe80000000800 */
[----:B----4-:R-:W-:Y:S04]  /*1570*/  STS [R22+0x18], R25 ;  /* 0x0000181916007388 */ /* 0x010fe80000000800 */
[----:B------:R-:W-:Y:S04]  /*1580*/  STS [R24+0x18], R7 ;  /* 0x0000180718007388 */ /* 0x000fe80000000800 */
[----:B------:R-:W1:Y:S04]  /*1590*/  LDS R5, [R22+0x18] ;  /* 0x0000180016057984 */ /* 0x000e680000000800 */
[----:B------:R-:W-:Y:S04]  /*15a0*/  STS [R15+0x1c], R28 ;  /* 0x00001c1c0f007388 */ /* 0x000fe80000000800 */
[----:B------:R-:W-:Y:S04]  /*15b0*/  STS [R22+0x1c], R26 ;  /* 0x00001c1a16007388 */ /* 0x000fe80000000800 */
[----:B------:R-:W-:Y:S04]  /*15c0*/  STS [R24+0x1c], R18 ;  /* 0x00001c1218007388 */ /* 0x000fe80000000800 */
[----:B------:R-:W2:Y:S01]  /*15d0*/  LDS R2, [R22+0x1c] ;  /* 0x00001c0016027984 */ /* 0x000ea20000000800 */
[----:B0-----:R-:W-:-:S04]  /*15e0*/  FFMA R4, R23, R4, R6 ;  /* 0x0000000417047223 */ /* 0x001fc80000000006 */
[----:B-1----:R-:W-:-:S04]  /*15f0*/  FFMA R5, R7, R5, R4 ;  /* 0x0000000507057223 */ /* 0x002fc80000000004 */
[----:B--2---:R-:W-:Y:S01]  /*1600*/  FFMA R14, R18, R2, R5 ;  /* 0x00000002120e7223 */ /* 0x004fe20000000005 */
[----:B------:R-:W-:Y:S06]  /*1610*/  BRA.U UP1, `(.L_x_13) ;  /* 0xfffffff901bc7547 */ /* 0x000fec000b83ffff */
[----:B------:R-:W-:-:S05]  /*1620*/  UMOV UR4, UR10 ;  /* 0x0000000a00047c82 */ /* 0x000fca0008000000 */
.L_x_12:
        /* <DEDUP_REMOVED lines=8> */
[----:B---34-:R-:W1:Y:S08]  /*16b0*/  LDC.64 R2, c[0x0][0x398] ;  /* 0x0000e600ff027b82 */ /* 0x018e700000000a00 */
[----:B------:R-:W2:Y:S01]  /*16c0*/  LDC.64 R6, c[0x0][0x3a0] ;  /* 0x0000e800ff067b82 */ /* 0x000ea20000000a00 */
        /* <DEDUP_REMOVED lines=8> */
[----:B------:R-:W2:Y:S04]  /*1750*/  LDG.E R16, desc[UR12][R6.64+0x4] ;  /* 0x0000040c06107981 */ /* 0x000ea8000c1e1900 */
[----:B------:R-:W2:Y:S04]  /*1760*/  LDG.E R17, desc[UR12][R4.64+0x8] ;  /* 0x0000080c04117981 */ /* 0x000ea8000c1e1900 */
[----:B------:R-:W2:Y:S04]  /*1770*/  LDG.E R21, desc[UR12][R2.64+0x8] ;  /* 0x0000080c02157981 */ /* 0x000ea8000c1e1900 */
[----:B------:R-:W2:Y:S04]  /*1780*/  LDG.E R15, desc[UR12][R6.64+0x8] ;  /* 0x0000080c060f7981 */ /* 0x000ea8000c1e1900 */
[----:B------:R0:W2:Y:S04]  /*1790*/  LDG.E R24, desc[UR12][R4.64+0xc] ;  /* 0x00000c0c04187981 */ /* 0x0000a8000c1e1900 */
[----:B------:R1:W2:Y:S04]  /*17a0*/  LDG.E R26, desc[UR12][R2.64+0xc] ;  /* 0x00000c0c021a7981 */ /* 0x0002a8000c1e1900 */
[----:B------:R-:W2:Y:S01]  /*17b0*/  LDG.E R25, desc[UR12][R6.64+0xc] ;  /* 0x00000c0c06197981 */ /* 0x000ea2000c1e1900 */
[----:B------:R-:W1:Y:S01]  /*17c0*/  S2UR UR17, SR_CgaCtaId ;  /* 0x00000000001179c3 */ /* 0x000e620000008800 */
[----:B------:R-:W-:Y:S01]  /*17d0*/  ULEA UR36, UR26, UR25, 0x2 ;  /* 0x000000191a247291 */ /* 0x000fe2000f8e10ff */
[----:B------:R-:W-:Y:S01]  /*17e0*/  IADD3 R27, PT, PT, R8, UR4, RZ ;  /* 0x00000004081b7c10 */ /* 0x000fe2000fffe0ff */
[----:B------:R-:W-:-:S04]  /*17f0*/  UMOV UR5, 0x400 ;  /* 0x0000040000057882 */ /* 0x000fc80000000000 */
[C---:B------:R-:W-:Y:S02]  /*1800*/  IADD3 R28, PT, PT, R27.reuse, UR36, RZ ;  /* 0x000000241b1c7c10 */ /* 0x040fe4000fffe0ff */
[C---:B------:R-:W-:Y:S02]  /*1810*/  LEA R29, R27.reuse, UR15, 0x2 ;  /* 0x0000000f1b1d7c11 */ /* 0x040fe4000f8e10ff */
[----:B0-----:R-:W-:Y:S01]  /*1820*/  LEA R4, R27, UR14, 0x2 ;  /* 0x0000000e1b047c11 */ /* 0x001fe2000f8e10ff */
[----:B-1----:R-:W-:-:S06]  /*1830*/  ULEA UR5, UR17, UR5, 0x18 ;  /* 0x0000000511057291 */ /* 0x002fcc000f8ec0ff */
[----:B------:R-:W-:Y:S01]  /*1840*/  LEA R28, R28, UR5, 0x2 ;  /* 0x000000051c1c7c11 */ /* 0x000fe2000f8e10ff */
[----:B------:R-:W-:Y:S01]  /*1850*/  UIADD3 UR4, UPT, UPT, UR4, 0x4, URZ ;  /* 0x0000000404047890 */ /* 0x000fe2000fffe0ff */
[----:B---3--:R-:W-:Y:S04]  /*1860*/  STS [R29], R20 ;  /* 0x000000141d007388 */ /* 0x008fe80000000800 */
[----:B-----5:R-:W-:Y:S04]  /*1870*/  STS [R28], R23 ;  /* 0x000000171c007388 */ /* 0x020fe80000000800 */
[----:B----4-:R-:W-:Y:S04]  /*1880*/  STS [R4], R19 ;  /* 0x0000001304007388 */ /* 0x010fe80000000800 */
[----:B------:R-:W0:Y:S04]  /*1890*/  LDS R2, [R28] ;  /* 0x000000001c027984 */ /* 0x000e280000000800 */
[----:B------:R-:W-:Y:S04]  /*18a0*/  STS [R29+0x4], R18 ;  /* 0x000004121d007388 */ /* 0x000fe80000000800 */
[----:B--2---:R-:W-:Y:S04]  /*18b0*/  STS [R28+0x4], R22 ;  /* 0x000004161c007388 */ /* 0x004fe80000000800 */
[----:B------:R-:W-:Y:S04]  /*18c0*/  STS [R4+0x4], R16 ;  /* 0x0000041004007388 */ /* 0x000fe80000000800 */
[----:B------:R-:W1:Y:S04]  /*18d0*/  LDS R3, [R28+0x4] ;  /* 0x000004001c037984 */ /* 0x000e680000000800 */
[----:B------:R-:W-:Y:S04]  /*18e0*/  STS [R29+0x8], R17 ;  /* 0x000008111d007388 */ /* 0x000fe80000000800 */
[----:B------:R-:W-:Y:S04]  /*18f0*/  STS [R28+0x8], R21 ;  /* 0x000008151c007388 */ /* 0x000fe80000000800 */
[----:B------:R-:W-:Y:S04]  /*1900*/  STS [R4+0x8], R15 ;  /* 0x0000080f04007388 */ /* 0x000fe80000000800 */
[----:B------:R-:W2:Y:S04]  /*1910*/  LDS R5, [R28+0x8] ;  /* 0x000008001c057984 */ /* 0x000ea80000000800 */
[----:B------:R-:W-:Y:S04]  /*1920*/  STS [R29+0xc], R24 ;  /* 0x00000c181d007388 */ /* 0x000fe80000000800 */
[----:B------:R-:W-:Y:S04]  /*1930*/  STS [R28+0xc], R26 ;  /* 0x00000c1a1c007388 */ /* 0x000fe80000000800 */
[----:B------:R-:W-:Y:S04]  /*1940*/  STS [R4+0xc], R25 ;  /* 0x00000c1904007388 */ /* 0x000fe80000000800 */
[----:B------:R-:W3:Y:S01]  /*1950*/  LDS R6, [R28+0xc] ;  /* 0x00000c001c067984 */ /* 0x000ee20000000800 */
[----:B0-----:R-:W-:-:S04]  /*1960*/  FFMA R19, R19, R2, R14 ;  /* 0x0000000213137223 */ /* 0x001fc8000000000e */
[----:B-1----:R-:W-:-:S04]  /*1970*/  FFMA R16, R16, R3, R19 ;  /* 0x0000000310107223 */ /* 0x002fc80000000013 */
[----:B--2---:R-:W-:-:S04]  /*1980*/  FFMA R16, R15, R5, R16 ;  /* 0x000000050f107223 */ /* 0x004fc80000000010 */
[----:B---3--:R-:W-:-:S07]  /*1990*/  FFMA R14, R25, R6, R16 ;  /* 0x00000006190e7223 */ /* 0x008fce0000000010 */
.L_x_14:
[----:B------:R-:W-:Y:S05]  /*19a0*/  BRA.U !UP2, `(.L_x_11) ;  /* 0x000000010afc7547 */ /* 0x000fea000b800000 */
[----:B------:R-:W-:Y:S02]  /*19b0*/  UISETP.NE.AND UP1, UPT, UR33, URZ, UPT ;  /* 0x000000ff2100728c */ /* 0x000fe4000bf25270 */
[----:B------:R-:W-:-:S07]  /*19c0*/  UISETP.NE.AND UP2, UPT, UR30, URZ, UPT ;  /* 0x000000ff1e00728c */ /* 0x000fce000bf45270 */
[----:B------:R-:W-:Y:S05]  /*19d0*/  BRA.U !UP1, `(.L_x_15) ;  /* 0x0000000109887547 */ /* 0x000fea000b800000 */
[----:B---34-:R-:W0:Y:S01]  /*19e0*/  LDC.64 R2, c[0x0][0x380] ;  /* 0x0000e000ff027b82 */ /* 0x018e220000000a00 */
[----:B------:R-:W-:-:S05]  /*19f0*/  IMAD R15, R13, UR25, R12 ;  /* 0x000000190d0f7c24 */ /* 0x000fca000f8e020c */
[----:B------:R-:W-:Y:S02]  /*1a00*/  IADD3 R15, PT, PT, R15, UR4, RZ ;  /* 0x000000040f0f7c10 */ /* 0x000fe4000fffe0ff */
[----:B------:R-:W1:Y:S08]  /*1a10*/  LDC.64 R4, c[0x0][0x398] ;  /* 0x0000e600ff047b82 */ /* 0x000e700000000a00 */
[----:B------:R-:W2:Y:S01]  /*1a20*/  LDC.64 R6, c[0x0][0x3a0] ;  /* 0x0000e800ff067b82 */ /* 0x000ea20000000a00 */
[----:B0-----:R-:W-:-:S05]  /*1a30*/  IMAD.WIDE R2, R15, 0x4, R2 ;  /* 0x000000040f027825 */ /* 0x001fca00078e0202 */
[----:B------:R0:W3:Y:S01]  /*1a40*/  LDG.E R23, desc[UR12][R2.64+0x4] ;  /* 0x0000040c02177981 */ /* 0x0000e2000c1e1900 */
[----:B-1----:R-:W-:-:S05]  /*1a50*/  IMAD.WIDE R4, R15, 0x4, R4 ;  /* 0x000000040f047825 */ /* 0x002fca00078e0204 */
[----:B------:R-:W4:Y:S01]  /*1a60*/  LDG.E R17, desc[UR12][R4.64] ;  /* 0x0000000c04117981 */ /* 0x000f22000c1e1900 */
[----:B--2---:R-:W-:-:S03]  /*1a70*/  IMAD.WIDE R6, R15, 0x4, R6 ;  /* 0x000000040f067825 */ /* 0x004fc600078e0206 */
[----:B------:R-:W2:Y:S04]  /*1a80*/  LDG.E R25, desc[UR12][R4.64+0x4] ;  /* 0x0000040c04197981 */ /* 0x000ea8000c1e1900 */
[----:B------:R-:W5:Y:S04]  /*1a90*/  LDG.E R15, desc[UR12][R2.64] ;  /* 0x0000000c020f7981 */ /* 0x000f68000c1e1900 */
[----:B------:R-:W3:Y:S04]  /*1aa0*/  LDG.E R21, desc[UR12][R6.64] ;  /* 0x0000000c06157981 */ /* 0x000ee8000c1e1900 */
[----:B------:R-:W2:Y:S01]  /*1ab0*/  LDG.E R22, desc[UR12][R6.64+0x4] ;  /* 0x0000040c06167981 */ /* 0x000ea2000c1e1900 */
[----:B------:R-:W1:Y:S01]  /*1ac0*/  S2UR UR17, SR_CgaCtaId ;  /* 0x00000000001179c3 */ /* 0x000e620000008800 */
[----:B------:R-:W-:Y:S01]  /*1ad0*/  ULEA UR36, UR26, UR25, 0x2 ;  /* 0x000000191a247291 */ /* 0x000fe2000f8e10ff */
[----:B------:R-:W-:Y:S01]  /*1ae0*/  IADD3 R16, PT, PT, R8, UR4, RZ ;  /* 0x0000000408107c10 */ /* 0x000fe2000fffe0ff */
[----:B------:R-:W-:-:S04]  /*1af0*/  UMOV UR5, 0x400 ;  /* 0x0000040000057882 */ /* 0x000fc80000000000 */
[C---:B------:R-:W-:Y:S02]  /*1b00*/  IADD3 R19, PT, PT, R16.reuse, UR36, RZ ;  /* 0x0000002410137c10 */ /* 0x040fe4000fffe0ff */
[C---:B------:R-:W-:Y:S02]  /*1b10*/  LEA R18, R16.reuse, UR15, 0x2 ;  /* 0x0000000f10127c11 */ /* 0x040fe4000f8e10ff */
[----:B------:R-:W-:Y:S01]  /*1b20*/  LEA R16, R16, UR14, 0x2 ;  /* 0x0000000e10107c11 */ /* 0x000fe2000f8e10ff */
[----:B-1----:R-:W-:-:S06]  /*1b30*/  ULEA UR5, UR17, UR5, 0x18 ;  /* 0x0000000511057291 */ /* 0x002fcc000f8ec0ff */
[----:B------:R-:W-:Y:S01]  /*1b40*/  LEA R20, R19, UR5, 0x2 ;  /* 0x0000000513147c11 */ /* 0x000fe2000f8e10ff */
[----:B------:R-:W-:Y:S01]  /*1b50*/  UIADD3 UR4, UPT, UPT, UR4, 0x2, URZ ;  /* 0x0000000204047890 */ /* 0x000fe2000fffe0ff */
[----:B-----5:R-:W-:Y:S04]  /*1b60*/  STS [R18], R15 ;  /* 0x0000000f12007388 */ /* 0x020fe80000000800 */
[----:B----4-:R-:W-:Y:S04]  /*1b70*/  STS [R20], R17 ;  /* 0x0000001114007388 */ /* 0x010fe80000000800 */
[----:B---3--:R-:W-:Y:S04]  /*1b80*/  STS [R16], R21 ;  /* 0x0000001510007388 */ /* 0x008fe80000000800 */
[----:B0-----:R-:W0:Y:S04]  /*1b90*/  LDS R3, [R20] ;  /* 0x0000000014037984 */ /* 0x001e280000000800 */
[----:B------:R-:W-:Y:S04]  /*1ba0*/  STS [R18+0x4], R23 ;  /* 0x0000041712007388 */ /* 0x000fe80000000800 */
[----:B--2---:R-:W-:Y:S04]  /*1bb0*/  STS [R20+0x4], R25 ;  /* 0x0000041914007388 */ /* 0x004fe80000000800 */
[----:B------:R-:W-:Y:S04]  /*1bc0*/  STS [R16+0x4], R22 ;  /* 0x0000041610007388 */ /* 0x000fe80000000800 */
[----:B------:R-:W1:Y:S01]  /*1bd0*/  LDS R2, [R20+0x4] ;  /* 0x0000040014027984 */ /* 0x000e620000000800 */
[----:B0-----:R-:W-:-:S04]  /*1be0*/  FFMA R3, R21, R3, R14 ;  /* 0x0000000315037223 */ /* 0x001fc8000000000e */
[----:B-1----:R-:W-:-:S07]  /*1bf0*/  FFMA R14, R22, R2, R3 ;  /* 0x00000002160e7223 */ /* 0x002fce0000000003 */
.L_x_15:
[----:B------:R-:W-:Y:S05]  /*1c00*/  BRA.U !UP2, `(.L_x_11) ;  /* 0x000000010a647547 */ /* 0x000fea000b800000 */
[----:B------:R-:W0:Y:S01]  /*1c10*/  LDC.64 R4, c[0x0][0x380] ;  /* 0x0000e000ff047b82 */ /* 0x000e220000000a00 */
[----:B------:R-:W-:-:S05]  /*1c20*/  IMAD R15, R13, UR25, R12 ;  /* 0x000000190d0f7c24 */ /* 0x000fca000f8e020c */
[----:B------:R-:W-:Y:S02]  /*1c30*/  IADD3 R15, PT, PT, R15, UR4, RZ ;  /* 0x000000040f0f7c10 */ /* 0x000fe4000fffe0ff */
[----:B------:R-:W1:Y:S08]  /*1c40*/  LDC.64 R6, c[0x0][0x398] ;  /* 0x0000e600ff067b82 */ /* 0x000e700000000a00 */
[----:B---34-:R-:W2:Y:S01]  /*1c50*/  LDC.64 R2, c[0x0][0x3a0] ;  /* 0x0000e800ff027b82 */ /* 0x018ea20000000a00 */
[----:B0-----:R-:W-:-:S06]  /*1c60*/  IMAD.WIDE R4, R15, 0x4, R4 ;  /* 0x000000040f047825 */ /* 0x001fcc00078e0204 */
[----:B------:R-:W3:Y:S01]  /*1c70*/  LDG.E R4, desc[UR12][R4.64] ;  /* 0x0000000c04047981 */ /* 0x000ee2000c1e1900 */
[----:B-1----:R-:W-:-:S06]  /*1c80*/  IMAD.WIDE R6, R15, 0x4, R6 ;  /* 0x000000040f067825 */ /* 0x002fcc00078e0206 */
[----:B------:R-:W4:Y:S01]  /*1c90*/  LDG.E R6, desc[UR12][R6.64] ;  /* 0x0000000c06067981 */ /* 0x000f22000c1e1900 */
[----:B--2---:R-:W-:-:S06]  /*1ca0*/  IMAD.WIDE R2, R15, 0x4, R2 ;  /* 0x000000040f027825 */ /* 0x004fcc00078e0202 */
[----:B------:R-:W2:Y:S01]  /*1cb0*/  LDG.E R3, desc[UR12][R2.64] ;  /* 0x0000000c02037981 */ /* 0x000ea2000c1e1900 */
[----:B------:R-:W0:Y:S01]  /*1cc0*/  S2UR UR17, SR_CgaCtaId ;  /* 0x00000000001179c3 */ /* 0x000e220000008800 */
[----:B------:R-:W-:Y:S01]  /*1cd0*/  ULEA UR36, UR26, UR25, 0x2 ;  /* 0x000000191a247291 */ /* 0x000fe2000f8e10ff */
[----:B------:R-:W-:Y:S01]  /*1ce0*/  IADD3 R15, PT, PT, R8, UR4, RZ ;  /* 0x00000004080f7c10 */ /* 0x000fe2000fffe0ff */
[----:B------:R-:W-:-:S04]  /*1cf0*/  UMOV UR5, 0x400 ;  /* 0x0000040000057882 */ /* 0x000fc80000000000 */
[C---:B------:R-:W-:Y:S02]  /*1d00*/  IADD3 R16, PT, PT, R15.reuse, UR36, RZ ;  /* 0x000000240f107c10 */ /* 0x040fe4000fffe0ff */
[----:B------:R-:W-:Y:S01]  /*1d10*/  LEA R17, R15, UR15, 0x2 ;  /* 0x0000000f0f117c11 */ /* 0x000fe2000f8e10ff */
[----:B0-----:R-:W-:-:S06]  /*1d20*/  ULEA UR5, UR17, UR5, 0x18 ;  /* 0x0000000511057291 */ /* 0x001fcc000f8ec0ff */
[----:B------:R-:W-:Y:S02]  /*1d30*/  LEA R19, R16, UR5, 0x2 ;  /* 0x0000000510137c11 */ /* 0x000fe4000f8e10ff */
[----:B------:R-:W-:Y:S01]  /*1d40*/  LEA R16, R15, UR14, 0x2 ;  /* 0x0000000e0f107c11 */ /* 0x000fe2000f8e10ff */
[----:B---3--:R-:W-:Y:S04]  /*1d50*/  STS [R17], R4 ;  /* 0x0000000411007388 */ /* 0x008fe80000000800 */
[----:B----4-:R-:W-:Y:S04]  /*1d60*/  STS [R19], R6 ;  /* 0x0000000613007388 */ /* 0x010fe80000000800 */
[----:B--2---:R-:W-:Y:S04]  /*1d70*/  STS [R16], R3 ;  /* 0x0000000310007388 */ /* 0x004fe80000000800 */
[----:B------:R-:W0:Y:S02]  /*1d80*/  LDS R2, [R19] ;  /* 0x0000000013027984 */ /* 0x000e240000000800 */
[----:B0-----:R-:W-:-:S07]  /*1d90*/  FFMA R14, R3, R2, R14 ;  /* 0x00000002030e7223 */ /* 0x001fce000000000e */
.L_x_11:
[----:B------:R-:W0:Y:S01]  /*1da0*/  LDCU.64 UR4, c[0x0][0x3c0] ;  /* 0x00007800ff0477ac */ /* 0x000e220008000a00 */
[----:B------:R-:W1:Y:S01]  /*1db0*/  LDC.64 R4, c[0x0][0x3a8] ;  /* 0x0000ea00ff047b82 */ /* 0x000e620000000a00 */
[----:B0-----:R-:W-:Y:S01]  /*1dc0*/  UISETP.GE.AND UP1, UPT, UR4, 0x1, UPT ;  /* 0x000000010400788c */ /* 0x001fe2000bf26270 */
[----:B---34-:R-:W-:-:S04]  /*1dd0*/  IMAD R3, R13, UR5, R10 ;  /* 0x000000050d037c24 */ /* 0x018fc8000f8e020a */
[----:B-1----:R-:W-:-:S04]  /*1de0*/  IMAD.WIDE R4, R3, 0x4, R4 ;  /* 0x0000000403047825 */ /* 0x002fc800078e0204 */
[----:B------:R-:W-:Y:S05]  /*1df0*/  BRA.U !UP1, `(.L_x_16) ;  /* 0x0000001509387547 */ /* 0x000fea000b800000 */
[----:B------:R0:W5:Y:S01]  /*1e00*/  LDG.E R2, desc[UR12][R4.64] ;  /* 0x0000000c04027981 */ /* 0x000162000c1e1900 */
[----:B------:R-:W-:Y:S01]  /*1e10*/  IMAD R3, R13, UR5, R0 ;  /* 0x000000050d037c24 */ /* 0x000fe2000f8e0200 */
[----:B------:R-:W-:Y:S06]  /*1e20*/  BRA.U !UP0, `(.L_x_17) ;  /* 0x0000000508c47547 */ /* 0x000fec000b800000 */
[----:B0-----:R-:W-:-:S07]  /*1e30*/  HFMA2 R4, -RZ, RZ, 0, 0 ;  /* 0x00000000ff047431 */ /* 0x001fce00000001ff */
.L_x_24:
[----:B------:R-:W-:Y:S01]  /*1e40*/  UISETP.GE.U32.AND UP2, UPT, UR27, 0x7, UPT ;  /* 0x000000071b00788c */ /* 0x000fe2000bf46070 */
[----:B------:R-:W-:Y:S01]  /*1e50*/  MOV R25, RZ ;  /* 0x000000ff00197202 */ /* 0x000fe20000000f00 */
[----:B------:R-:W-:-:S07]  /*1e60*/  UMOV UR4, URZ ;  /* 0x000000ff00047c82 */ /* 0x000fce0008000000 */
[----:B------:R-:W-:Y:S05]  /*1e70*/  BRA.U !UP2, `(.L_x_18) ;  /* 0x000000010a987547 */ /* 0x000fea000b800000 */
[----:B------:R-:W0:Y:S01]  /*1e80*/  S2UR UR5, SR_CgaCtaId ;  /* 0x00000000000579c3 */ /* 0x000e220000008800 */
[----:B------:R-:W-:Y:S01]  /*1e90*/  UMOV UR4, 0x400 ;  /* 0x0000040000047882 */ /* 0x000fe20000000000 */
[----:B------:R-:W-:-:S06]  /*1ea0*/  IMAD.MOV.U32 R25, RZ, RZ, RZ ;  /* 0x000000ffff197224 */ /* 0x000fcc00078e00ff */
[----:B------:R-:W1:Y:S01]  /*1eb0*/  LDC R5, c[0x0][0x3b4] ;  /* 0x0000ed00ff057b82 */ /* 0x000e620000000800 */
[----:B0-----:R-:W-:-:S03]  /*1ec0*/  ULEA UR5, UR5, UR4, 0x18 ;  /* 0x0000000405057291 */ /* 0x001fc6000f8ec0ff */
[----:B------:R-:W-:-:S09]  /*1ed0*/  UMOV UR4, URZ ;  /* 0x000000ff00047c82 */ /* 0x000fd20008000000 */
.L_x_19:
[----:B-1----:R-:W-:Y:S01]  /*1ee0*/  IMAD R19, R4, R5, UR4 ;  /* 0x0000000404137e24 */ /* 0x002fe2000f8e0205 */
[----:B------:R-:W-:Y:S01]  /*1ef0*/  IADD3 R20, PT, PT, R8, UR4, RZ ;  /* 0x0000000408147c10 */ /* 0x000fe2000fffe0ff */
[----:B------:R-:W-:-:S03]  /*1f00*/  UIADD3 UR4, UPT, UPT, UR4, 0x8, URZ ;  /* 0x0000000804047890 */ /* 0x000fc6000fffe0ff */
[----:B------:R-:W-:Y:S01]  /*1f10*/  LEA R20, R20, UR15, 0x2 ;  /* 0x0000000f14147c11 */ /* 0x000fe2000f8e10ff */
[----:B------:R-:W-:Y:S01]  /*1f20*/  UISETP.NE.AND UP2, UPT, UR4, UR10, UPT ;  /* 0x0000000a0400728c */ /* 0x000fe2000bf45270 */
[----:B------:R-:W-:-:S03]  /*1f30*/  LEA R19, R19, UR5, 0x2 ;  /* 0x0000000513137c11 */ /* 0x000fc6000f8e10ff */
[----:B------:R-:W-:Y:S04]  /*1f40*/  LDS R22, [R20] ;  /* 0x0000000014167984 */ /* 0x000fe80000000800 */
[----:B------:R-:W0:Y:S04]  /*1f50*/  LDS R21, [R19] ;  /* 0x0000000013157984 */ /* 0x000e280000000800 */
[----:B------:R-:W-:Y:S04]  /*1f60*/  LDS R24, [R20+0x4] ;  /* 0x0000040014187984 */ /* 0x000fe80000000800 */
[----:B------:R-:W1:Y:S04]  /*1f70*/  LDS R23, [R19+0x4] ;  /* 0x0000040013177984 */ /* 0x000e680000000800 */
[----:B------:R-:W-:Y:S04]  /*1f80*/  LDS R6, [R20+0x8] ;  /* 0x0000080014067984 */ /* 0x000fe80000000800 */
[----:B------:R-:W2:Y:S04]  /*1f90*/  LDS R7, [R19+0x8] ;  /* 0x0000080013077984 */ /* 0x000ea80000000800 */
[----:B------:R-:W-:Y:S04]  /*1fa0*/  LDS R17, [R20+0xc] ;  /* 0x00000c0014117984 */ /* 0x000fe80000000800 */
[----:B------:R-:W3:Y:S04]  /*1fb0*/  LDS R18, [R19+0xc] ;  /* 0x00000c0013127984 */ /* 0x000ee80000000800 */
[----:B------:R-:W-:Y:S04]  /*1fc0*/  LDS R15, [R20+0x10] ;  /* 0x00001000140f7984 */ /* 0x000fe80000000800 */
[----:B------:R-:W4:Y:S04]  /*1fd0*/  LDS R16, [R19+0x10] ;  /* 0x0000100013107984 */ /* 0x000f280000000800 */
[----:B------:R-:W-:Y:S01]  /*1fe0*/  LDS R26, [R19+0x1c] ;  /* 0x00001c00131a7984 */ /* 0x000fe20000000800 */
[----:B0-----:R-:W-:-:S03]  /*1ff0*/  FFMA R25, R22, R21, R25 ;  /* 0x0000001516197223 */ /* 0x001fc60000000019 */
[----:B------:R-:W-:Y:S04]  /*2000*/  LDS R21, [R20+0x14] ;  /* 0x0000140014157984 */ /* 0x000fe80000000800 */
[----:B------:R-:W0:Y:S01]  /*2010*/  LDS R22, [R19+0x14] ;  /* 0x0000140013167984 */ /* 0x000e220000000800 */
[----:B-1----:R-:W-:-:S03]  /*2020*/  FFMA R27, R24, R23, R25 ;  /* 0x00000017181b7223 */ /* 0x002fc60000000019 */
[----:B------:R-:W-:Y:S04]  /*2030*/  LDS R23, [R20+0x18] ;  /* 0x0000180014177984 */ /* 0x000fe80000000800 */
[----:B------:R-:W1:Y:S01]  /*2040*/  LDS R24, [R19+0x18] ;  /* 0x0000180013187984 */ /* 0x000e620000000800 */
[----:B--2---:R-:W-:-:S03]  /*2050*/  FFMA R6, R6, R7, R27 ;  /* 0x0000000706067223 */ /* 0x004fc6000000001b */
[----:B------:R-:W2:Y:S01]  /*2060*/  LDS R25, [R20+0x1c] ;  /* 0x00001c0014197984 */ /* 0x000ea20000000800 */
[----:B---3--:R-:W-:-:S04]  /*2070*/  FFMA R6, R17, R18, R6 ;  /* 0x0000001211067223 */ /* 0x008fc80000000006 */
[----:B----4-:R-:W-:-:S04]  /*2080*/  FFMA R6, R15, R16, R6 ;  /* 0x000000100f067223 */ /* 0x010fc80000000006 */
[----:B0-----:R-:W-:-:S04]  /*2090*/  FFMA R6, R21, R22, R6 ;  /* 0x0000001615067223 */ /* 0x001fc80000000006 */
[----:B-1----:R-:W-:-:S04]  /*20a0*/  FFMA R6, R23, R24, R6 ;  /* 0x0000001817067223 */ /* 0x002fc80000000006 */
[----:B--2---:R-:W-:Y:S01]  /*20b0*/  FFMA R25, R25, R26, R6 ;  /* 0x0000001a19197223 */ /* 0x004fe20000000006 */
[----:B------:R-:W-:Y:S06]  /*20c0*/  BRA.U UP2, `(.L_x_19) ;  /* 0xfffffffd02847547 */ /* 0x000fec000b83ffff */
[----:B------:R-:W-:-:S05]  /*20d0*/  UMOV UR4, UR10 ;  /* 0x0000000a00047c82 */ /* 0x000fca0008000000 */
.L_x_18:
[----:B------:R-:W-:-:S09]  /*20e0*/  UISETP.NE.AND UP2, UPT, UR28, URZ, UPT ;  /* 0x000000ff1c00728c */ /* 0x000fd2000bf45270 */
[----:B------:R-:W-:Y:S05]  /*20f0*/  BRA.U !UP2, `(.L_x_20) ;  /* 0x000000010adc7547 */ /* 0x000fea000b800000 */
[----:B------:R-:W-:Y:S02]  /*2100*/  UISETP.GE.U32.AND UP2, UPT, UR32, 0x3, UPT ;  /* 0x000000032000788c */ /* 0x000fe4000bf46070 */
[----:B------:R-:W-:-:S07]  /*2110*/  UISETP.NE.AND UP3, UPT, UR29, URZ, UPT ;  /* 0x000000ff1d00728c */ /* 0x000fce000bf65270 */
[----:B------:R-:W-:Y:S05]  /*2120*/  BRA.U !UP2, `(.L_x_21) ;  /* 0x000000010a547547 */ /* 0x000fea000b800000 */
[----:B------:R-:W0:Y:S01]  /*2130*/  S2R R16, SR_CgaCtaId ;  /* 0x0000000000107919 */ /* 0x000e220000008800 */
[----:B------:R-:W1:Y:S01]  /*2140*/  LDC R7, c[0x0][0x3b4] ;  /* 0x0000ed00ff077b82 */ /* 0x000e620000000800 */
[----:B------:R-:W-:Y:S02]  /*2150*/  MOV R15, 0x400 ;  /* 0x00000400000f7802 */ /* 0x000fe40000000f00 */
[----:B------:R-:W-:-:S04]  /*2160*/  IADD3 R5, PT, PT, R8, UR4, RZ ;  /* 0x0000000408057c10 */ /* 0x000fc8000fffe0ff */
[----:B------:R-:W-:-:S05]  /*2170*/  LEA R5, R5, UR15, 0x2 ;  /* 0x0000000f05057c11 */ /* 0x000fca000f8e10ff */
[----:B------:R-:W-:Y:S04]  /*2180*/  LDS R17, [R5+0x4] ;  /* 0x0000040005117984 */ /* 0x000fe80000000800 */
[----:B------:R-:W-:Y:S04]  /*2190*/  LDS R19, [R5+0x8] ;  /* 0x0000080005137984 */ /* 0x000fe80000000800 */
[----:B------:R-:W-:Y:S01]  /*21a0*/  LDS R21, [R5+0xc] ;  /* 0x00000c0005157984 */ /* 0x000fe20000000800 */
[----:B-1----:R-:W-:Y:S01]  /*21b0*/  IMAD R6, R4, R7, UR4 ;  /* 0x0000000404067e24 */ /* 0x002fe2000f8e0207 */
[----:B------:R-:W-:Y:S01]  /*21c0*/  UIADD3 UR4, UPT, UPT, UR4, 0x4, URZ ;  /* 0x0000000404047890 */ /* 0x000fe2000fffe0ff */
[----:B0-----:R-:W-:-:S04]  /*21d0*/  LEA R7, R16, R15, 0x18 ;  /* 0x0000000f10077211 */ /* 0x001fc800078ec0ff */
[----:B------:R-:W-:Y:S02]  /*21e0*/  LEA R7, R6, R7, 0x2 ;  /* 0x0000000706077211 */ /* 0x000fe400078e10ff */
[----:B------:R-:W-:Y:S04]  /*21f0*/  LDS R6, [R5] ;  /* 0x0000000005067984 */ /* 0x000fe80000000800 */
[----:B------:R-:W0:Y:S04]  /*2200*/  LDS R15, [R7] ;  /* 0x00000000070f7984 */ /* 0x000e280000000800 */
[----:B------:R-:W1:Y:S04]  /*2210*/  LDS R16, [R7+0x4] ;  /* 0x0000040007107984 */ /* 0x000e680000000800 */
[----:B------:R-:W2:Y:S04]  /*2220*/  LDS R18, [R7+0x8] ;  /* 0x0000080007127984 */ /* 0x000ea80000000800 */
[----:B------:R-:W3:Y:S01]  /*2230*/  LDS R20, [R7+0xc] ;  /* 0x00000c0007147984 */ /* 0x000ee20000000800 */
[----:B0-----:R-:W-:-:S04]  /*2240*/  FFMA R6, R6, R15, R25 ;  /* 0x0000000f06067223 */ /* 0x001fc80000000019 */
[----:B-1----:R-:W-:-:S04]  /*2250*/  FFMA R6, R17, R16, R6 ;  /* 0x0000001011067223 */ /* 0x002fc80000000006 */
[----:B--2---:R-:W-:-:S04]  /*2260*/  FFMA R6, R19, R18, R6 ;  /* 0x0000001213067223 */ /* 0x004fc80000000006 */
[----:B---3--:R-:W-:-:S07]  /*2270*/  FFMA R25, R21, R20, R6 ;  /* 0x0000001415197223 */ /* 0x008fce0000000006 */
.L_x_21:
[----:B------:R-:W-:Y:S05]  /*2280*/  BRA.U !UP3, `(.L_x_20) ;  /* 0x000000010b787547 */ /* 0x000fea000b800000 */
[----:B------:R-:W-:Y:S02]  /*2290*/  UISETP.NE.AND UP2, UPT, UR33, URZ, UPT ;  /* 0x000000ff2100728c */ /* 0x000fe4000bf45270 */
[----:B------:R-:W-:-:S07]  /*22a0*/  UISETP.NE.AND UP3, UPT, UR30, URZ, UPT ;  /* 0x000000ff1e00728c */ /* 0x000fce000bf65270 */
[----:B------:R-:W-:Y:S05]  /*22b0*/  BRA.U !UP2, `(.L_x_22) ;  /* 0x000000010a3c7547 */ /* 0x000fea000b800000 */
[----:B------:R-:W0:Y:S01]  /*22c0*/  S2R R15, SR_CgaCtaId ;  /* 0x00000000000f7919 */ /* 0x000e220000008800 */
[----:B------:R-:W1:Y:S01]  /*22d0*/  LDC R7, c[0x0][0x3b4] ;  /* 0x0000ed00ff077b82 */ /* 0x000e620000000800 */
[----:B------:R-:W-:Y:S02]  /*22e0*/  MOV R6, 0x400 ;  /* 0x0000040000067802 */ /* 0x000fe40000000f00 */
[----:B------:R-:W-:-:S04]  /*22f0*/  IADD3 R5, PT, PT, R8, UR4, RZ ;  /* 0x0000000408057c10 */ /* 0x000fc8000fffe0ff */
[----:B------:R-:W-:-:S05]  /*2300*/  LEA R5, R5, UR15, 0x2 ;  /* 0x0000000f05057c11 */ /* 0x000fca000f8e10ff */
[----:B------:R-:W-:Y:S01]  /*2310*/  LDS R17, [R5+0x4] ;  /* 0x0000040005117984 */ /* 0x000fe20000000800 */
[----:B-1----:R-:W-:Y:S01]  /*2320*/  IMAD R7, R4, R7, UR4 ;  /* 0x0000000404077e24 */ /* 0x002fe2000f8e0207 */
[----:B------:R-:W-:Y:S01]  /*2330*/  UIADD3 UR4, UPT, UPT, UR4, 0x2, URZ ;  /* 0x0000000204047890 */ /* 0x000fe2000fffe0ff */
[----:B0-----:R-:W-:-:S04]  /*2340*/  LEA R6, R15, R6, 0x18 ;  /* 0x000000060f067211 */ /* 0x001fc800078ec0ff */
[----:B------:R-:W-:Y:S02]  /*2350*/  LEA R7, R7, R6, 0x2 ;  /* 0x0000000607077211 */ /* 0x000fe400078e10ff */
[----:B------:R-:W-:Y:S04]  /*2360*/  LDS R6, [R5] ;  /* 0x0000000005067984 */ /* 0x000fe80000000800 */
[----:B------:R-:W0:Y:S04]  /*2370*/  LDS R15, [R7] ;  /* 0x00000000070f7984 */ /* 0x000e280000000800 */
[----:B------:R-:W1:Y:S01]  /*2380*/  LDS R16, [R7+0x4] ;  /* 0x0000040007107984 */ /* 0x000e620000000800 */
[----:B0-----:R-:W-:-:S04]  /*2390*/  FFMA R6, R6, R15, R25 ;  /* 0x0000000f06067223 */ /* 0x001fc80000000019 */
[----:B-1----:R-:W-:-:S07]  /*23a0*/  FFMA R25, R17, R16, R6 ;  /* 0x0000001011197223 */ /* 0x002fce0000000006 */
.L_x_22:
[----:B------:R-:W-:Y:S05]  /*23b0*/  BRA.U !UP3, `(.L_x_20) ;  /* 0x000000010b2c7547 */ /* 0x000fea000b800000 */
[----:B------:R-:W0:Y:S01]  /*23c0*/  S2R R16, SR_CgaCtaId ;  /* 0x0000000000107919 */ /* 0x000e220000008800 */
[----:B------:R-:W1:Y:S01]  /*23d0*/  LDC R7, c[0x0][0x3b4] ;  /* 0x0000ed00ff077b82 */ /* 0x000e620000000800 */
[----:B------:R-:W-:Y:S02]  /*23e0*/  MOV R15, 0x400 ;  /* 0x00000400000f7802 */ /* 0x000fe40000000f00 */
[----:B------:R-:W-:-:S04]  /*23f0*/  IADD3 R5, PT, PT, R8, UR4, RZ ;  /* 0x0000000408057c10 */ /* 0x000fc8000fffe0ff */
[----:B------:R-:W-:Y:S01]  /*2400*/  LEA R5, R5, UR15, 0x2 ;  /* 0x0000000f05057c11 */ /* 0x000fe2000f8e10ff */
[----:B-1----:R-:W-:Y:S01]  /*2410*/  IMAD R6, R4, R7, UR4 ;  /* 0x0000000404067e24 */ /* 0x002fe2000f8e0207 */
[----:B0-----:R-:W-:-:S04]  /*2420*/  LEA R7, R16, R15, 0x18 ;  /* 0x0000000f10077211 */ /* 0x001fc800078ec0ff */
[----:B------:R-:W-:Y:S02]  /*2430*/  LEA R7, R6, R7, 0x2 ;  /* 0x0000000706077211 */ /* 0x000fe400078e10ff */
[----:B------:R-:W-:Y:S04]  /*2440*/  LDS R6, [R5] ;  /* 0x0000000005067984 */ /* 0x000fe80000000800 */
[----:B------:R-:W0:Y:S02]  /*2450*/  LDS R7, [R7] ;  /* 0x0000000007077984 */ /* 0x000e240000000800 */
[----:B0-----:R-:W-:-:S07]  /*2460*/  FFMA R25, R6, R7, R25 ;  /* 0x0000000706197223 */ /* 0x001fce0000000019 */
.L_x_20:
[----:B------:R-:W0:Y:S01]  /*2470*/  LDCU UR4, c[0x0][0x3c0] ;  /* 0x00007800ff0477ac */ /* 0x000e220008000800 */
[----:B------:R-:W1:Y:S01]  /*2480*/  LDCU UR5, c[0x0][0x3c8] ;  /* 0x00007900ff0577ac */ /* 0x000e620008000800 */
[--C-:B0-----:R-:W-:Y:S02]  /*2490*/  IMAD R6, R9, UR4, R4.reuse ;  /* 0x0000000409067c24 */ /* 0x101fe4000f8e0204 */
[----:B------:R-:W-:Y:S01]  /*24a0*/  IMAD R5, R0, UR4, R4 ;  /* 0x0000000400057c24 */ /* 0x000fe2000f8e0204 */
[----:B------:R-:W-:Y:S01]  /*24b0*/  IADD3 R4, PT, PT, R4, 0x1, RZ ;  /* 0x0000000104047810 */ /* 0x000fe20007ffe0ff */
[----:B-1----:R-:W-:Y:S01]  /*24c0*/  FMUL R25, R25, UR5 ;  /* 0x0000000519197c20 */ /* 0x002fe20008400000 */
[----:B------:R-:W-:Y:S02]  /*24d0*/  ISETP.GE.AND P0, PT, R3, R6, PT ;  /* 0x000000060300720c */ /* 0x000fe40003f06270 */
[----:B------:R-:W-:Y:S02]  /*24e0*/  LEA R6, R5, UR35, 0x2 ;  /* 0x0000002305067c11 */ /* 0x000fe4000f8e10ff */
[----:B------:R-:W-:-:S02]  /*24f0*/  FSEL R25, R25, -INF , P0 ;  /* 0xff80000019197808 */ /* 0x000fc40000000000 */
[----:B------:R-:W-:-:S03]  /*2500*/  ISETP.NE.AND P0, PT, R4, UR4, PT ;  /* 0x0000000404007c0c */ /* 0x000fc6000bf05270 */
[----:B------:R3:W-:Y:S10]  /*2510*/  STS [R6], R25 ;  /* 0x0000001906007388 */ /* 0x0007f40000000800 */
[----:B---3--:R-:W-:Y:S05]  /*2520*/  @!P0 BRA `(.L_x_23) ;  /* 0x0000000400688947 */ /* 0x008fea0003800000 */
[----:B------:R-:W-:Y:S05]  /*2530*/  BRA `(.L_x_24) ;  /* 0xfffffff800407947 */ /* 0x000fea000383ffff */
.L_x_17:
[----:B------:R-:W-:Y:S01]  /*2540*/  UISETP.GE.U32.AND UP2, UPT, UR24, 0x7, UPT ;  /* 0x000000071800788c */ /* 0x000fe2000bf46070 */
[----:B0-----:R-:W-:-:S08]  /*2550*/  HFMA2 R4, -RZ, RZ, 0, 0 ;  /* 0x00000000ff047431 */ /* 0x001fd000000001ff */
[----:B------:R-:W-:Y:S05]  /*2560*/  BRA.U !UP2, `(.L_x_25) ;  /* 0x000000010a9c7547 */ /* 0x000fea000b800000 */
[----:B------:R-:W-:-:S07]  /*2570*/  MOV R4, RZ ;  /* 0x000000ff00047202 */ /* 0x000fce0000000f00 */
.L_x_26:
[--C-:B------:R-:W-:Y:S02]  /*2580*/  IMAD R6, R9, UR4, R4.reuse ;  /* 0x0000000409067c24 */ /* 0x100fe4000f8e0204 */
[----:B0-----:R-:W-:Y:S01]  /*2590*/  IMAD R5, R0, UR4, R4 ;  /* 0x0000000400057c24 */ /* 0x001fe2000f8e0204 */
[----:B------:R-:W-:Y:S02]  /*25a0*/  IADD3 R4, PT, PT, R4, 0x8, RZ ;  /* 0x0000000804047810 */ /* 0x000fe40007ffe0ff */
[C---:B------:R-:W-:Y:S02]  /*25b0*/  IADD3 R18, PT, PT, R6.reuse, 0x2, RZ ;  /* 0x0000000206127810 */ /* 0x040fe40007ffe0ff */
[C---:B------:R-:W-:Y:S02]  /*25c0*/  IADD3 R16, PT, PT, R6.reuse, 0x1, RZ ;  /* 0x0000000106107810 */ /* 0x040fe40007ffe0ff */
[----:B------:R-:W-:Y:S02]  /*25d0*/  ISETP.GE.AND P5, PT, R3, R18, PT ;  /* 0x000000120300720c */ /* 0x000fe40003fa6270 */
[----:B------:R-:W-:-:S02]  /*25e0*/  IADD3 R18, PT, PT, R6, 0x5, RZ ;  /* 0x0000000506127810 */ /* 0x000fc40007ffe0ff */
[C---:B------:R-:W-:Y:S02]  /*25f0*/  ISETP.GE.AND P4, PT, R3.reuse, R16, PT ;  /* 0x000000100300720c */ /* 0x040fe40003f86270 */
[C---:B------:R-:W-:Y:S02]  /*2600*/  IADD3 R16, PT, PT, R6.reuse, 0x4, RZ ;  /* 0x0000000406107810 */ /* 0x040fe40007ffe0ff */
[C---:B------:R-:W-:Y:S02]  /*2610*/  ISETP.GE.AND P1, PT, R3.reuse, R18, PT ;  /* 0x000000120300720c */ /* 0x040fe40003f26270 */
[C---:B------:R-:W-:Y:S02]  /*2620*/  IADD3 R20, PT, PT, R6.reuse, 0x3, RZ ;  /* 0x0000000306147810 */ /* 0x040fe40007ffe0ff */
[C---:B------:R-:W-:Y:S02]  /*2630*/  ISETP.GE.AND P3, PT, R3.reuse, R6, PT ;  /* 0x000000060300720c */ /* 0x040fe40003f66270 */
[C---:B------:R-:W-:Y:S01]  /*2640*/  IADD3 R18, PT, PT, R6.reuse, 0x6, RZ ;  /* 0x0000000606127810 */ /* 0x040fe20007ffe0ff */
[----:B------:R-:W-:Y:S01]  /*2650*/  VIADD R6, R6, 0x7 ;  /* 0x0000000706067836 */ /* 0x000fe20000000000 */
[----:B------:R-:W-:-:S02]  /*2660*/  ISETP.GE.AND P2, PT, R3, R16, PT ;  /* 0x000000100300720c */ /* 0x000fc40003f46270 */
[----:B------:R-:W-:Y:S02]  /*2670*/  LEA R16, R5, UR35, 0x2 ;  /* 0x0000002305107c11 */ /* 0x000fe4000f8e10ff */
[C---:B------:R-:W-:Y:S02]  /*2680*/  FSEL R5, R11.reuse, -INF , P3 ;  /* 0xff8000000b057808 */ /* 0x040fe40001800000 */
[----:B------:R-:W-:Y:S02]  /*2690*/  FSEL R7, R11, -INF , P4 ;  /* 0xff8000000b077808 */ /* 0x000fe40002000000 */
[C---:B------:R-:W-:Y:S01]  /*26a0*/  ISETP.GE.AND P0, PT, R3.reuse, R20, PT ;  /* 0x000000140300720c */ /* 0x040fe20003f06270 */
[----:B------:R0:W-:Y:S01]  /*26b0*/  STS [R16], R5 ;  /* 0x0000000510007388 */ /* 0x0001e20000000800 */
[C---:B------:R-:W-:Y:S02]  /*26c0*/  ISETP.GE.AND P3, PT, R3.reuse, R18, PT ;  /* 0x000000120300720c */ /* 0x040fe40003f66270 */
[----:B------:R-:W-:Y:S01]  /*26d0*/  ISETP.GE.AND P4, PT, R3, R6, PT ;  /* 0x000000060300720c */ /* 0x000fe20003f86270 */
[----:B------:R0:W-:Y:S01]  /*26e0*/  STS [R16+0x4], R7 ;  /* 0x0000040710007388 */ /* 0x0001e20000000800 */
[----:B------:R-:W-:-:S02]  /*26f0*/  FSEL R15, R11, -INF , P5 ;  /* 0xff8000000b0f7808 */ /* 0x000fc40002800000 */
[C---:B------:R-:W-:Y:S02]  /*2700*/  FSEL R17, R11.reuse, -INF , P0 ;  /* 0xff8000000b117808 */ /* 0x040fe40000000000 */
[C---:B------:R-:W-:Y:S01]  /*2710*/  FSEL R19, R11.reuse, -INF , P2 ;  /* 0xff8000000b137808 */ /* 0x040fe20001000000 */
[----:B------:R0:W-:Y:S01]  /*2720*/  STS [R16+0x8], R15 ;  /* 0x0000080f10007388 */ /* 0x0001e20000000800 */
[C---:B------:R-:W-:Y:S02]  /*2730*/  FSEL R21, R11.reuse, -INF , P1 ;  /* 0xff8000000b157808 */ /* 0x040fe40000800000 */
[C---:B------:R-:W-:Y:S01]  /*2740*/  FSEL R23, R11.reuse, -INF , P3 ;  /* 0xff8000000b177808 */ /* 0x040fe20001800000 */
[----:B------:R0:W-:Y:S01]  /*2750*/  STS [R16+0xc], R17 ;  /* 0x00000c1110007388 */ /* 0x0001e20000000800 */
[----:B------:R-:W-:Y:S02]  /*2760*/  FSEL R25, R11, -INF , P4 ;  /* 0xff8000000b197808 */ /* 0x000fe40002000000 */
[----:B------:R-:W-:Y:S01]  /*2770*/  ISETP.NE.AND P0, PT, R4, UR9, PT ;  /* 0x0000000904007c0c */ /* 0x000fe2000bf05270 */
[----:B------:R0:W-:Y:S04]  /*2780*/  STS [R16+0x10], R19 ;  /* 0x0000101310007388 */ /* 0x0001e80000000800 */
[----:B------:R0:W-:Y:S04]  /*2790*/  STS [R16+0x14], R21 ;  /* 0x0000141510007388 */ /* 0x0001e80000000800 */
[----:B------:R0:W-:Y:S04]  /*27a0*/  STS [R16+0x18], R23 ;  /* 0x0000181710007388 */ /* 0x0001e80000000800 */
[----:B------:R0:W-:Y:S01]  /*27b0*/  STS [R16+0x1c], R25 ;  /* 0x00001c1910007388 */ /* 0x0001e20000000800 */
[----:B------:R-:W-:Y:S05]  /*27c0*/  @P0 BRA `(.L_x_26) ;  /* 0xfffffffc006c0947 */ /* 0x000fea000383ffff */
[----:B------:R-:W-:-:S07]  /*27d0*/  MOV R4, UR9 ;  /* 0x0000000900047c02 */ /* 0x000fce0008000f00 */
.L_x_25:
[----:B------:R-:W-:-:S09]  /*27e0*/  UISETP.NE.AND UP2, UPT, UR23, URZ, UPT ;  /* 0x000000ff1700728c */ /* 0x000fd2000bf45270 */
[----:B------:R-:W-:Y:S05]  /*27f0*/  BRA.U !UP2, `(.L_x_23) ;  /* 0x000000010ab47547 */ /* 0x000fea000b800000 */
[----:B------:R-:W-:Y:S02]  /*2800*/  UIADD3 UR5, UPT, UPT, UR23, -0x1, URZ ;  /* 0xffffffff17057890 */ /* 0x000fe4000fffe0ff */
[----:B------:R-:W-:Y:S02]  /*2810*/  UISETP.NE.AND UP3, UPT, UR22, URZ, UPT ;  /* 0x000000ff1600728c */ /* 0x000fe4000bf65270 */
[----:B------:R-:W-:-:S09]  /*2820*/  UISETP.GE.U32.AND UP2, UPT, UR5, 0x3, UPT ;  /* 0x000000030500788c */ /* 0x000fd2000bf46070 */
[----:B------:R-:W-:Y:S05]  /*2830*/  BRA.U !UP2, `(.L_x_27) ;  /* 0x000000010a4c7547 */ /* 0x000fea000b800000 */
[--C-:B------:R-:W-:Y:S02]  /*2840*/  IMAD R6, R9, UR4, R4.reuse ;  /* 0x0000000409067c24 */ /* 0x100fe4000f8e0204 */
[----:B0-----:R-:W-:Y:S01]  /*2850*/  IMAD R5, R0, UR4, R4 ;  /* 0x0000000400057c24 */ /* 0x001fe2000f8e0204 */
[----:B------:R-:W-:Y:S02]  /*2860*/  IADD3 R4, PT, PT, R4, 0x4, RZ ;  /* 0x0000000404047810 */ /* 0x000fe40007ffe0ff */
[C---:B------:R-:W-:Y:S02]  /*2870*/  IADD3 R16, PT, PT, R6.reuse, 0x1, RZ ;  /* 0x0000000106107810 */ /* 0x040fe40007ffe0ff */
[C---:B------:R-:W-:Y:S02]  /*2880*/  IADD3 R18, PT, PT, R6.reuse, 0x2, RZ ;  /* 0x0000000206127810 */ /* 0x040fe40007ffe0ff */
[----:B------:R-:W-:Y:S02]  /*2890*/  IADD3 R20, PT, PT, R6, 0x3, RZ ;  /* 0x0000000306147810 */ /* 0x000fe40007ffe0ff */
[----:B------:R-:W-:-:S02]  /*28a0*/  ISETP.GE.AND P0, PT, R3, R6, PT ;  /* 0x000000060300720c */ /* 0x000fc40003f06270 */
[C---:B------:R-:W-:Y:S02]  /*28b0*/  ISETP.GE.AND P1, PT, R3.reuse, R16, PT ;  /* 0x000000100300720c */ /* 0x040fe40003f26270 */
[C---:B------:R-:W-:Y:S02]  /*28c0*/  ISETP.GE.AND P2, PT, R3.reuse, R18, PT ;  /* 0x000000120300720c */ /* 0x040fe40003f46270 */
[----:B------:R-:W-:Y:S02]  /*28d0*/  ISETP.GE.AND P3, PT, R3, R20, PT ;  /* 0x000000140300720c */ /* 0x000fe40003f66270 */
[----:B------:R-:W-:Y:S02]  /*28e0*/  LEA R6, R5, UR35, 0x2 ;  /* 0x0000002305067c11 */ /* 0x000fe4000f8e10ff */
[C---:B------:R-:W-:Y:S02]  /*28f0*/  FSEL R5, R11.reuse, -INF , P0 ;  /* 0xff8000000b057808 */ /* 0x040fe40000000000 */
[----:B------:R-:W-:-:S02]  /*2900*/  FSEL R7, R11, -INF , P1 ;  /* 0xff8000000b077808 */ /* 0x000fc40000800000 */
[C---:B------:R-:W-:Y:S01]  /*2910*/  FSEL R15, R11.reuse, -INF , P2 ;  /* 0xff8000000b0f7808 */ /* 0x040fe20001000000 */
[----:B------:R1:W-:Y:S01]  /*2920*/  STS [R6], R5 ;  /* 0x0000000506007388 */ /* 0x0003e20000000800 */
[----:B------:R-:W-:-:S03]  /*2930*/  FSEL R17, R11, -INF , P3 ;  /* 0xff8000000b117808 */ /* 0x000fc60001800000 */
[----:B------:R1:W-:Y:S04]  /*2940*/  STS [R6+0x4], R7 ;  /* 0x0000040706007388 */ /* 0x0003e80000000800 */
[----:B------:R1:W-:Y:S04]  /*2950*/  STS [R6+0x8], R15 ;  /* 0x0000080f06007388 */ /* 0x0003e80000000800 */
[----:B------:R1:W-:Y:S02]  /*2960*/  STS [R6+0xc], R17 ;  /* 0x00000c1106007388 */ /* 0x0003e40000000800 */
.L_x_27:
[----:B------:R-:W-:Y:S05]  /*2970*/  BRA.U !UP3, `(.L_x_23) ;  /* 0x000000010b547547 */ /* 0x000fea000b800000 */
[----:B------:R-:W-:Y:S01]  /*2980*/  UIADD3 UR5, UPT, UPT, UR22, -0x1, URZ ;  /* 0xffffffff16057890 */ /* 0x000fe2000fffe0ff */
[----:B------:R-:W-:-:S03]  /*2990*/  ISETP.NE.AND P0, PT, RZ, UR19, PT ;  /* 0x00000013ff007c0c */ /* 0x000fc6000bf05270 */
[----:B------:R-:W-:-:S09]  /*29a0*/  UISETP.NE.AND UP2, UPT, UR5, URZ, UPT ;  /* 0x000000ff0500728c */ /* 0x000fd2000bf45270 */
[----:B------:R-:W-:Y:S05]  /*29b0*/  BRA.U !UP2, `(.L_x_28) ;  /* 0x000000010a2c7547 */ /* 0x000fea000b800000 */
[--C-:B-1----:R-:W-:Y:S02]  /*29c0*/  IMAD R6, R9, UR4, R4.reuse ;  /* 0x0000000409067c24 */ /* 0x102fe4000f8e0204 */
[----:B0-----:R-:W-:Y:S01]  /*29d0*/  IMAD R5, R0, UR4, R4 ;  /* 0x0000000400057c24 */ /* 0x001fe2000f8e0204 */
[----:B------:R-:W-:Y:S02]  /*29e0*/  IADD3 R4, PT, PT, R4, 0x2, RZ ;  /* 0x0000000204047810 */ /* 0x000fe40007ffe0ff */
[----:B------:R-:W-:Y:S02]  /*29f0*/  IADD3 R16, PT, PT, R6, 0x1, RZ ;  /* 0x0000000106107810 */ /* 0x000fe40007ffe0ff */
[C---:B------:R-:W-:Y:S02]  /*2a00*/  ISETP.GE.AND P1, PT, R3.reuse, R6, PT ;  /* 0x000000060300720c */ /* 0x040fe40003f26270 */
[----:B------:R-:W-:Y:S02]  /*2a10*/  ISETP.GE.AND P2, PT, R3, R16, PT ;  /* 0x000000100300720c */ /* 0x000fe40003f46270 */
[----:B------:R-:W-:-:S02]  /*2a20*/  LEA R6, R5, UR35, 0x2 ;  /* 0x0000002305067c11 */ /* 0x000fc4000f8e10ff */
[C---:B------:R-:W-:Y:S02]  /*2a30*/  FSEL R5, R11.reuse, -INF , P1 ;  /* 0xff8000000b057808 */ /* 0x040fe40000800000 */
[----:B------:R-:W-:-:S03]  /*2a40*/  FSEL R7, R11, -INF , P2 ;  /* 0xff8000000b077808 */ /* 0x000fc60001000000 */
[----:B------:R2:W-:Y:S04]  /*2a50*/  STS [R6], R5 ;  /* 0x0000000506007388 */ /* 0x0005e80000000800 */
[----:B------:R2:W-:Y:S02]  /*2a60*/  STS [R6+0x4], R7 ;  /* 0x0000040706007388 */ /* 0x0005e40000000800 */
.L_x_28:
[--C-:B-12---:R-:W-:Y:S02]  /*2a70*/  @P0 IMAD R6, R9, UR4, R4.reuse ;  /* 0x0000000409060c24 */ /* 0x106fe4000f8e0204 */
[----:B------:R-:W-:-:S03]  /*2a80*/  @P0 IMAD R4, R0, UR4, R4 ;  /* 0x0000000400040c24 */ /* 0x000fc6000f8e0204 */
[----:B------:R-:W-:Y:S02]  /*2a90*/  @P0 ISETP.GE.AND P1, PT, R3, R6, PT ;  /* 0x000000060300020c */ /* 0x000fe40003f26270 */
[----:B0-----:R-:W-:Y:S02]  /*2aa0*/  @P0 LEA R5, R4, UR35, 0x2 ;  /* 0x0000002304050c11 */ /* 0x001fe4000f8e10ff */
[----:B------:R-:W-:-:S05]  /*2ab0*/  @P0 FSEL R4, R11, -INF , P1 ;  /* 0xff8000000b040808 */ /* 0x000fca0000800000 */
[----:B------:R2:W-:Y:S04]  /*2ac0*/  @P0 STS [R5], R4 ;  /* 0x0000000405000388 */ /* 0x0005e80000000800 */
.L_x_23:
[----:B------:R-:W-:Y:S01]  /*2ad0*/  UISETP.GE.U32.AND UP2, UPT, UR24, 0x3, UPT ;  /* 0x000000031800788c */ /* 0x000fe2000bf46070 */
[----:B012---:R-:W-:-:S08]  /*2ae0*/  MOV R5, RZ ;  /* 0x000000ff00057202 */ /* 0x007fd00000000f00 */
[----:B------:R-:W-:Y:S05]  /*2af0*/  BRA.U !UP2, `(.L_x_29) ;  /* 0x000000050a0c7547 */ /* 0x000fea000b800000 */
[----:B------:R-:W-:Y:S01]  /*2b00*/  HFMA2 R4, -RZ, RZ, 0, 0 ;  /* 0x00000000ff047431 */ /* 0x000fe200000001ff */
[----:B------:R-:W0:Y:S06]  /*2b10*/  LDCU UR4, c[0x0][0x3c0] ;  /* 0x00007800ff0477ac */ /* 0x000e2c0008000800 */
.L_x_41:
[--C-:B0-----:R-:W-:Y:S01]  /*2b20*/  IMAD R18, R9, UR4, R4.reuse ;  /* 0x0000000409127c24 */ /* 0x101fe2000f8e0204 */
[----:B------:R-:W-:Y:S01]  /*2b30*/  BSSY.RECONVERGENT B0, `(.L_x_30) ;  /* 0x0000012000007945 */ /* 0x000fe20003800200 */
[----:B-1234-:R-:W-:Y:S01]  /*2b40*/  IMAD R5, R0, UR4, R4 ;  /* 0x0000000400057c24 */ /* 0x01efe2000f8e0204 */
[----:B------:R-:W-:Y:S02]  /*2b50*/  IADD3 R4, PT, PT, R4, 0x4, RZ ;  /* 0x0000000404047810 */ /* 0x000fe40007ffe0ff */
[----:B------:R-:W-:Y:S02]  /*2b60*/  ISETP.GE.AND P1, PT, R3, R18, PT ;  /* 0x000000120300720c */ /* 0x000fe40003f26270 */
[----:B------:R-:W-:Y:S02]  /*2b70*/  LEA R5, R5, UR35, 0x2 ;  /* 0x0000002305057c11 */ /* 0x000fe4000f8e10ff */
[----:B------:R-:W-:Y:S02]  /*2b80*/  IADD3 R6, PT, PT, R18, 0x1, RZ ;  /* 0x0000000112067810 */ /* 0x000fe40007ffe0ff */
[----:B------:R-:W-:-:S02]  /*2b90*/  ISETP.NE.AND P0, PT, R4, UR18, PT ;  /* 0x0000001204007c0c */ /* 0x000fc4000bf05270 */
[----:B------:R-:W-:-:S05]  /*2ba0*/  ISETP.GE.AND P2, PT, R3, R6, PT ;  /* 0x000000060300720c */ /* 0x000fca0003f46270 */
[----:B------:R0:W-:Y:S01]  /*2bb0*/  @!P1 STS [R5], RZ ;  /* 0x000000ff05009388 */ /* 0x0001e20000000800 */
[----:B------:R-:W-:Y:S07]  /*2bc0*/  @!P1 BRA `(.L_x_31) ;  /* 0x0000000000209947 */ /* 0x000fee0003800000 */
[----:B------:R-:W1:Y:S02]  /*2bd0*/  LDS R7, [R5] ;  /* 0x0000000005077984 */ /* 0x000e640000000800 */
[----:B-1---5:R-:W-:-:S04]  /*2be0*/  FADD R6, -R2, R7 ;  /* 0x0000000702067221 */ /* 0x022fc80000000100 */
[----:B------:R-:W-:-:S05]  /*2bf0*/  FMUL R6, R6, 1.4426950216293334961 ;  /* 0x3fb8aa3b06067820 */ /* 0x000fca0000400000 */
[----:B------:R-:W-:-:S13]  /*2c00*/  FSETP.GEU.AND P1, PT, R6, -126, PT ;  /* 0xc2fc00000600780b */ /* 0x000fda0003f2e000 */
[----:B------:R-:W-:-:S04]  /*2c10*/  @!P1 FMUL R6, R6, 0.5 ;  /* 0x3f00000006069820 */ /* 0x000fc80000400000 */
[----:B------:R-:W1:Y:S02]  /*2c20*/  MUFU.EX2 R16, R6 ;  /* 0x0000000600107308 */ /* 0x000e640000000800 */
[----:B-1----:R-:W-:-:S05]  /*2c30*/  @!P1 FMUL R16, R16, R16 ;  /* 0x0000001010109220 */ /* 0x002fca0000400000 */
[----:B------:R1:W-:Y:S02]  /*2c40*/  STS [R5], R16 ;  /* 0x0000001005007388 */ /* 0x0003e40000000800 */
.L_x_31:
[----:B------:R-:W-:Y:S05]  /*2c50*/  BSYNC.RECONVERGENT B0 ;  /* 0x0000000000007941 */ /* 0x000fea0003800200 */
.L_x_30:
[----:B------:R-:W-:Y:S04]  /*2c60*/  BSSY.RECONVERGENT B0, `(.L_x_32) ;  /* 0x000000c000007945 */ /* 0x000fe80003800200 */
[----:B------:R-:W-:Y:S05]  /*2c70*/  @!P2 BRA `(.L_x_33) ;  /* 0x000000000024a947 */ /* 0x000fea0003800000 */
[----:B------:R-:W2:Y:S02]  /*2c80*/  LDS R7, [R5+0x4] ;  /* 0x0000040005077984 */ /* 0x000ea40000000800 */
[----:B--2--5:R-:W-:-:S04]  /*2c90*/  FADD R7, -R2, R7 ;  /* 0x0000000702077221 */ /* 0x024fc80000000100 */
[----:B------:R-:W-:-:S05]  /*2ca0*/  FMUL R7, R7, 1.4426950216293334961 ;  /* 0x3fb8aa3b07077820 */ /* 0x000fca0000400000 */
[----:B------:R-:W-:-:S13]  /*2cb0*/  FSETP.GEU.AND P1, PT, R7, -126, PT ;  /* 0xc2fc00000700780b */ /* 0x000fda0003f2e000 */
[----:B------:R-:W-:-:S04]  /*2cc0*/  @!P1 FMUL R7, R7, 0.5 ;  /* 0x3f00000007079820 */ /* 0x000fc80000400000 */
[----:B------:R-:W2:Y:S02]  /*2cd0*/  MUFU.EX2 R6, R7 ;  /* 0x0000000700067308 */ /* 0x000ea40000000800 */
[----:B--2---:R-:W-:-:S05]  /*2ce0*/  @!P1 FMUL R6, R6, R6 ;  /* 0x0000000606069220 */ /* 0x004fca0000400000 */
[----:B------:R2:W-:Y:S01]  /*2cf0*/  STS [R5+0x4], R6 ;  /* 0x0000040605007388 */ /* 0x0005e20000000800 */
[----:B------:R-:W-:Y:S05]  /*2d00*/  BRA `(.L_x_34) ;  /* 0x0000000000047947 */ /* 0x000fea0003800000 */
.L_x_33:
[----:B------:R3:W-:Y:S02]  /*2d10*/  STS [R5+0x4], RZ ;  /* 0x000004ff05007388 */ /* 0x0007e40000000800 */
.L_x_34:
[----:B------:R-:W-:Y:S05]  /*2d20*/  BSYNC.RECONVERGENT B0 ;  /* 0x0000000000007941 */ /* 0x000fea0003800200 */
.L_x_32:
[----:B--2---:R-:W-:Y:S01]  /*2d30*/  IADD3 R6, PT, PT, R18, 0x2, RZ ;  /* 0x0000000212067810 */ /* 0x004fe20007ffe0ff */
[----:B------:R-:W-:Y:S03]  /*2d40*/  BSSY.RECONVERGENT B0, `(.L_x_35) ;  /* 0x000000d000007945 */ /* 0x000fe60003800200 */
[----:B------:R-:W-:-:S13]  /*2d50*/  ISETP.GE.AND P1, PT, R3, R6, PT ;  /* 0x000000060300720c */ /* 0x000fda0003f26270 */
        /* <DEDUP_REMOVED lines=10> */
.L_x_36:
[----:B------:R2:W-:Y:S02]  /*2e00*/  STS [R5+0x8], RZ ;  /* 0x000008ff05007388 */ /* 0x0005e40000000800 */
.L_x_37:
[----:B------:R-:W-:Y:S05]  /*2e10*/  BSYNC.RECONVERGENT B0 ;  /* 0x0000000000007941 */ /* 0x000fea0003800200 */
.L_x_35:
[----:B----4-:R-:W-:Y:S01]  /*2e20*/  IADD3 R6, PT, PT, R18, 0x3, RZ ;  /* 0x0000000312067810 */ /* 0x010fe20007ffe0ff */
[----:B------:R-:W-:Y:S03]  /*2e30*/  BSSY.RECONVERGENT B0, `(.L_x_38) ;  /* 0x000000d000007945 */ /* 0x000fe60003800200 */
[----:B------:R-:W-:-:S13]  /*2e40*/  ISETP.GE.AND P1, PT, R3, R6, PT ;  /* 0x000000060300720c */ /* 0x000fda0003f26270 */
[----:B------:R-:W-:Y:S05]  /*2e50*/  @!P1 BRA `(.L_x_39) ;  /* 0x0000000000249947 */ /* 0x000fea0003800000 */
[----:B------:R-:W4:Y:S02]  /*2e60*/  LDS R7, [R5+0xc] ;  /* 0x00000c0005077984 */ /* 0x000f240000000800 */
[----:B----45:R-:W-:-:S04]  /*2e70*/  FADD R7, -R2, R7 ;  /* 0x0000000702077221 */ /* 0x030fc80000000100 */
[----:B------:R-:W-:-:S05]  /*2e80*/  FMUL R7, R7, 1.4426950216293334961 ;  /* 0x3fb8aa3b07077820 */ /* 0x000fca0000400000 */
[----:B------:R-:W-:-:S13]  /*2e90*/  FSETP.GEU.AND P1, PT, R7, -126, PT ;  /* 0xc2fc00000700780b */ /* 0x000fda0003f2e000 */
[----:B------:R-:W-:-:S04]  /*2ea0*/  @!P1 FMUL R7, R7, 0.5 ;  /* 0x3f00000007079820 */ /* 0x000fc80000400000 */
[----:B------:R-:W4:Y:S02]  /*2eb0*/  MUFU.EX2 R6, R7 ;  /* 0x0000000700067308 */ /* 0x000f240000000800 */
[----:B----4-:R-:W-:-:S05]  /*2ec0*/  @!P1 FMUL R6, R6, R6 ;  /* 0x0000000606069220 */ /* 0x010fca0000400000 */
[----:B------:R4:W-:Y:S01]  /*2ed0*/  STS [R5+0xc], R6 ;  /* 0x00000c0605007388 */ /* 0x0009e20000000800 */
[----:B------:R-:W-:Y:S05]  /*2ee0*/  BRA `(.L_x_40) ;  /* 0x0000000000047947 */ /* 0x000fea0003800000 */
.L_x_39:
[----:B------:R4:W-:Y:S02]  /*2ef0*/  STS [R5+0xc], RZ ;  /* 0x00000cff05007388 */ /* 0x0009e40000000800 */
.L_x_40:
[----:B------:R-:W-:Y:S05]  /*2f00*/  BSYNC.RECONVERGENT B0 ;  /* 0x0000000000007941 */ /* 0x000fea0003800200 */
.L_x_38:
[----:B------:R-:W-:Y:S05]  /*2f10*/  @P0 BRA `(.L_x_41) ;  /* 0xfffffffc00000947 */ /* 0x000fea000383ffff */
[----:B01234-:R-:W-:-:S07]  /*2f20*/  MOV R5, UR18 ;  /* 0x0000001200057c02 */ /* 0x01ffce0008000f00 */
.L_x_29:
[----:B------:R-:W-:-:S09]  /*2f30*/  UISETP.NE.AND UP2, UPT, UR22, URZ, UPT ;  /* 0x000000ff1600728c */ /* 0x000fd2000bf45270 */
[----:B------:R-:W-:Y:S05]  /*2f40*/  BRA.U !UP2, `(.L_x_16) ;  /* 0x000000010ae47547 */ /* 0x000fea000b800000 */
[----:B------:R-:W-:-:S04]  /*2f50*/  UIADD3 UR5, UPT, UPT, UR22, -0x1, URZ ;  /* 0xffffffff16057890 */ /* 0x000fc8000fffe0ff */
[----:B------:R-:W-:-:S09]  /*2f60*/  UISETP.NE.AND UP2, UPT, UR5, URZ, UPT ;  /* 0x000000ff0500728c */ /* 0x000fd2000bf45270 */
[----:B------:R-:W-:Y:S05]  /*2f70*/  BRA.U !UP2, `(.L_x_42) ;  /* 0x000000010a847547 */ /* 0x000fea000b800000 */
[--C-:B------:R-:W-:Y:S01]  /*2f80*/  IMAD R6, R9, UR4, R5.reuse ;  /* 0x0000000409067c24 */ /* 0x100fe2000f8e0205 */
[----:B------:R-:W-:Y:S01]  /*2f90*/  BSSY.RECONVERGENT B0, `(.L_x_43) ;  /* 0x000000f000007945 */ /* 0x000fe20003800200 */
[----:B------:R-:W-:-:S03]  /*2fa0*/  IMAD R4, R0, UR4, R5 ;  /* 0x0000000400047c24 */ /* 0x000fc6000f8e0205 */
[----:B------:R-:W-:Y:S02]  /*2fb0*/  ISETP.GE.AND P0, PT, R3, R6, PT ;  /* 0x000000060300720c */ /* 0x000fe40003f06270 */
[----:B------:R-:W-:-:S11]  /*2fc0*/  LEA R15, R4, UR35, 0x2 ;  /* 0x00000023040f7c11 */ /* 0x000fd6000f8e10ff */
[----:B------:R-:W-:Y:S05]  /*2fd0*/  @!P0 BRA `(.L_x_44) ;  /* 0x0000000000248947 */ /* 0x000fea0003800000 */
[----:B------:R-:W0:Y:S02]  /*2fe0*/  LDS R7, [R15] ;  /* 0x000000000f077984 */ /* 0x000e240000000800 */
[----:B0----5:R-:W-:-:S04]  /*2ff0*/  FADD R7, -R2, R7 ;  /* 0x0000000702077221 */ /* 0x021fc80000000100 */
[----:B------:R-:W-:-:S05]  /*3000*/  FMUL R7, R7, 1.4426950216293334961 ;  /* 0x3fb8aa3b07077820 */ /* 0x000fca0000400000 */
[----:B------:R-:W-:-:S13]  /*3010*/  FSETP.GEU.AND P0, PT, R7, -126, PT ;  /* 0xc2fc00000700780b */ /* 0x000fda0003f0e000 */
[----:B------:R-:W-:-:S04]  /*3020*/  @!P0 FMUL R7, R7, 0.5 ;  /* 0x3f00000007078820 */ /* 0x000fc80000400000 */
[----:B------:R-:W0:Y:S02]  /*3030*/  MUFU.EX2 R4, R7 ;  /* 0x0000000700047308 */ /* 0x000e240000000800 */
[----:B0-----:R-:W-:-:S05]  /*3040*/  @!P0 FMUL R4, R4, R4 ;  /* 0x0000000404048220 */ /* 0x001fca0000400000 */
[----:B------:R0:W-:Y:S01]  /*3050*/  STS [R15], R4 ;  /* 0x000000040f007388 */ /* 0x0001e20000000800 */
[----:B------:R-:W-:Y:S05]  /*3060*/  BRA `(.L_x_45) ;  /* 0x0000000000047947 */ /* 0x000fea0003800000 */
.L_x_44:
[----:B------:R1:W-:Y:S02]  /*3070*/  STS [R15], RZ ;  /* 0x000000ff0f007388 */ /* 0x0003e40000000800 */
.L_x_45:
[----:B------:R-:W-:Y:S05]  /*3080*/  BSYNC.RECONVERGENT B0 ;  /* 0x0000000000007941 */ /* 0x000fea0003800200 */
.L_x_43:
[----:B0-----:R-:W-:Y:S01]  /*3090*/  IADD3 R4, PT, PT, R6, 0x1, RZ ;  /* 0x0000000106047810 */ /* 0x001fe20007ffe0ff */
[----:B------:R-:W-:Y:S03]  /*30a0*/  BSSY.RECONVERGENT B0, `(.L_x_46) ;  /* 0x000000d000007945 */ /* 0x000fe60003800200 */
[----:B------:R-:W-:-:S13]  /*30b0*/  ISETP.GE.AND P0, PT, R3, R4, PT ;  /* 0x000000040300720c */ /* 0x000fda0003f06270 */
[----:B------:R-:W-:Y:S05]  /*30c0*/  @!P0 BRA `(.L_x_47) ;  /* 0x0000000000248947 */ /* 0x000fea0003800000 */
[----:B------:R-:W0:Y:S02]  /*30d0*/  LDS R7, [R15+0x4] ;  /* 0x000004000f077984 */ /* 0x000e240000000800 */
[----:B0----5:R-:W-:-:S04]  /*30e0*/  FADD R7, -R2, R7 ;  /* 0x0000000702077221 */ /* 0x021fc80000000100 */
[----:B------:R-:W-:-:S05]  /*30f0*/  FMUL R7, R7, 1.4426950216293334961 ;  /* 0x3fb8aa3b07077820 */ /* 0x000fca0000400000 */
[----:B------:R-:W-:-:S13]  /*3100*/  FSETP.GEU.AND P0, PT, R7, -126, PT ;  /* 0xc2fc00000700780b */ /* 0x000fda0003f0e000 */
[----:B------:R-:W-:-:S04]  /*3110*/  @!P0 FMUL R7, R7, 0.5 ;  /* 0x3f00000007078820 */ /* 0x000fc80000400000 */
[----:B------:R-:W0:Y:S02]  /*3120*/  MUFU.EX2 R4, R7 ;  /* 0x0000000700047308 */ /* 0x000e240000000800 */
[----:B0-----:R-:W-:-:S05]  /*3130*/  @!P0 FMUL R4, R4, R4 ;  /* 0x0000000404048220 */ /* 0x001fca0000400000 */
[----:B------:R2:W-:Y:S01]  /*3140*/  STS [R15+0x4], R4 ;  /* 0x000004040f007388 */ /* 0x0005e20000000800 */
[----:B------:R-:W-:Y:S05]  /*3150*/  BRA `(.L_x_48) ;  /* 0x0000000000047947 */ /* 0x000fea0003800000 */
.L_x_47:
[----:B------:R0:W-:Y:S02]  /*3160*/  STS [R15+0x4], RZ ;  /* 0x000004ff0f007388 */ /* 0x0001e40000000800 */
.L_x_48:
[----:B------:R-:W-:Y:S05]  /*3170*/  BSYNC.RECONVERGENT B0 ;  /* 0x0000000000007941 */ /* 0x000fea0003800200 */
.L_x_46:
[----:B------:R-:W-:-:S07]  /*3180*/  VIADD R5, R5, 0x2 ;  /* 0x0000000205057836 */ /* 0x000fce0000000000 */
.L_x_42:
[----:B------:R-:W-:-:S09]  /*3190*/  UISETP.NE.AND UP2, UPT, UR19, URZ, UPT ;  /* 0x000000ff1300728c */ /* 0x000fd2000bf45270 */
[----:B------:R-:W-:Y:S05]  /*31a0*/  BRA.U !UP2, `(.L_x_16) ;  /* 0x000000010a4c7547 */ /* 0x000fea000b800000 */
[----:B--2---:R-:W-:Y:S01]  /*31b0*/  IMAD R4, R9, UR4, R5 ;  /* 0x0000000409047c24 */ /* 0x004fe2000f8e0205 */
[----:B------:R-:W-:Y:S04]  /*31c0*/  BSSY.RECONVERGENT B0, `(.L_x_16) ;  /* 0x0000011000007945 */ /* 0x000fe80003800200 */
[----:B------:R-:W-:-:S13]  /*31d0*/  ISETP.GE.AND P0, PT, R3, R4, PT ;  /* 0x000000040300720c */ /* 0x000fda0003f06270 */
[----:B------:R-:W-:Y:S05]  /*31e0*/  @!P0 BRA `(.L_x_49) ;  /* 0x00000000002c8947 */ /* 0x000fea0003800000 */
[----:B------:R-:W-:-:S05]  /*31f0*/  IMAD R5, R0, UR4, R5 ;  /* 0x0000000400057c24 */ /* 0x000fca000f8e0205 */
[----:B------:R-:W-:-:S05]  /*3200*/  LEA R5, R5, UR35, 0x2 ;  /* 0x0000002305057c11 */ /* 0x000fca000f8e10ff */
[----:B------:R-:W2:Y:S02]  /*3210*/  LDS R3, [R5] ;  /* 0x0000000005037984 */ /* 0x000ea40000000800 */
[----:B--2--5:R-:W-:-:S04]  /*3220*/  FADD R3, -R2, R3 ;  /* 0x0000000302037221 */ /* 0x024fc80000000100 */
[----:B------:R-:W-:-:S05]  /*3230*/  FMUL R3, R3, 1.4426950216293334961 ;  /* 0x3fb8aa3b03037820 */ /* 0x000fca0000400000 */
[----:B------:R-:W-:-:S13]  /*3240*/  FSETP.GEU.AND P0, PT, R3, -126, PT ;  /* 0xc2fc00000300780b */ /* 0x000fda0003f0e000 */
[----:B------:R-:W-:-:S04]  /*3250*/  @!P0 FMUL R3, R3, 0.5 ;  /* 0x3f00000003038820 */ /* 0x000fc80000400000 */
[----:B------:R-:W2:Y:S02]  /*3260*/  MUFU.EX2 R2, R3 ;  /* 0x0000000300027308 */ /* 0x000ea40000000800 */
[----:B--2---:R-:W-:-:S05]  /*3270*/  @!P0 FMUL R2, R2, R2 ;  /* 0x0000000202028220 */ /* 0x004fca0000400000 */
[----:B------:R3:W-:Y:S01]  /*3280*/  STS [R5], R2 ;  /* 0x0000000205007388 */ /* 0x0007e20000000800 */
[----:B------:R-:W-:Y:S05]  /*3290*/  BRA `(.L_x_50) ;  /* 0x00000000000c7947 */ /* 0x000fea0003800000 */
.L_x_49:
[----:B------:R-:W-:-:S05]  /*32a0*/  IMAD R5, R0, UR4, R5 ;  /* 0x0000000400057c24 */ /* 0x000fca000f8e0205 */
[----:B------:R-:W-:-:S05]  /*32b0*/  LEA R5, R5, UR35, 0x2 ;  /* 0x0000002305057c11 */ /* 0x000fca000f8e10ff */
[----:B------:R2:W-:Y:S02]  /*32c0*/  STS [R5], RZ ;  /* 0x000000ff05007388 */ /* 0x0005e40000000800 */
.L_x_50:
[----:B------:R-:W-:Y:S05]  /*32d0*/  BSYNC.RECONVERGENT B0 ;  /* 0x0000000000007941 */ /* 0x000fea0003800200 */
.L_x_16:
[----:B------:R-:W-:Y:S06]  /*32e0*/  BAR.SYNC.DEFER_BLOCKING 0x0 ;  /* 0x0000000000007b1d */ /* 0x000fec0000010000 */
[----:B------:R-:W-:Y:S05]  /*32f0*/  BRA.U !UP0, `(.L_x_51) ;  /* 0x0000000908707547 */ /* 0x000fea000b800000 */
[----:B------:R-:W4:Y:S01]  /*3300*/  LDCU UR4, c[0x0][0x3c4] ;  /* 0x00007880ff0477ac */ /* 0x000f220008000800 */
[----:B------:R-:W-:Y:S01]  /*3310*/  BSSY.RECONVERGENT B0, `(.L_x_51) ;  /* 0x000009a000007945 */ /* 0x000fe20003800200 */
[----:B------:R-:W-:Y:S02]  /*3320*/  ULEA UR17, UR26, UR31, 0x2 ;  /* 0x0000001f1a117291 */ /* 0x000fe4000f8e10ff */
[----:B----4-:R-:W-:-:S09]  /*3330*/  UISETP.GE.AND UP2, UPT, UR4, 0x1, UPT ;  /* 0x000000010400788c */ /* 0x010fd2000bf46270 */
[----:B------:R-:W-:Y:S05]  /*3340*/  BRA.U !UP2, `(.L_x_52) ;  /* 0x000000050a6c7547 */ /* 0x000fea000b800000 */
[----:B------:R-:W-:-:S05]  /*3350*/  UMOV UR4, URZ ;  /* 0x000000ff00047c82 */ /* 0x000fca0008000000 */
.L_x_61:
[----:B---3-5:R-:W-:Y:S01]  /*3360*/  IADD3 R2, PT, PT, R8, UR4, RZ ;  /* 0x0000000408027c10 */ /* 0x028fe2000fffe0ff */
[----:B------:R-:W3:Y:S01]  /*3370*/  LDCU UR5, c[0x0][0x3c4] ;  /* 0x00007880ff0577ac */ /* 0x000ee20008000800 */
[----:B--2---:R-:W-:Y:S02]  /*3380*/  HFMA2 R5, -RZ, RZ, 0, 0 ;  /* 0x00000000ff057431 */ /* 0x004fe400000001ff */
[----:B------:R-:W-:-:S06]  /*3390*/  LEA R2, R2, UR14, 0x2 ;  /* 0x0000000e02027c11 */ /* 0x000fcc000f8e10ff */
[----:B------:R-:W2:Y:S01]  /*33a0*/  LDS R2, [R2] ;  /* 0x0000000002027984 */ /* 0x000ea20000000800 */
[----:B---3--:R-:W-:-:S03]  /*33b0*/  UISETP.GE.U32.AND UP2, UPT, UR5, 0x8, UPT ;  /* 0x000000080500788c */ /* 0x008fc6000bf46070 */
[----:B------:R-:W-:-:S06]  /*33c0*/  UMOV UR5, URZ ;  /* 0x000000ff00057c82 */ /* 0x000fcc0008000000 */
[----:B------:R-:W-:Y:S05]  /*33d0*/  BRA.U !UP2, `(.L_x_53) ;  /* 0x000000010a7c7547 */ /* 0x000fea000b800000 */
[----:B------:R-:W3:Y:S01]  /*33e0*/  LDC R3, c[0x0][0x3c0] ;  /* 0x0000f000ff037b82 */ /* 0x000ee20000000800 */
[----:B------:R-:W-:Y:S01]  /*33f0*/  MOV R5, RZ ;  /* 0x000000ff00057202 */ /* 0x000fe20000000f00 */
[----:B------:R-:W-:-:S06]  /*3400*/  UMOV UR5, URZ ;  /* 0x000000ff00057c82 */ /* 0x000fcc0008000000 */
.L_x_54:
[----:B---3--:R-:W-:Y:S01]  /*3410*/  IMAD R4, R3, UR5, R0 ;  /* 0x0000000503047c24 */ /* 0x008fe2000f8e0200 */
[----:B------:R-:W-:-:S04]  /*3420*/  UIADD3 UR5, UPT, UPT, UR5, 0x8, URZ ;  /* 0x0000000805057890 */ /* 0x000fc8000fffe0ff */
[----:B------:R-:W-:Y:S01]  /*3430*/  LEA R4, R4, UR35, 0x2 ;  /* 0x0000002304047c11 */ /* 0x000fe2000f8e10ff */
[----:B------:R-:W-:-:S03]  /*3440*/  UISETP.NE.AND UP2, UPT, UR5, UR8, UPT ;  /* 0x000000080500728c */ /* 0x000fc6000bf45270 */
[----:B------:R-:W-:Y:S01]  /*3450*/  IADD3 R7, PT, PT, R4, UR6, RZ ;  /* 0x0000000604077c10 */ /* 0x000fe2000fffe0ff */
[----:B------:R-:W2:Y:S03]  /*3460*/  LDS R6, [R4] ;  /* 0x0000000004067984 */ /* 0x000ea60000000800 */
[----:B01----:R-:W-:Y:S01]  /*3470*/  IADD3 R15, PT, PT, R7, UR6, RZ ;  /* 0x00000006070f7c10 */ /* 0x003fe2000fffe0ff */
[----:B------:R-:W0:Y:S03]  /*3480*/  LDS R16, [R4+UR6] ;  /* 0x0000000604107984 */ /* 0x000e260008000800 */
[----:B------:R-:W-:Y:S01]  /*3490*/  IADD3 R17, PT, PT, R15, UR6, RZ ;  /* 0x000000060f117c10 */ /* 0x000fe2000fffe0ff */
[----:B------:R-:W1:Y:S03]  /*34a0*/  LDS R18, [R7+UR6] ;  /* 0x0000000607127984 */ /* 0x000e660008000800 */
[----:B------:R-:W-:Y:S01]  /*34b0*/  IADD3 R19, PT, PT, R17, UR6, RZ ;  /* 0x0000000611137c10 */ /* 0x000fe2000fffe0ff */
[----:B------:R-:W3:Y:S03]  /*34c0*/  LDS R20, [R15+UR6] ;  /* 0x000000060f147984 */ /* 0x000ee60008000800 */
[----:B------:R-:W-:Y:S01]  /*34d0*/  IADD3 R21, PT, PT, R19, UR6, RZ ;  /* 0x0000000613157c10 */ /* 0x000fe2000fffe0ff */
[----:B------:R-:W4:Y:S03]  /*34e0*/  LDS R22, [R17+UR6] ;  /* 0x0000000611167984 */ /* 0x000f260008000800 */
[----:B------:R-:W-:Y:S01]  /*34f0*/  IADD3 R23, PT, PT, R21, UR6, RZ ;  /* 0x0000000615177c10 */ /* 0x000fe2000fffe0ff */
[----:B------:R-:W5:Y:S04]  /*3500*/  LDS R24, [R19+UR6] ;  /* 0x0000000613187984 */ /* 0x000f680008000800 */
[----:B------:R-:W5:Y:S04]  /*3510*/  LDS R26, [R21+UR6] ;  /* 0x00000006151a7984 */ /* 0x000f680008000800 */
[----:B------:R-:W5:Y:S01]  /*3520*/  LDS R4, [R23+UR6] ;  /* 0x0000000617047984 */ /* 0x000f620008000800 */
[----:B--2---:R-:W-:-:S04]  /*3530*/  FFMA R5, R2, R6, R5 ;  /* 0x0000000602057223 */ /* 0x004fc80000000005 */
[----:B0-----:R-:W-:-:S04]  /*3540*/  FFMA R5, R2, R16, R5 ;  /* 0x0000001002057223 */ /* 0x001fc80000000005 */
[----:B-1----:R-:W-:-:S04]  /*3550*/  FFMA R5, R2, R18, R5 ;  /* 0x0000001202057223 */ /* 0x002fc80000000005 */
[----:B---3--:R-:W-:-:S04]  /*3560*/  FFMA R5, R2, R20, R5 ;  /* 0x0000001402057223 */ /* 0x008fc80000000005 */
[----:B----4-:R-:W-:-:S04]  /*3570*/  FFMA R5, R2, R22, R5 ;  /* 0x0000001602057223 */ /* 0x010fc80000000005 */
[----:B-----5:R-:W-:-:S04]  /*3580*/  FFMA R5, R2, R24, R5 ;  /* 0x0000001802057223 */ /* 0x020fc80000000005 */
[----:B------:R-:W-:-:S04]  /*3590*/  FFMA R5, R2, R26, R5 ;  /* 0x0000001a02057223 */ /* 0x000fc80000000005 */
[----:B------:R-:W-:Y:S01]  /*35a0*/  FFMA R5, R2, R4, R5 ;  /* 0x0000000402057223 */ /* 0x000fe20000000005 */
[----:B------:R-:W-:Y:S06]  /*35b0*/  BRA.U UP2, `(.L_x_54) ;  /* 0xfffffffd02947547 */ /* 0x000fec000b83ffff */
[----:B------:R-:W-:-:S05]  /*35c0*/  UMOV UR5, UR8 ;  /* 0x0000000800057c82 */ /* 0x000fca0008000000 */
.L_x_53:
[----:B------:R-:W-:-:S09]  /*35d0*/  UISETP.NE.AND UP2, UPT, UR21, URZ, UPT ;  /* 0x000000ff1500728c */ /* 0x000fd2000bf45270 */
[----:B------:R-:W-:Y:S05]  /*35e0*/  BRA.U !UP2, `(.L_x_55) ;  /* 0x000000010a8c7547 */ /* 0x000fea000b800000 */
[----:B------:R-:W-:Y:S02]  /*35f0*/  UIADD3 UR36, UPT, UPT, UR21, -0x1, URZ ;  /* 0xffffffff15247890 */ /* 0x000fe4000fffe0ff */
[----:B------:R-:W-:Y:S02]  /*3600*/  UISETP.NE.AND UP3, UPT, UR20, URZ, UPT ;  /* 0x000000ff1400728c */ /* 0x000fe4000bf65270 */
[----:B------:R-:W-:-:S09]  /*3610*/  UISETP.GE.U32.AND UP2, UPT, UR36, 0x3, UPT ;  /* 0x000000032400788c */ /* 0x000fd2000bf46070 */
[----:B------:R-:W-:Y:S05]  /*3620*/  BRA.U !UP2, `(.L_x_56) ;  /* 0x000000010a387547 */ /* 0x000fea000b800000 */
[----:B------:R-:W3:Y:S02]  /*3630*/  LDC R3, c[0x0][0x3c0] ;  /* 0x0000f000ff037b82 */ /* 0x000ee40000000800 */
[----:B---3--:R-:W-:Y:S01]  /*3640*/  IMAD R3, R3, UR5, R0 ;  /* 0x0000000503037c24 */ /* 0x008fe2000f8e0200 */
[----:B------:R-:W-:-:S04]  /*3650*/  UIADD3 UR5, UPT, UPT, UR5, 0x4, URZ ;  /* 0x0000000405057890 */ /* 0x000fc8000fffe0ff */
[----:B------:R-:W-:-:S04]  /*3660*/  LEA R3, R3, UR35, 0x2 ;  /* 0x0000002303037c11 */ /* 0x000fc8000f8e10ff */
[----:B------:R-:W-:Y:S01]  /*3670*/  IADD3 R6, PT, PT, R3, UR6, RZ ;  /* 0x0000000603067c10 */ /* 0x000fe2000fffe0ff */
[----:B------:R-:W2:Y:S03]  /*3680*/  LDS R4, [R3] ;  /* 0x0000000003047984 */ /* 0x000ea60000000800 */
[----:B------:R-:W-:Y:S01]  /*3690*/  IADD3 R7, PT, PT, R6, UR6, RZ ;  /* 0x0000000606077c10 */ /* 0x000fe2000fffe0ff */
[----:B------:R-:W3:Y:S04]  /*36a0*/  LDS R16, [R3+UR6] ;  /* 0x0000000603107984 */ /* 0x000ee80008000800 */
[----:B------:R-:W4:Y:S04]  /*36b0*/  LDS R6, [R6+UR6] ;  /* 0x0000000606067984 */ /* 0x000f280008000800 */
[----:B------:R-:W5:Y:S01]  /*36c0*/  LDS R18, [R7+UR6] ;  /* 0x0000000607127984 */ /* 0x000f620008000800 */
[----:B--2---:R-:W-:-:S04]  /*36d0*/  FFMA R5, R2, R4, R5 ;  /* 0x0000000402057223 */ /* 0x004fc80000000005 */
[----:B---3--:R-:W-:-:S04]  /*36e0*/  FFMA R5, R2, R16, R5 ;  /* 0x0000001002057223 */ /* 0x008fc80000000005 */
[----:B----4-:R-:W-:-:S04]  /*36f0*/  FFMA R5, R2, R6, R5 ;  /* 0x0000000602057223 */ /* 0x010fc80000000005 */
[----:B-----5:R-:W-:-:S07]  /*3700*/  FFMA R5, R2, R18, R5 ;  /* 0x0000001202057223 */ /* 0x020fce0000000005 */
.L_x_56:
[----:B------:R-:W-:Y:S05]  /*3710*/  BRA.U !UP3, `(.L_x_55) ;  /* 0x000000010b407547 */ /* 0x000fea000b800000 */
[----:B------:R-:W-:Y:S01]  /*3720*/  ISETP.NE.AND P0, PT, RZ, UR7, PT ;  /* 0x00000007ff007c0c */ /* 0x000fe2000bf05270 */
[----:B------:R-:W-:-:S12]  /*3730*/  UISETP.NE.AND UP2, UPT, UR34, URZ, UPT ;  /* 0x000000ff2200728c */ /* 0x000fd8000bf45270 */
[----:B------:R-:W3:Y:S01]  /*3740*/  @P0 LDC R7, c[0x0][0x3c0] ;  /* 0x0000f000ff070b82 */ /* 0x000ee20000000800 */
[----:B------:R-:W-:Y:S05]  /*3750*/  BRA.U !UP2, `(.L_x_57) ;  /* 0x000000010a207547 */ /* 0x000fea000b800000 */
[----:B------:R-:W4:Y:S02]  /*3760*/  LDC R3, c[0x0][0x3c0] ;  /* 0x0000f000ff037b82 */ /* 0x000f240000000800 */
[----:B----4-:R-:W-:Y:S01]  /*3770*/  IMAD R3, R3, UR5, R0 ;  /* 0x0000000503037c24 */ /* 0x010fe2000f8e0200 */
[----:B------:R-:W-:-:S04]  /*3780*/  UIADD3 UR5, UPT, UPT, UR5, 0x2, URZ ;  /* 0x0000000205057890 */ /* 0x000fc8000fffe0ff */
[----:B------:R-:W-:-:S05]  /*3790*/  LEA R3, R3, UR35, 0x2 ;  /* 0x0000002303037c11 */ /* 0x000fca000f8e10ff */
[----:B------:R-:W2:Y:S04]  /*37a0*/  LDS R4, [R3] ;  /* 0x0000000003047984 */ /* 0x000ea80000000800 */
[----:B------:R-:W4:Y:S01]  /*37b0*/  LDS R6, [R3+UR6] ;  /* 0x0000000603067984 */ /* 0x000f220008000800 */
[----:B--2---:R-:W-:-:S04]  /*37c0*/  FFMA R5, R2, R4, R5 ;  /* 0x0000000402057223 */ /* 0x004fc80000000005 */
[----:B----4-:R-:W-:-:S07]  /*37d0*/  FFMA R5, R2, R6, R5 ;  /* 0x0000000602057223 */ /* 0x010fce0000000005 */
.L_x_57:
[----:B---3--:R-:W-:-:S05]  /*37e0*/  @P0 IMAD R3, R7, UR5, R0 ;  /* 0x0000000507030c24 */ /* 0x008fca000f8e0200 */
[----:B------:R-:W-:-:S06]  /*37f0*/  @P0 LEA R3, R3, UR35, 0x2 ;  /* 0x0000002303030c11 */ /* 0x000fcc000f8e10ff */
[----:B------:R-:W2:Y:S02]  /*3800*/  @P0 LDS R3, [R3] ;  /* 0x0000000003030984 */ /* 0x000ea40000000800 */
[----:B--2---:R-:W-:-:S07]  /*3810*/  @P0 FFMA R5, R2, R3, R5 ;  /* 0x0000000302050223 */ /* 0x004fce0000000005 */
.L_x_55:
[----:B------:R-:W-:Y:S01]  /*3820*/  ULEA UR5, UR26, UR17, 0x2 ;  /* 0x000000111a057291 */ /* 0x000fe2000f8e10ff */
[----:B------:R-:W-:Y:S01]  /*3830*/  IADD3 R4, PT, PT, R8, UR4, RZ ;  /* 0x0000000408047c10 */ /* 0x000fe2000fffe0ff */
[----:B------:R-:W-:Y:S04]  /*3840*/  BSSY.RECONVERGENT B1, `(.L_x_58) ;  /* 0x0000006000017945 */ /* 0x000fe80003800200 */
[----:B------:R-:W-:-:S07]  /*3850*/  LEA R4, R4, UR5, 0x2 ;  /* 0x0000000504047c11 */ /* 0x000fce000f8e10ff */
.L_x_59:
[----:B--2---:R-:W2:Y:S02]  /*3860*/  LDS R2, [R4] ;  /* 0x0000000004027984 */ /* 0x004ea40000000800 */
[----:B--2---:R-:W-:-:S05]  /*3870*/  FADD R3, R5, R2 ;  /* 0x0000000205037221 */ /* 0x004fca0000000000 */
[----:B------:R-:W2:Y:S02]  /*3880*/  ATOMS.CAST.SPIN P0, [R4], R2, R3 ;  /* 0x000000020400758d */ /* 0x000ea40001800003 */
[----:B--2---:R-:W-:Y:S05]  /*3890*/  @!P0 BRA `(.L_x_59) ;  /* 0xfffffffc00f08947 */ /* 0x004fea000383ffff */
[----:B------:R-:W-:Y:S05]  /*38a0*/  BSYNC.RECONVERGENT B1 ;  /* 0x0000000000017941 */ /* 0x000fea0003800200 */
.L_x_58:
[----:B------:R-:W2:Y:S01]  /*38b0*/  LDCU UR5, c[0x0][0x3b4] ;  /* 0x00007680ff0577ac */ /* 0x000ea20008000800 */
[----:B------:R-:W-:-:S04]  /*38c0*/  UIADD3 UR4, UPT, UPT, UR4, 0x1, URZ ;  /* 0x0000000104047890 */ /* 0x000fc8000fffe0ff */
[----:B--2---:R-:W-:-:S09]  /*38d0*/  UISETP.NE.AND UP2, UPT, UR4, UR5, UPT ;  /* 0x000000050400728c */ /* 0x004fd2000bf45270 */
[----:B------:R-:W-:Y:S05]  /*38e0*/  BRA.U !UP2, `(.L_x_60) ;  /* 0x000000010af07547 */ /* 0x000fea000b800000 */
[----:B------:R-:W-:Y:S05]  /*38f0*/  BRA `(.L_x_61) ;  /* 0xfffffff800987947 */ /* 0x000fea000383ffff */
.L_x_52:
[----:B------:R-:W-:Y:S02]  /*3900*/  UISETP.GE.U32.AND UP2, UPT, UR27, 0x3, UPT ;  /* 0x000000031b00788c */ /* 0x000fe4000bf46070 */
[----:B------:R-:W-:Y:S01]  /*3910*/  ULEA UR17, UR26, UR17, 0x2 ;  /* 0x000000111a117291 */ /* 0x000fe2000f8e10ff */
[----:B------:R-:W-:-:S06]  /*3920*/  UMOV UR4, URZ ;  /* 0x000000ff00047c82 */ /* 0x000fcc0008000000 */
[----:B------:R-:W-:Y:S05]  /*3930*/  BRA.U !UP2, `(.L_x_62) ;  /* 0x000000010a7c7547 */ /* 0x000fea000b800000 */
[----:B------:R-:W-:-:S05]  /*3940*/  UMOV UR4, URZ ;  /* 0x000000ff00047c82 */ /* 0x000fca0008000000 */
.L_x_71:
[----:B---3-5:R-:W-:Y:S01]  /*3950*/  IADD3 R2, PT, PT, R8, UR4, RZ ;  /* 0x0000000408027c10 */ /* 0x028fe2000fffe0ff */
[----:B------:R-:W-:Y:S03]  /*3960*/  BSSY.RECONVERGENT B1, `(.L_x_63) ;  /* 0x0000006000017945 */ /* 0x000fe60003800200 */
[----:B--2---:R-:W-:-:S07]  /*3970*/  LEA R4, R2, UR17, 0x2 ;  /* 0x0000001102047c11 */ /* 0x004fce000f8e10ff */
.L_x_64:
[----:B------:R-:W2:Y:S02]  /*3980*/  LDS R2, [R4] ;  /* 0x0000000004027984 */ /* 0x000ea40000000800 */
[----:B--2---:R-:W-:-:S05]  /*3990*/  FADD R3, RZ, R2 ;  /* 0x00000002ff037221 */ /* 0x004fca0000000000 */
[----:B------:R-:W2:Y:S02]  /*39a0*/  ATOMS.CAST.SPIN P0, [R4], R2, R3 ;  /* 0x000000020400758d */ /* 0x000ea40001800003 */
[----:B--2---:R-:W-:Y:S05]  /*39b0*/  @!P0 BRA `(.L_x_64) ;  /* 0xfffffffc00f08947 */ /* 0x004fea000383ffff */
[----:B------:R-:W-:Y:S05]  /*39c0*/  BSYNC.RECONVERGENT B1 ;  /* 0x0000000000017941 */ /* 0x000fea0003800200 */
.L_x_63:
[----:B------:R-:W-:Y:S01]  /*39d0*/  BSSY.RECONVERGENT B1, `(.L_x_65) ;  /* 0x0000005000017945 */ /* 0x000fe20003800200 */
.L_x_66:
[----:B------:R-:W2:Y:S02]  /*39e0*/  LDS R2, [R4+0x4] ;  /* 0x0000040004027984 */ /* 0x000ea40000000800 */
[----:B--2---:R-:W-:-:S05]  /*39f0*/  FADD R3, RZ, R2 ;  /* 0x00000002ff037221 */ /* 0x004fca0000000000 */
[----:B------:R-:W2:Y:S02]  /*3a00*/  ATOMS.CAST.SPIN P0, [R4+0x4], R2, R3 ;  /* 0x000004020400758d */ /* 0x000ea40001800003 */
[----:B--2---:R-:W-:Y:S05]  /*3a10*/  @!P0 BRA `(.L_x_66) ;  /* 0xfffffffc00f08947 */ /* 0x004fea000383ffff */
[----:B------:R-:W-:Y:S05]  /*3a20*/  BSYNC.RECONVERGENT B1 ;  /* 0x0000000000017941 */ /* 0x000fea0003800200 */
.L_x_65:
[----:B------:R-:W-:Y:S01]  /*3a30*/  BSSY.RECONVERGENT B1, `(.L_x_67) ;  /* 0x0000005000017945 */ /* 0x000fe20003800200 */
.L_x_68:
[----:B------:R-:W2:Y:S02]  /*3a40*/  LDS R2, [R4+0x8] ;  /* 0x0000080004027984 */ /* 0x000ea40000000800 */
[----:B--2---:R-:W-:-:S05]  /*3a50*/  FADD R3, RZ, R2 ;  /* 0x00000002ff037221 */ /* 0x004fca0000000000 */
[----:B------:R-:W2:Y:S02]  /*3a60*/  ATOMS.CAST.SPIN P0, [R4+0x8], R2, R3 ;  /* 0x000008020400758d */ /* 0x000ea40001800003 */
[----:B--2---:R-:W-:Y:S05]  /*3a70*/  @!P0 BRA `(.L_x_68) ;  /* 0xfffffffc00f08947 */ /* 0x004fea000383ffff */
[----:B------:R-:W-:Y:S05]  /*3a80*/  BSYNC.RECONVERGENT B1 ;  /* 0x0000000000017941 */ /* 0x000fea0003800200 */
.L_x_67:
[----:B------:R-:W-:Y:S01]  /*3a90*/  BSSY.RECONVERGENT B1, `(.L_x_69) ;  /* 0x0000005000017945 */ /* 0x000fe20003800200 */
.L_x_70:
[----:B------:R-:W2:Y:S02]  /*3aa0*/  LDS R2, [R4+0xc] ;  /* 0x00000c0004027984 */ /* 0x000ea40000000800 */
[----:B--2---:R-:W-:-:S05]  /*3ab0*/  FADD R3, RZ, R2 ;  /* 0x00000002ff037221 */ /* 0x004fca0000000000 */
[----:B------:R-:W2:Y:S02]  /*3ac0*/  ATOMS.CAST.SPIN P0, [R4+0xc], R2, R3 ;  /* 0x00000c020400758d */ /* 0x000ea40001800003 */
[----:B--2---:R-:W-:Y:S05]  /*3ad0*/  @!P0 BRA `(.L_x_70) ;  /* 0xfffffffc00f08947 */ /* 0x004fea000383ffff */
[----:B------:R-:W-:Y:S05]  /*3ae0*/  BSYNC.RECONVERGENT B1 ;  /* 0x0000000000017941 */ /* 0x000fea0003800200 */
.L_x_69:
[----:B------:R-:W-:-:S04]  /*3af0*/  UIADD3 UR4, UPT, UPT, UR4, 0x4, URZ ;  /* 0x0000000404047890 */ /* 0x000fc8000fffe0ff */
[----:B------:R-:W-:-:S09]  /*3b00*/  UISETP.NE.AND UP2, UPT, UR4, UR11, UPT ;  /* 0x0000000b0400728c */ /* 0x000fd2000bf45270 */
[----:B------:R-:W-:Y:S05]  /*3b10*/  BRA.U UP2, `(.L_x_71) ;  /* 0xfffffffd028c7547 */ /* 0x000fea000b83ffff */
[----:B------:R-:W-:-:S05]  /*3b20*/  UMOV UR4, UR11 ;  /* 0x0000000b00047c82 */ /* 0x000fca0008000000 */
.L_x_62:
[----:B------:R-:W-:-:S09]  /*3b30*/  UISETP.NE.AND UP2, UPT, UR29, URZ, UPT ;  /* 0x000000ff1d00728c */ /* 0x000fd2000bf45270 */
[----:B------:R-:W-:Y:S05]  /*3b40*/  BRA.U !UP2, `(.L_x_60) ;  /* 0x000000010a587547 */ /* 0x000fea000b800000 */
[----:B---3-5:R-:W-:Y:S01]  /*3b50*/  IADD3 R2, PT, PT, R8, UR4, RZ ;  /* 0x0000000408027c10 */ /* 0x028fe2000fffe0ff */
[----:B------:R-:W-:Y:S01]  /*3b60*/  BSSY.RECONVERGENT B1, `(.L_x_72) ;  /* 0x0000007000017945 */ /* 0x000fe20003800200 */
[----:B------:R-:W-:Y:S02]  /*3b70*/  UISETP.NE.AND UP2, UPT, UR29, 0x1, UPT ;  /* 0x000000011d00788c */ /* 0x000fe4000bf45270 */
[----:B--2---:R-:W-:-:S09]  /*3b80*/  LEA R4, R2, UR17, 0x2 ;  /* 0x0000001102047c11 */ /* 0x004fd2000f8e10ff */
.L_x_73:
[----:B------:R-:W2:Y:S02]  /*3b90*/  LDS R2, [R4] ;  /* 0x0000000004027984 */ /* 0x000ea40000000800 */
[----:B--2---:R-:W-:-:S05]  /*3ba0*/  FADD R3, RZ, R2 ;  /* 0x00000002ff037221 */ /* 0x004fca0000000000 */
[----:B------:R-:W2:Y:S02]  /*3bb0*/  ATOMS.CAST.SPIN P0, [R4], R2, R3 ;  /* 0x000000020400758d */ /* 0x000ea40001800003 */
[----:B--2---:R-:W-:Y:S05]  /*3bc0*/  @!P0 BRA `(.L_x_73) ;  /* 0xfffffffc00f08947 */ /* 0x004fea000383ffff */
[----:B------:R-:W-:Y:S05]  /*3bd0*/  BSYNC.RECONVERGENT B1 ;  /* 0x0000000000017941 */ /* 0x000fea0003800200 */
.L_x_72:
[----:B------:R-:W-:Y:S05]  /*3be0*/  BRA.U !UP2, `(.L_x_60) ;  /* 0x000000010a307547 */ /* 0x000fea000b800000 */
[----:B------:R-:W-:Y:S01]  /*3bf0*/  BSSY.RECONVERGENT B1, `(.L_x_74) ;  /* 0x0000006000017945 */ /* 0x000fe20003800200 */
[----:B------:R-:W-:-:S11]  /*3c00*/  UISETP.NE.AND UP2, UPT, UR29, 0x2, UPT ;  /* 0x000000021d00788c */ /* 0x000fd6000bf45270 */
.L_x_75:
[----:B------:R-:W2:Y:S02]  /*3c10*/  LDS R2, [R4+0x4] ;  /* 0x0000040004027984 */ /* 0x000ea40000000800 */
[----:B--2---:R-:W-:-:S05]  /*3c20*/  FADD R3, RZ, R2 ;  /* 0x00000002ff037221 */ /* 0x004fca0000000000 */
[----:B------:R-:W2:Y:S02]  /*3c30*/  ATOMS.CAST.SPIN P0, [R4+0x4], R2, R3 ;  /* 0x000004020400758d */ /* 0x000ea40001800003 */
[----:B--2---:R-:W-:Y:S05]  /*3c40*/  @!P0 BRA `(.L_x_75) ;  /* 0xfffffffc00f08947 */ /* 0x004fea000383ffff */
[----:B------:R-:W-:Y:S05]  /*3c50*/  BSYNC.RECONVERGENT B1 ;  /* 0x0000000000017941 */ /* 0x000fea0003800200 */
.L_x_74:
[----:B------:R-:W-:Y:S05]  /*3c60*/  BRA.U !UP2, `(.L_x_60) ;  /* 0x000000010a107547 */ /* 0x000fea000b800000 */
.L_x_76:
[----:B------:R-:W2:Y:S02]  /*3c70*/  LDS R2, [R4+0x8] ;  /* 0x0000080004027984 */ /* 0x000ea40000000800 */
[----:B--2---:R-:W-:-:S05]  /*3c80*/  FADD R3, RZ, R2 ;  /* 0x00000002ff037221 */ /* 0x004fca0000000000 */
[----:B------:R-:W2:Y:S02]  /*3c90*/  ATOMS.CAST.SPIN P0, [R4+0x8], R2, R3 ;  /* 0x000008020400758d */ /* 0x000ea40001800003 */
[----:B--2---:R-:W-:Y:S05]  /*3ca0*/  @!P0 BRA `(.L_x_76) ;  /* 0xfffffffc00f08947 */ /* 0x004fea000383ffff */
.L_x_60:
[----:B------:R-:W-:Y:S05]  /*3cb0*/  BSYNC.RECONVERGENT B0 ;  /* 0x0000000000007941 */ /* 0x000fea0003800200 */
.L_x_51:
[----:B------:R-:W-:Y:S05]  /*3cc0*/  BRA.U !UP1, `(.L_x_77) ;  /* 0x0000001109047547 */ /* 0x000fea000b800000 */
[----:B------:R-:W-:Y:S05]  /*3cd0*/  BRA.U !UP0, `(.L_x_78) ;  /* 0x0000000508807547 */ /* 0x000fea000b800000 */
[----:B------:R-:W-:-:S05]  /*3ce0*/  UMOV UR4, URZ ;  /* 0x000000ff00047c82 */ /* 0x000fca0008000000 */
.L_x_85:
[----:B------:R-:W-:Y:S01]  /*3cf0*/  UISETP.GE.U32.AND UP2, UPT, UR27, 0x7, UPT ;  /* 0x000000071b00788c */ /* 0x000fe2000bf46070 */
[----:B------:R-:W-:Y:S01]  /*3d00*/  HFMA2 R17, -RZ, RZ, 0, 0 ;  /* 0x00000000ff117431 */ /* 0x000fe200000001ff */
[----:B------:R-:W-:-:S07]  /*3d10*/  UMOV UR5, URZ ;  /* 0x000000ff00057c82 */ /* 0x000fce0008000000 */
[----:B------:R-:W-:Y:S05]  /*3d20*/  BRA.U !UP2, `(.L_x_79) ;  /* 0x000000010a8c7547 */ /* 0x000fea000b800000 */
[----:B------:R-:W-:Y:S01]  /*3d30*/  MOV R17, RZ ;  /* 0x000000ff00117202 */ /* 0x000fe20000000f00 */
[----:B------:R-:W4:Y:S01]  /*3d40*/  LDCU UR36, c[0x0][0x3b4] ;  /* 0x00007680ff2477ac */ /* 0x000f220008000800 */
[----:B------:R-:W-:-:S05]  /*3d50*/  UMOV UR5, URZ ;  /* 0x000000ff00057c82 */ /* 0x000fca0008000000 */
.L_x_80:
[----:B----4-:R-:W-:Y:S02]  /*3d60*/  UIMAD UR17, UR4, UR36, UR5 ;  /* 0x00000024041172a4 */ /* 0x010fe4000f8e0205 */
[----:B---3-5:R-:W-:Y:S01]  /*3d70*/  VIADD R2, R8, UR5 ;  /* 0x0000000508027c36 */ /* 0x028fe20008000000 */
[----:B------:R-:W-:Y:S02]  /*3d80*/  UIADD3 UR5, UPT, UPT, UR5, 0x8, URZ ;  /* 0x0000000805057890 */ /* 0x000fe4000fffe0ff */
[----:B------:R-:W-:Y:S02]  /*3d90*/  ULEA UR17, UR17, UR31, 0x2 ;  /* 0x0000001f11117291 */ /* 0x000fe4000f8e10ff */
[----:B------:R-:W-:Y:S01]  /*3da0*/  LEA R18, R2, UR14, 0x2 ;  /* 0x0000000e02127c11 */ /* 0x000fe2000f8e10ff */
[----:B------:R-:W-:-:S04]  /*3db0*/  UISETP.NE.AND UP2, UPT, UR5, UR10, UPT ;  /* 0x0000000a0500728c */ /* 0x000fc8000bf45270 */
[----:B------:R-:W-:Y:S04]  /*3dc0*/  LDS R20, [R18] ;  /* 0x0000000012147984 */ /* 0x000fe80000000800 */
[----:B------:R-:W3:Y:S04]  /*3dd0*/  LDS R19, [UR17] ;  /* 0x00000011ff137984 */ /* 0x000ee80008000800 */
[----:B------:R-:W-:Y:S04]  /*3de0*/  LDS R22, [R18+0x4] ;  /* 0x0000040012167984 */ /* 0x000fe80000000800 */
[----:B------:R-:W4:Y:S04]  /*3df0*/  LDS R21, [UR17+0x4] ;  /* 0x00000411ff157984 */ /* 0x000f280008000800 */
[----:B------:R-:W-:Y:S04]  /*3e00*/  LDS R24, [R18+0x8] ;  /* 0x0000080012187984 */ /* 0x000fe80000000800 */
[----:B------:R-:W0:Y:S04]  /*3e10*/  LDS R23, [UR17+0x8] ;  /* 0x00000811ff177984 */ /* 0x000e280008000800 */
[----:B------:R-:W-:Y:S04]  /*3e20*/  LDS R26, [R18+0xc] ;  /* 0x00000c00121a7984 */ /* 0x000fe80000000800 */
[----:B------:R-:W0:Y:S04]  /*3e30*/  LDS R25, [UR17+0xc] ;  /* 0x00000c11ff197984 */ /* 0x000e280008000800 */
[----:B------:R-:W-:Y:S04]  /*3e40*/  LDS R6, [R18+0x10] ;  /* 0x0000100012067984 */ /* 0x000fe80000000800 */
[----:B------:R-:W0:Y:S04]  /*3e50*/  LDS R7, [UR17+0x10] ;  /* 0x00001011ff077984 */ /* 0x000e280008000800 */
[----:B--2---:R-:W-:Y:S04]  /*3e60*/  LDS R4, [R18+0x14] ;  /* 0x0000140012047984 */ /* 0x004fe80000000800 */
[----:B------:R-:W2:Y:S01]  /*3e70*/  LDS R5, [UR17+0x14] ;  /* 0x00001411ff057984 */ /* 0x000ea20008000800 */
[----:B---3--:R-:W-:-:S03]  /*3e80*/  FFMA R19, R20, R19, R17 ;  /* 0x0000001314137223 */ /* 0x008fc60000000011 */
[----:B------:R-:W-:Y:S04]  /*3e90*/  LDS R2, [R18+0x18] ;  /* 0x0000180012027984 */ /* 0x000fe80000000800 */
[----:B------:R-:W3:Y:S01]  /*3ea0*/  LDS R3, [UR17+0x18] ;  /* 0x00001811ff037984 */ /* 0x000ee20008000800 */
[----:B----4-:R-:W-:-:S03]  /*3eb0*/  FFMA R19, R22, R21, R19 ;  /* 0x0000001516137223 */ /* 0x010fc60000000013 */
[----:B01----:R-:W-:Y:S04]  /*3ec0*/  LDS R15, [R18+0x1c] ;  /* 0x00001c00120f7984 */ /* 0x003fe80000000800 */
[----:B------:R-:W0:Y:S01]  /*3ed0*/  LDS R16, [UR17+0x1c] ;  /* 0x00001c11ff107984 */ /* 0x000e220008000800 */
[----:B------:R-:W-:-:S04]  /*3ee0*/  FFMA R19, R24, R23, R19 ;  /* 0x0000001718137223 */ /* 0x000fc80000000013 */
[----:B------:R-:W-:-:S04]  /*3ef0*/  FFMA R19, R26, R25, R19 ;  /* 0x000000191a137223 */ /* 0x000fc80000000013 */
[----:B------:R-:W-:-:S04]  /*3f00*/  FFMA R7, R6, R7, R19 ;  /* 0x0000000706077223 */ /* 0x000fc80000000013 */
[----:B--2---:R-:W-:-:S04]  /*3f10*/  FFMA R5, R4, R5, R7 ;  /* 0x0000000504057223 */ /* 0x004fc80000000007 */
[----:B---3--:R-:W-:-:S04]  /*3f20*/  FFMA R2, R2, R3, R5 ;  /* 0x0000000302027223 */ /* 0x008fc80000000005 */
[----:B0-----:R-:W-:Y:S01]  /*3f30*/  FFMA R17, R15, R16, R2 ;  /* 0x000000100f117223 */ /* 0x001fe20000000002 */
[----:B------:R-:W-:Y:S06]  /*3f40*/  BRA.U UP2, `(.L_x_80) ;  /* 0xfffffffd02847547 */ /* 0x000fec000b83ffff */
[----:B------:R-:W-:-:S05]  /*3f50*/  UMOV UR5, UR10 ;  /* 0x0000000a00057c82 */ /* 0x000fca0008000000 */
.L_x_79:
[----:B------:R-:W-:-:S09]  /*3f60*/  UISETP.NE.AND UP2, UPT, UR28, URZ, UPT ;  /* 0x000000ff1c00728c */ /* 0x000fd2000bf45270 */
[----:B------:R-:W-:Y:S05]  /*3f70*/  BRA.U !UP2, `(.L_x_81) ;  /* 0x000000010ab87547 */ /* 0x000fea000b800000 */
[----:B------:R-:W-:Y:S02]  /*3f80*/  UISETP.GE.U32.AND UP2, UPT, UR32, 0x3, UPT ;  /* 0x000000032000788c */ /* 0x000fe4000bf46070 */
[----:B------:R-:W-:-:S07]  /*3f90*/  UISETP.NE.AND UP3, UPT, UR29, URZ, UPT ;  /* 0x000000ff1d00728c */ /* 0x000fce000bf65270 */
[----:B------:R-:W-:Y:S05]  /*3fa0*/  BRA.U !UP2, `(.L_x_82) ;  /* 0x000000010a487547 */ /* 0x000fea000b800000 */
[----:B------:R-:W4:Y:S01]  /*3fb0*/  LDCU UR17, c[0x0][0x3b4] ;  /* 0x00007680ff1177ac */ /* 0x000f220008000800 */
[----:B---3-5:R-:W-:-:S04]  /*3fc0*/  IADD3 R2, PT, PT, R8, UR5, RZ ;  /* 0x0000000508027c10 */ /* 0x028fc8000fffe0ff */
[----:B------:R-:W-:-:S05]  /*3fd0*/  LEA R2, R2, UR14, 0x2 ;  /* 0x0000000e02027c11 */ /* 0x000fca000f8e10ff */
[----:B--2---:R-:W-:Y:S04]  /*3fe0*/  LDS R4, [R2] ;  /* 0x0000000002047984 */ /* 0x004fe80000000800 */
[----:B------:R-:W-:Y:S01]  /*3ff0*/  LDS R6, [R2+0x4] ;  /* 0x0000040002067984 */ /* 0x000fe20000000800 */
[----:B----4-:R-:W-:-:S03]  /*4000*/  UIMAD UR17, UR4, UR17, UR5 ;  /* 0x00000011041172a4 */ /* 0x010fc6000f8e0205 */
[----:B------:R-:W-:Y:S01]  /*4010*/  LDS R16, [R2+0x8] ;  /* 0x0000080002107984 */ /* 0x000fe20000000800 */
[----:B------:R-:W-:Y:S02]  /*4020*/  UIADD3 UR5, UPT, UPT, UR5, 0x4, URZ ;  /* 0x0000000405057890 */ /* 0x000fe4000fffe0ff */
[----:B------:R-:W-:Y:S01]  /*4030*/  ULEA UR17, UR17, UR31, 0x2 ;  /* 0x0000001f11117291 */ /* 0x000fe2000f8e10ff */
[----:B------:R-:W-:Y:S08]  /*4040*/  LDS R18, [R2+0xc] ;  /* 0x00000c0002127984 */ /* 0x000ff00000000800 */
[----:B------:R-:W2:Y:S04]  /*4050*/  LDS R3, [UR17] ;  /* 0x00000011ff037984 */ /* 0x000ea80008000800 */
[----:B------:R-:W3:Y:S04]  /*4060*/  LDS R5, [UR17+0x4] ;  /* 0x00000411ff057984 */ /* 0x000ee80008000800 */
[----:B------:R-:W4:Y:S04]  /*4070*/  LDS R7, [UR17+0x8] ;  /* 0x00000811ff077984 */ /* 0x000f280008000800 */
[----:B01----:R-:W0:Y:S01]  /*4080*/  LDS R15, [UR17+0xc] ;  /* 0x00000c11ff0f7984 */ /* 0x003e220008000800 */
[----:B--2---:R-:W-:-:S04]  /*4090*/  FFMA R3, R4, R3, R17 ;  /* 0x0000000304037223 */ /* 0x004fc80000000011 */
[----:B---3--:R-:W-:-:S04]  /*40a0*/  FFMA R3, R6, R5, R3 ;  /* 0x0000000506037223 */ /* 0x008fc80000000003 */
[----:B----4-:R-:W-:-:S04]  /*40b0*/  FFMA R3, R16, R7, R3 ;  /* 0x0000000710037223 */ /* 0x010fc80000000003 */
[----:B0-----:R-:W-:-:S07]  /*40c0*/  FFMA R17, R18, R15, R3 ;  /* 0x0000000f12117223 */ /* 0x001fce0000000003 */
.L_x_82:
[----:B------:R-:W-:Y:S05]  /*40d0*/  BRA.U !UP3, `(.L_x_81) ;  /* 0x000000010b607547 */ /* 0x000fea000b800000 */
[----:B------:R-:W-:Y:S02]  /*40e0*/  UISETP.NE.AND UP2, UPT, UR33, URZ, UPT ;  /* 0x000000ff2100728c */ /* 0x000fe4000bf45270 */
[----:B------:R-:W-:-:S07]  /*40f0*/  UISETP.NE.AND UP3, UPT, UR30, URZ, UPT ;  /* 0x000000ff1e00728c */ /* 0x000fce000bf65270 */
[----:B------:R-:W-:Y:S05]  /*4100*/  BRA.U !UP2, `(.L_x_83) ;  /* 0x000000010a307547 */ /* 0x000fea000b800000 */
[----:B------:R-:W4:Y:S01]  /*4110*/  LDCU UR17, c[0x0][0x3b4] ;  /* 0x00007680ff1177ac */ /* 0x000f220008000800 */
[----:B---3-5:R-:W-:-:S04]  /*4120*/  IADD3 R2, PT, PT, R8, UR5, RZ ;  /* 0x0000000508027c10 */ /* 0x028fc8000fffe0ff */
[----:B------:R-:W-:-:S05]  /*4130*/  LEA R2, R2, UR14, 0x2 ;  /* 0x0000000e02027c11 */ /* 0x000fca000f8e10ff */
[----:B--2---:R-:W-:Y:S04]  /*4140*/  LDS R4, [R2] ;  /* 0x0000000002047984 */ /* 0x004fe80000000800 */
[----:B------:R-:W-:Y:S01]  /*4150*/  LDS R6, [R2+0x4] ;  /* 0x0000040002067984 */ /* 0x000fe20000000800 */
[----:B----4-:R-:W-:Y:S02]  /*4160*/  UIMAD UR17, UR4, UR17, UR5 ;  /* 0x00000011041172a4 */ /* 0x010fe4000f8e0205 */
[----:B------:R-:W-:Y:S02]  /*4170*/  UIADD3 UR5, UPT, UPT, UR5, 0x2, URZ ;  /* 0x0000000205057890 */ /* 0x000fe4000fffe0ff */
[----:B------:R-:W-:-:S09]  /*4180*/  ULEA UR17, UR17, UR31, 0x2 ;  /* 0x0000001f11117291 */ /* 0x000fd2000f8e10ff */
[----:B------:R-:W2:Y:S04]  /*4190*/  LDS R3, [UR17] ;  /* 0x00000011ff037984 */ /* 0x000ea80008000800 */
[----:B------:R-:W3:Y:S01]  /*41a0*/  LDS R5, [UR17+0x4] ;  /* 0x00000411ff057984 */ /* 0x000ee20008000800 */
[----:B--2---:R-:W-:-:S04]  /*41b0*/  FFMA R3, R4, R3, R17 ;  /* 0x0000000304037223 */ /* 0x004fc80000000011 */
[----:B---3--:R-:W-:-:S07]  /*41c0*/  FFMA R17, R6, R5, R3 ;  /* 0x0000000506117223 */ /* 0x008fce0000000003 */
.L_x_83:
[----:B------:R-:W-:Y:S05]  /*41d0*/  BRA.U !UP3, `(.L_x_81) ;  /* 0x000000010b207547 */ /* 0x000fea000b800000 */
[----:B------:R-:W4:Y:S01]  /*41e0*/  LDCU UR17, c[0x0][0x3b4] ;  /* 0x00007680ff1177ac */ /* 0x000f220008000800 */
[----:B---3-5:R-:W-:-:S04]  /*41f0*/  IADD3 R2, PT, PT, R8, UR5, RZ ;  /* 0x0000000508027c10 */ /* 0x028fc8000fffe0ff */
[----:B------:R-:W-:-:S06]  /*4200*/  LEA R2, R2, UR14, 0x2 ;  /* 0x0000000e02027c11 */ /* 0x000fcc000f8e10ff */
[----:B------:R-:W-:Y:S01]  /*4210*/  LDS R2, [R2] ;  /* 0x0000000002027984 */ /* 0x000fe20000000800 */
[----:B----4-:R-:W-:-:S04]  /*4220*/  UIMAD UR17, UR4, UR17, UR5 ;  /* 0x00000011041172a4 */ /* 0x010fc8000f8e0205 */
[----:B------:R-:W-:-:S09]  /*4230*/  ULEA UR17, UR17, UR31, 0x2 ;  /* 0x0000001f11117291 */ /* 0x000fd2000f8e10ff */
[----:B------:R-:W3:Y:S02]  /*4240*/  LDS R3, [UR17] ;  /* 0x00000011ff037984 */ /* 0x000ee40008000800 */
[----:B---3--:R-:W-:-:S07]  /*4250*/  FFMA R17, R2, R3, R17 ;  /* 0x0000000302117223 */ /* 0x008fce0000000011 */
.L_x_81:
[----:B------:R-:W3:Y:S02]  /*4260*/  LDC R3, c[0x0][0x3c0] ;  /* 0x0000f000ff037b82 */ /* 0x000ee40000000800 */
[----:B---3-5:R-:W-:Y:S01]  /*4270*/  IMAD R2, R0, R3, UR4 ;  /* 0x0000000400027e24 */ /* 0x028fe2000f8e0203 */
[----:B------:R-:W-:-:S04]  /*4280*/  UIADD3 UR4, UPT, UPT, UR4, 0x1, URZ ;  /* 0x0000000104047890 */ /* 0x000fc8000fffe0ff */
[----:B------:R-:W-:Y:S02]  /*4290*/  LEA R2, R2, UR16, 0x2 ;  /* 0x0000001002027c11 */ /* 0x000fe4000f8e10ff */
[----:B------:R-:W-:-:S03]  /*42a0*/  ISETP.NE.AND P0, PT, R3, UR4, PT ;  /* 0x0000000403007c0c */ /* 0x000fc6000bf05270 */
[----:B------:R3:W-:Y:S10]  /*42b0*/  STS [R2], R17 ;  /* 0x0000001102007388 */ /* 0x0007f40000000800 */
[----:B---3--:R-:W-:Y:S05]  /*42c0*/  @!P0 BRA `(.L_x_84) ;  /* 0x0000000000c08947 */ /* 0x008fea0003800000 */
[----:B------:R-:W-:Y:S05]  /*42d0*/  BRA `(.L_x_85) ;  /* 0xfffffff800847947 */ /* 0x000fea000383ffff */
.L_x_78:
[----:B------:R-:W-:Y:S01]  /*42e0*/  UISETP.GE.U32.AND UP2, UPT, UR24, 0x7, UPT ;  /* 0x000000071800788c */ /* 0x000fe2000bf46070 */
[----:B------:R-:W-:-:S08]  /*42f0*/  HFMA2 R3, -RZ, RZ, 0, 0 ;  /* 0x00000000ff037431 */ /* 0x000fd000000001ff */
[----:B------:R-:W-:Y:S05]  /*4300*/  BRA.U !UP2, `(.L_x_86) ;  /* 0x000000010a407547 */ /* 0x000fea000b800000 */
[----:B------:R-:W4:Y:S01]  /*4310*/  LDC R3, c[0x0][0x3c0] ;  /* 0x0000f000ff037b82 */ /* 0x000f220000000800 */
[----:B------:R-:W-:-:S05]  /*4320*/  UMOV UR4, URZ ;  /* 0x000000ff00047c82 */ /* 0x000fca0008000000 */
.L_x_87:
[----:B---345:R-:W-:Y:S01]  /*4330*/  IMAD R2, R0, R3, UR4 ;  /* 0x0000000400027e24 */ /* 0x038fe2000f8e0203 */
[----:B------:R-:W-:-:S04]  /*4340*/  UIADD3 UR4, UPT, UPT, UR4, 0x8, URZ ;  /* 0x0000000804047890 */ /* 0x000fc8000fffe0ff */
[----:B------:R-:W-:Y:S01]  /*4350*/  LEA R2, R2, UR16, 0x2 ;  /* 0x0000001002027c11 */ /* 0x000fe2000f8e10ff */
[----:B------:R-:W-:-:S04]  /*4360*/  UISETP.NE.AND UP2, UPT, UR4, UR9, UPT ;  /* 0x000000090400728c */ /* 0x000fc8000bf45270 */
[----:B------:R3:W-:Y:S04]  /*4370*/  STS [R2], RZ ;  /* 0x000000ff02007388 */ /* 0x0007e80000000800 */
        /* <DEDUP_REMOVED lines=8> */
[----:B------:R-:W-:-:S07]  /*4400*/  MOV R3, UR9 ;  /* 0x0000000900037c02 */ /* 0x000fce0008000f00 */
.L_x_86:
[----:B------:R-:W-:-:S09]  /*4410*/  UISETP.NE.AND UP2, UPT, UR23, URZ, UPT ;  /* 0x000000ff1700728c */ /* 0x000fd2000bf45270 */
[----:B------:R-:W-:Y:S05]  /*4420*/  BRA.U !UP2, `(.L_x_84) ;  /* 0x000000010a687547 */ /* 0x000fea000b800000 */
[----:B------:R-:W-:Y:S02]  /*4430*/  UIADD3 UR4, UPT, UPT, UR23, -0x1, URZ ;  /* 0xffffffff17047890 */ /* 0x000fe4000fffe0ff */
[----:B------:R-:W-:Y:S02]  /*4440*/  UISETP.NE.AND UP3, UPT, UR22, URZ, UPT ;  /* 0x000000ff1600728c */ /* 0x000fe4000bf65270 */
[----:B------:R-:W-:-:S09]  /*4450*/  UISETP.GE.U32.AND UP2, UPT, UR4, 0x3, UPT ;  /* 0x000000030400788c */ /* 0x000fd2000bf46070 */
[----:B------:R-:W-:Y:S05]  /*4460*/  BRA.U !UP2, `(.L_x_88) ;  /* 0x000000010a207547 */ /* 0x000fea000b800000 */
[----:B------:R-:W3:Y:S02]  /*4470*/  LDCU UR4, c[0x0][0x3c0] ;  /* 0x00007800ff0477ac */ /* 0x000ee40008000800 */
[----:B---3-5:R-:W-:Y:S01]  /*4480*/  IMAD R2, R0, UR4, R3 ;  /* 0x0000000400027c24 */ /* 0x028fe2000f8e0203 */
[----:B------:R-:W-:-:S04]  /*4490*/  IADD3 R3, PT, PT, R3, 0x4, RZ ;  /* 0x0000000403037810 */ /* 0x000fc80007ffe0ff */
[----:B------:R-:W-:-:S05]  /*44a0*/  LEA R2, R2, UR16, 0x2 ;  /* 0x0000001002027c11 */ /* 0x000fca000f8e10ff */
[----:B------:R4:W-:Y:S04]  /*44b0*/  STS [R2], RZ ;  /* 0x000000ff02007388 */ /* 0x0009e80000000800 */
[----:B------:R4:W-:Y:S04]  /*44c0*/  STS [R2+0x4], RZ ;  /* 0x000004ff02007388 */ /* 0x0009e80000000800 */
[----:B------:R4:W-:Y:S04]  /*44d0*/  STS [R2+0x8], RZ ;  /* 0x000008ff02007388 */ /* 0x0009e80000000800 */
[----:B------:R4:W-:Y:S02]  /*44e0*/  STS [R2+0xc], RZ ;  /* 0x00000cff02007388 */ /* 0x0009e40000000800 */
.L_x_88:
[----:B------:R-:W-:Y:S05]  /*44f0*/  BRA.U !UP3, `(.L_x_84) ;  /* 0x000000010b347547 */ /* 0x000fea000b800000 */
[----:B------:R-:W-:Y:S01]  /*4500*/  UIADD3 UR4, UPT, UPT, UR22, -0x1, URZ ;  /* 0xffffffff16047890 */ /* 0x000fe2000fffe0ff */
[----:B------:R-:W-:-:S05]  /*4510*/  ISETP.NE.AND P1, PT, RZ, UR19, PT ;  /* 0x00000013ff007c0c */ /* 0x000fca000bf25270 */
[----:B------:R-:W-:-:S08]  /*4520*/  ISETP.NE.AND P0, PT, RZ, UR4, PT ;  /* 0x00000004ff007c0c */ /* 0x000fd0000bf05270 */
[----:B--2---:R-:W2:Y:S08]  /*4530*/  @P1 LDC R4, c[0x0][0x3c0] ;  /* 0x0000f000ff041b82 */ /* 0x004eb00000000800 */
[----:B---345:R-:W3:Y:S02]  /*4540*/  @P0 LDC R2, c[0x0][0x3c0] ;  /* 0x0000f000ff020b82 */ /* 0x038ee40000000800 */
[----:B---3--:R-:W-:Y:S01]  /*4550*/  @P0 IMAD R2, R0, R2, R3 ;  /* 0x0000000200020224 */ /* 0x008fe200078e0203 */
[----:B------:R-:W-:-:S04]  /*4560*/  @P0 IADD3 R3, PT, PT, R3, 0x2, RZ ;  /* 0x0000000203030810 */ /* 0x000fc80007ffe0ff */
[----:B------:R-:W-:Y:S01]  /*4570*/  @P0 LEA R2, R2, UR16, 0x2 ;  /* 0x0000001002020c11 */ /* 0x000fe2000f8e10ff */
[----:B--2---:R-:W-:-:S04]  /*4580*/  @P1 IMAD R3, R0, R4, R3 ;  /* 0x0000000400031224 */ /* 0x004fc800078e0203 */
[----:B------:R2:W-:Y:S01]  /*4590*/  @P0 STS [R2], RZ ;  /* 0x000000ff02000388 */ /* 0x0005e20000000800 */
[----:B------:R-:W-:-:S03]  /*45a0*/  @P1 LEA R3, R3, UR16, 0x2 ;  /* 0x0000001003031c11 */ /* 0x000fc6000f8e10ff */
[----:B------:R2:W-:Y:S04]  /*45b0*/  @P0 STS [R2+0x4], RZ ;  /* 0x000004ff02000388 */ /* 0x0005e80000000800 */
[----:B------:R2:W-:Y:S02]  /*45c0*/  @P1 STS [R3], RZ ;  /* 0x000000ff03001388 */ /* 0x0005e40000000800 */
.L_x_84:
[----:B------:R-:W-:Y:S01]  /*45d0*/  UISETP.GE.U32.AND UP2, UPT, UR24, 0x7, UPT ;  /* 0x000000071800788c */ /* 0x000fe2000bf46070 */
[----:B------:R-:W-:-:S08]  /*45e0*/  UMOV UR4, URZ ;  /* 0x000000ff00047c82 */ /* 0x000fd00008000000 */
[----:B------:R-:W-:Y:S05]  /*45f0*/  BRA.U !UP2, `(.L_x_89) ;  /* 0x000000010ac47547 */ /* 0x000fea000b800000 */
[----:B--2---:R-:W2:Y:S01]  /*4600*/  LDC R3, c[0x0][0x3c0] ;  /* 0x0000f000ff037b82 */ /* 0x004ea20000000800 */
[----:B------:R-:W-:-:S05]  /*4610*/  UMOV UR4, URZ ;  /* 0x000000ff00047c82 */ /* 0x000fca0008000000 */
.L_x_90:
[----:B--2---:R-:W-:Y:S01]  /*4620*/  IMAD R4, R0, R3, UR4 ;  /* 0x0000000400047e24 */ /* 0x004fe2000f8e0203 */
[----:B------:R-:W-:-:S04]  /*4630*/  UIADD3 UR4, UPT, UPT, UR4, 0x8, URZ ;  /* 0x0000000804047890 */ /* 0x000fc8000fffe0ff */
[C---:B0--345:R-:W-:Y:S01]  /*4640*/  LEA R2, R4.reuse, UR16, 0x2 ;  /* 0x0000001004027c11 */ /* 0x079fe2000f8e10ff */
[----:B------:R-:W-:Y:S01]  /*4650*/  UISETP.NE.AND UP2, UPT, UR4, UR9, UPT ;  /* 0x000000090400728c */ /* 0x000fe2000bf45270 */
[----:B------:R-:W-:-:S03]  /*4660*/  LEA R4, R4, UR35, 0x2 ;  /* 0x0000002304047c11 */ /* 0x000fc6000f8e10ff */
[----:B------:R-:W2:Y:S04]  /*4670*/  LDS R7, [R2] ;  /* 0x0000000002077984 */ /* 0x000ea80000000800 */
[----:B------:R-:W3:Y:S04]  /*4680*/  LDS R5, [R4] ;  /* 0x0000000004057984 */ /* 0x000ee80000000800 */
[----:B01----:R-:W0:Y:S04]  /*4690*/  LDS R15, [R2+0x8] ;  /* 0x00000800020f7984 */ /* 0x003e280000000800 */
[----:B------:R-:W-:Y:S01]  /*46a0*/  LDS R17, [R2+0xc] ;  /* 0x00000c0002117984 */ /* 0x000fe20000000800 */
[----:B--2---:R-:W-:-:S03]  /*46b0*/  FADD R6, R7, -R14 ;  /* 0x8000000e07067221 */ /* 0x004fc60000000000 */
[----:B------:R-:W1:Y:S01]  /*46c0*/  LDS R7, [R2+0x4] ;  /* 0x0000040002077984 */ /* 0x000e620000000800 */
[----:B---3--:R-:W-:Y:S01]  /*46d0*/  FMUL R5, R5, R6 ;  /* 0x0000000605057220 */ /* 0x008fe20000400000 */
[----:B0-----:R-:W-:-:S04]  /*46e0*/  FADD R15, R15, -R14 ;  /* 0x8000000e0f0f7221 */ /* 0x001fc80000000000 */
[----:B------:R-:W-:Y:S04]  /*46f0*/  STS [R2], R5 ;  /* 0x0000000502007388 */ /* 0x000fe80000000800 */
[----:B------:R-:W0:Y:S01]  /*4700*/  LDS R6, [R4+0x4] ;  /* 0x0000040004067984 */ /* 0x000e220000000800 */
[----:B-1----:R-:W-:-:S04]  /*4710*/  FADD R7, R7, -R14 ;  /* 0x8000000e07077221 */ /* 0x002fc80000000000 */
[----:B0-----:R-:W-:-:S05]  /*4720*/  FMUL R7, R6, R7 ;  /* 0x0000000706077220 */ /* 0x001fca0000400000 */
[----:B------:R-:W-:Y:S04]  /*4730*/  STS [R2+0x4], R7 ;  /* 0x0000040702007388 */ /* 0x000fe80000000800 */
[----:B------:R-:W0:Y:S04]  /*4740*/  LDS R6, [R4+0x8] ;  /* 0x0000080004067984 */ /* 0x000e280000000800 */
[----:B------:R-:W1:Y:S01]  /*4750*/  LDS R7, [R2+0x14] ;  /* 0x0000140002077984 */ /* 0x000e620000000800 */
[----:B0-----:R-:W-:Y:S01]  /*4760*/  FMUL R15, R6, R15 ;  /* 0x0000000f060f7220 */ /* 0x001fe20000400000 */
[----:B------:R-:W-:-:S02]  /*4770*/  FADD R6, R17, -R14 ;  /* 0x8000000e11067221 */ /* 0x000fc40000000000 */
[----:B------:R-:W0:Y:S01]  /*4780*/  LDS R17, [R2+0x10] ;  /* 0x0000100002117984 */ /* 0x000e220000000800 */
[----:B-1----:R-:W-:-:S03]  /*4790*/  FADD R7, R7, -R14 ;  /* 0x8000000e07077221 */ /* 0x002fc60000000000 */
[----:B------:R-:W-:Y:S04]  /*47a0*/  STS [R2+0x8], R15 ;  /* 0x0000080f02007388 */ /* 0x000fe80000000800 */
[----:B------:R-:W1:Y:S04]  /*47b0*/  LDS R5, [R4+0xc] ;  /* 0x00000c0004057984 */ /* 0x000e680000000800 */
[----:B------:R-:W-:Y:S01]  /*47c0*/  LDS R15, [R2+0x18] ;  /* 0x00001800020f7984 */ /* 0x000fe20000000800 */
[----:B0-----:R-:W-:Y:S01]  /*47d0*/  FADD R17, R17, -R14 ;  /* 0x8000000e11117221 */ /* 0x001fe20000000000 */
[----:B-1----:R-:W-:-:S05]  /*47e0*/  FMUL R5, R5, R6 ;  /* 0x0000000605057220 */ /* 0x002fca0000400000 */
[----:B------:R-:W-:Y:S04]  /*47f0*/  STS [R2+0xc], R5 ;  /* 0x00000c0502007388 */ /* 0x000fe80000000800 */
[----:B------:R-:W0:Y:S02]  /*4800*/  LDS R6, [R4+0x10] ;  /* 0x0000100004067984 */ /* 0x000e240000000800 */
[----:B0-----:R-:W-:-:S05]  /*4810*/  FMUL R17, R6, R17 ;  /* 0x0000001106117220 */ /* 0x001fca0000400000 */
[----:B------:R-:W-:Y:S04]  /*4820*/  STS [R2+0x10], R17 ;  /* 0x0000101102007388 */ /* 0x000fe80000000800 */
[----:B------:R-:W0:Y:S02]  /*4830*/  LDS R6, [R4+0x14] ;  /* 0x0000140004067984 */ /* 0x000e240000000800 */
[----:B0-----:R-:W-:Y:S01]  /*4840*/  FMUL R7, R6, R7 ;  /* 0x0000000706077220 */ /* 0x001fe20000400000 */
[--C-:B------:R-:W-:Y:S02]  /*4850*/  FADD R6, R15, -R14.reuse ;  /* 0x8000000e0f067221 */ /* 0x100fe40000000000 */
[----:B------:R-:W0:Y:S04]  /*4860*/  LDS R15, [R2+0x1c] ;  /* 0x00001c00020f7984 */ /* 0x000e280000000800 */
[----:B------:R-:W-:Y:S04]  /*4870*/  STS [R2+0x14], R7 ;  /* 0x0000140702007388 */ /* 0x000fe80000000800 */
[----:B------:R-:W1:Y:S01]  /*4880*/  LDS R5, [R4+0x18] ;  /* 0x0000180004057984 */ /* 0x000e620000000800 */
[----:B0-----:R-:W-:Y:S01]  /*4890*/  FADD R15, R15, -R14 ;  /* 0x8000000e0f0f7221 */ /* 0x001fe20000000000 */
[----:B-1----:R-:W-:-:S05]  /*48a0*/  FMUL R5, R5, R6 ;  /* 0x0000000605057220 */ /* 0x002fca0000400000 */
[----:B------:R-:W-:Y:S04]  /*48b0*/  STS [R2+0x18], R5 ;  /* 0x0000180502007388 */ /* 0x000fe80000000800 */
[----:B------:R-:W0:Y:S02]  /*48c0*/  LDS R6, [R4+0x1c] ;  /* 0x00001c0004067984 */ /* 0x000e240000000800 */
[----:B0-----:R-:W-:-:S05]  /*48d0*/  FMUL R15, R6, R15 ;  /* 0x0000000f060f7220 */ /* 0x001fca0000400000 */
[----:B------:R0:W-:Y:S01]  /*48e0*/  STS [R2+0x1c], R15 ;  /* 0x00001c0f02007388 */ /* 0x0001e20000000800 */
[----:B------:R-:W-:Y:S05]  /*48f0*/  BRA.U UP2, `(.L_x_90) ;  /* 0xfffffffd02487547 */ /* 0x000fea000b83ffff */
[----:B------:R-:W-:-:S05]  /*4900*/  UMOV UR4, UR9 ;  /* 0x0000000900047c82 */ /* 0x000fca0008000000 */
.L_x_89:
[----:B------:R-:W-:-:S09]  /*4910*/  UISETP.NE.AND UP2, UPT, UR23, URZ, UPT ;  /* 0x000000ff1700728c */ /* 0x000fd2000bf45270 */
[----:B------:R-:W-:Y:S05]  /*4920*/  BRA.U !UP2, `(.L_x_77) ;  /* 0x000000010aec7547 */ /* 0x000fea000b800000 */
[----:B------:R-:W-:Y:S02]  /*4930*/  UIADD3 UR5, UPT, UPT, UR23, -0x1, URZ ;  /* 0xffffffff17057890 */ /* 0x000fe4000fffe0ff */
[----:B------:R-:W-:Y:S02]  /*4940*/  UISETP.NE.AND UP3, UPT, UR22, URZ, UPT ;  /* 0x000000ff1600728c */ /* 0x000fe4000bf65270 */
[----:B------:R-:W-:-:S09]  /*4950*/  UISETP.GE.U32.AND UP2, UPT, UR5, 0x3, UPT ;  /* 0x000000030500788c */ /* 0x000fd2000bf46070 */
[----:B------:R-:W-:Y:S05]  /*4960*/  BRA.U !UP2, `(.L_x_91) ;  /* 0x000000010a647547 */ /* 0x000fea000b800000 */
[----:B--2---:R-:W0:Y:S02]  /*4970*/  LDC R3, c[0x0][0x3c0] ;  /* 0x0000f000ff037b82 */ /* 0x004e240000000800 */
[----:B0--345:R-:W-:Y:S01]  /*4980*/  IMAD R2, R0, R3, UR4 ;  /* 0x0000000400027e24 */ /* 0x039fe2000f8e0203 */
[----:B------:R-:W-:-:S04]  /*4990*/  UIADD3 UR4, UPT, UPT, UR4, 0x4, URZ ;  /* 0x0000000404047890 */ /* 0x000fc8000fffe0ff */
[C---:B------:R-:W-:Y:S02]  /*49a0*/  LEA R4, R2.reuse, UR16, 0x2 ;  /* 0x0000001002047c11 */ /* 0x040fe4000f8e10ff */
[----:B------:R-:W-:-:S03]  /*49b0*/  LEA R2, R2, UR35, 0x2 ;  /* 0x0000002302027c11 */ /* 0x000fc6000f8e10ff */
[----:B------:R-:W0:Y:S04]  /*49c0*/  LDS R5, [R4] ;  /* 0x0000000004057984 */ /* 0x000e280000000800 */
[----:B------:R-:W2:Y:S04]  /*49d0*/  LDS R3, [R2] ;  /* 0x0000000002037984 */ /* 0x000ea80000000800 */
[----:B------:R-:W3:Y:S04]  /*49e0*/  LDS R7, [R4+0x4] ;  /* 0x0000040004077984 */ /* 0x000ee80000000800 */
[----:B-1----:R-:W-:Y:S01]  /*49f0*/  LDS R15, [R4+0xc] ;  /* 0x00000c00040f7984 */ /* 0x002fe20000000800 */
[----:B0-----:R-:W-:-:S04]  /*4a00*/  FADD R6, R5, -R14 ;  /* 0x8000000e05067221 */ /* 0x001fc80000000000 */
[----:B--2---:R-:W-:Y:S01]  /*4a10*/  FMUL R3, R3, R6 ;  /* 0x0000000603037220 */ /* 0x004fe20000400000 */
[----:B---3--:R-:W-:-:S04]  /*4a20*/  FADD R6, R7, -R14 ;  /* 0x8000000e07067221 */ /* 0x008fc80000000000 */
[----:B------:R-:W-:Y:S04]  /*4a30*/  STS [R4], R3 ;  /* 0x0000000304007388 */ /* 0x000fe80000000800 */
[----:B------:R-:W0:Y:S04]  /*4a40*/  LDS R5, [R2+0x4] ;  /* 0x0000040002057984 */ /* 0x000e280000000800 */
[----:B------:R-:W1:Y:S01]  /*4a50*/  LDS R7, [R4+0x8] ;  /* 0x0000080004077984 */ /* 0x000e620000000800 */
[----:B0-----:R-:W-:Y:S01]  /*4a60*/  FMUL R5, R5, R6 ;  /* 0x0000000605057220 */ /* 0x001fe20000400000 */
[----:B-1----:R-:W-:-:S04]  /*4a70*/  FADD R7, R7, -R14 ;  /* 0x8000000e07077221 */ /* 0x002fc80000000000 */
[----:B------:R-:W-:Y:S04]  /*4a80*/  STS [R4+0x4], R5 ;  /* 0x0000040504007388 */ /* 0x000fe80000000800 */
[----:B------:R-:W0:Y:S02]  /*4a90*/  LDS R6, [R2+0x8] ;  /* 0x0000080002067984 */ /* 0x000e240000000800 */
[----:B0-----:R-:W-:Y:S01]  /*4aa0*/  FMUL R7, R6, R7 ;  /* 0x0000000706077220 */ /* 0x001fe20000400000 */
[----:B------:R-:W-:-:S04]  /*4ab0*/  FADD R6, R15, -R14 ;  /* 0x8000000e0f067221 */ /* 0x000fc80000000000 */
[----:B------:R-:W-:Y:S04]  /*4ac0*/  STS [R4+0x8], R7 ;  /* 0x0000080704007388 */ /* 0x000fe80000000800 */
[----:B------:R-:W0:Y:S02]  /*4ad0*/  LDS R3, [R2+0xc] ;  /* 0x00000c0002037984 */ /* 0x000e240000000800 */
[----:B0-----:R-:W-:-:S05]  /*4ae0*/  FMUL R3, R3, R6 ;  /* 0x0000000603037220 */ /* 0x001fca0000400000 */
[----:B------:R0:W-:Y:S02]  /*4af0*/  STS [R4+0xc], R3 ;  /* 0x00000c0304007388 */ /* 0x0001e40000000800 */
.L_x_91:
[----:B------:R-:W-:Y:S05]  /*4b00*/  BRA.U !UP3, `(.L_x_77) ;  /* 0x000000010b747547 */ /* 0x000fea000b800000 */
[----:B------:R-:W-:Y:S02]  /*4b10*/  UIADD3 UR5, UPT, UPT, UR22, -0x1, URZ ;  /* 0xffffffff16057890 */ /* 0x000fe4000fffe0ff */
[----:B------:R-:W-:Y:S02]  /*4b20*/  UISETP.NE.AND UP3, UPT, UR19, URZ, UPT ;  /* 0x000000ff1300728c */ /* 0x000fe4000bf65270 */
[----:B------:R-:W-:-:S09]  /*4b30*/  UISETP.NE.AND UP2, UPT, UR5, URZ, UPT ;  /* 0x000000ff0500728c */ /* 0x000fd2000bf45270 */
[----:B------:R-:W-:Y:S05]  /*4b40*/  BRA.U !UP2, `(.L_x_92) ;  /* 0x000000010a3c7547 */ /* 0x000fea000b800000 */
[----:B0-2---:R-:W0:Y:S02]  /*4b50*/  LDC R3, c[0x0][0x3c0] ;  /* 0x0000f000ff037b82 */ /* 0x005e240000000800 */
[----:B0-----:R-:W-:Y:S01]  /*4b60*/  IMAD R3, R0, R3, UR4 ;  /* 0x0000000400037e24 */ /* 0x001fe2000f8e0203 */
[----:B------:R-:W-:-:S04]  /*4b70*/  UIADD3 UR4, UPT, UPT, UR4, 0x2, URZ ;  /* 0x0000000204047890 */ /* 0x000fc8000fffe0ff */
[C---:B------:R-:W-:Y:S02]  /*4b80*/  LEA R7, R3.reuse, UR16, 0x2 ;  /* 0x0000001003077c11 */ /* 0x040fe4000f8e10ff */
[----:B------:R-:W-:-:S03]  /*4b90*/  LEA R6, R3, UR35, 0x2 ;  /* 0x0000002303067c11 */ /* 0x000fc6000f8e10ff */
[----:B------:R-:W0:Y:S04]  /*4ba0*/  LDS R3, [R7] ;  /* 0x0000000007037984 */ /* 0x000e280000000800 */
[----:B---345:R-:W2:Y:S04]  /*4bb0*/  LDS R2, [R6] ;  /* 0x0000000006027984 */ /* 0x038ea80000000800 */
[----:B------:R-:W3:Y:S01]  /*4bc0*/  LDS R5, [R7+0x4] ;  /* 0x0000040007057984 */ /* 0x000ee20000000800 */
[----:B0-----:R-:W-:-:S04]  /*4bd0*/  FADD R3, R3, -R14 ;  /* 0x8000000e03037221 */ /* 0x001fc80000000000 */
[----:B--2---:R-:W-:Y:S01]  /*4be0*/  FMUL R2, R2, R3 ;  /* 0x0000000302027220 */ /* 0x004fe20000400000 */
[----:B---3--:R-:W-:-:S04]  /*4bf0*/  FADD R4, R5, -R14 ;  /* 0x8000000e05047221 */ /* 0x008fc80000000000 */
[----:B------:R-:W-:Y:S04]  /*4c00*/  STS [R7], R2 ;  /* 0x0000000207007388 */ /* 0x000fe80000000800 */
[----:B------:R-:W0:Y:S02]  /*4c10*/  LDS R3, [R6+0x4] ;  /* 0x0000040006037984 */ /* 0x000e240000000800 */
[----:B0-----:R-:W-:-:S05]  /*4c20*/  FMUL R3, R3, R4 ;  /* 0x0000000403037220 */ /* 0x001fca0000400000 */
[----:B------:R0:W-:Y:S02]  /*4c30*/  STS [R7+0x4], R3 ;  /* 0x0000040307007388 */ /* 0x0001e40000000800 */
.L_x_92:
[----:B------:R-:W-:Y:S05]  /*4c40*/  BRA.U !UP3, `(.L_x_77) ;  /* 0x000000010b247547 */ /* 0x000fea000b800000 */
[----:B0-2---:R-:W3:Y:S02]  /*4c50*/  LDC R3, c[0x0][0x3c0] ;  /* 0x0000f000ff037b82 */ /* 0x005ee40000000800 */
[----:B---345:R-:W-:-:S05]  /*4c60*/  IMAD R2, R0, R3, UR4 ;  /* 0x0000000400027e24 */ /* 0x038fca000f8e0203 */
[C---:B------:R-:W-:Y:S02]  /*4c70*/  LEA R3, R2.reuse, UR16, 0x2 ;  /* 0x0000001002037c11 */ /* 0x040fe4000f8e10ff */
[----:B------:R-:W-:-:S03]  /*4c80*/  LEA R2, R2, UR35, 0x2 ;  /* 0x0000002302027c11 */ /* 0x000fc6000f8e10ff */
[----:B------:R-:W0:Y:S04]  /*4c90*/  LDS R5, [R3] ;  /* 0x0000000003057984 */ /* 0x000e280000000800 */
[----:B------:R-:W2:Y:S01]  /*4ca0*/  LDS R2, [R2] ;  /* 0x0000000002027984 */ /* 0x000ea20000000800 */
[----:B0-----:R-:W-:-:S04]  /*4cb0*/  FADD R5, R5, -R14 ;  /* 0x8000000e05057221 */ /* 0x001fc80000000000 */
[----:B--2---:R-:W-:-:S05]  /*4cc0*/  FMUL R4, R2, R5 ;  /* 0x0000000502047220 */ /* 0x004fca0000400000 */
[----:B------:R0:W-:Y:S02]  /*4cd0*/  STS [R3], R4 ;  /* 0x0000000403007388 */ /* 0x0001e40000000800 */
.L_x_77:
[----:B------:R-:W-:Y:S05]  /*4ce0*/  BRA.U !UP0, `(.L_x_93) ;  /* 0x0000000908787547 */ /* 0x000fea000b800000 */
[----:B------:R-:W-:Y:S05]  /*4cf0*/  BRA.U !UP1, `(.L_x_94) ;  /* 0x0000000909047547 */ /* 0x000fea000b800000 */
[----:B------:R-:W-:-:S05]  /*4d00*/  UMOV UR4, URZ ;  /* 0x000000ff00047c82 */ /* 0x000fca0008000000 */
.L_x_100:
[----:B------:R-:W-:Y:S01]  /*4d10*/  UISETP.GE.U32.AND UP1, UPT, UR24, 0x7, UPT ;  /* 0x000000071800788c */ /* 0x000fe2000bf26070 */
[----:B------:R-:W-:Y:S01]  /*4d20*/  HFMA2 R16, -RZ, RZ, 0, 0 ;  /* 0x00000000ff107431 */ /* 0x000fe200000001ff */
[----:B------:R-:W-:-:S07]  /*4d30*/  UMOV UR5, URZ ;  /* 0x000000ff00057c82 */ /* 0x000fce0008000000 */
[----:B------:R-:W-:Y:S05]  /*4d40*/  BRA.U !UP1, `(.L_x_95) ;  /* 0x0000000109b87547 */ /* 0x000fea000b800000 */
[----:B------:R-:W1:Y:S01]  /*4d50*/  S2UR UR17, SR_CgaCtaId ;  /* 0x00000000001179c3 */ /* 0x000e620000008800 */
[----:B------:R-:W-:Y:S01]  /*4d60*/  UMOV UR5, 0x400 ;  /* 0x0000040000057882 */ /* 0x000fe20000000000 */
[----:B------:R-:W-:Y:S01]  /*4d70*/  MOV R16, RZ ;  /* 0x000000ff00107202 */ /* 0x000fe20000000f00 */
[----:B------:R-:W1:Y:S05]  /*4d80*/  LDCU UR39, c[0x0][0x3b4] ;  /* 0x00007680ff2777ac */ /* 0x000e6a0008000800 */
[----:B0-2---:R-:W0:Y:S01]  /*4d90*/  LDC R3, c[0x0][0x3c0] ;  /* 0x0000f000ff037b82 */ /* 0x005e220000000800 */
[----:B-1----:R-:W-:-:S03]  /*4da0*/  ULEA UR36, UR17, UR5, 0x18 ;  /* 0x0000000511247291 */ /* 0x002fc6000f8ec0ff */
[----:B------:R-:W-:-:S09]  /*4db0*/  UMOV UR5, URZ ;  /* 0x000000ff00057c82 */ /* 0x000fd20008000000 */
.L_x_96:
[----:B------:R-:W-:Y:S02]  /*4dc0*/  UIMAD UR17, UR5, UR39, UR4 ;  /* 0x00000027051172a4 */ /* 0x000fe4000f8e0204 */
[----:B0--345:R-:W-:Y:S01]  /*4dd0*/  IMAD R2, R0, R3, UR5 ;  /* 0x0000000500027e24 */ /* 0x039fe2000f8e0203 */
[----:B------:R-:W-:Y:S02]  /*4de0*/  UIADD3 UR5, UPT, UPT, UR5, 0x8, URZ ;  /* 0x0000000805057890 */ /* 0x000fe4000fffe0ff */
[----:B------:R-:W-:Y:S02]  /*4df0*/  ULEA UR17, UR17, UR36, 0x2 ;  /* 0x0000002411117291 */ /* 0x000fe4000f8e10ff */
[----:B------:R-:W-:Y:S01]  /*4e00*/  LEA R18, R2, UR16, 0x2 ;  /* 0x0000001002127c11 */ /* 0x000fe2000f8e10ff */
[----:B------:R-:W-:Y:S02]  /*4e10*/  UISETP.NE.AND UP1, UPT, UR5, UR9, UPT ;  /* 0x000000090500728c */ /* 0x000fe4000bf25270 */
[----:B------:R-:W-:-:S02]  /*4e20*/  ULEA UR37, UR39, UR17, 0x2 ;  /* 0x0000001127257291 */ /* 0x000fc4000f8e10ff */
[----:B------:R-:W-:Y:S02]  /*4e30*/  LDS R19, [R18] ;  /* 0x0000000012137984 */ /* 0x000fe40000000800 */
[----:B------:R-:W-:Y:S02]  /*4e40*/  ULEA UR38, UR39, UR37, 0x2 ;  /* 0x0000002527267291 */ /* 0x000fe4000f8e10ff */
[----:B------:R-:W0:Y:S02]  /*4e50*/  LDS R20, [UR17] ;  /* 0x00000011ff147984 */ /* 0x000e240008000800 */
[----:B------:R-:W-:Y:S02]  /*4e60*/  ULEA UR17, UR39, UR38, 0x2 ;  /* 0x0000002627117291 */ /* 0x000fe4000f8e10ff */
[----:B------:R-:W-:Y:S04]  /*4e70*/  LDS R22, [R18+0x4] ;  /* 0x0000040012167984 */ /* 0x000fe80000000800 */
[----:B------:R-:W1:Y:S01]  /*4e80*/  LDS R21, [UR37] ;  /* 0x00000025ff157984 */ /* 0x000e620008000800 */
[----:B------:R-:W-:-:S03]  /*4e90*/  ULEA UR37, UR39, UR17, 0x2 ;  /* 0x0000001127257291 */ /* 0x000fc6000f8e10ff */
[----:B------:R-:W-:Y:S04]  /*4ea0*/  LDS R24, [R18+0x8] ;  /* 0x0000080012187984 */ /* 0x000fe80000000800 */
[----:B------:R-:W2:Y:S01]  /*4eb0*/  LDS R23, [UR38] ;  /* 0x00000026ff177984 */ /* 0x000ea20008000800 */
[----:B------:R-:W-:-:S03]  /*4ec0*/  ULEA UR38, UR39, UR37, 0x2 ;  /* 0x0000002527267291 */ /* 0x000fc6000f8e10ff */
[----:B------:R-:W-:Y:S04]  /*4ed0*/  LDS R26, [R18+0xc] ;  /* 0x00000c00121a7984 */ /* 0x000fe80000000800 */
[----:B------:R-:W3:Y:S01]  /*4ee0*/  LDS R25, [UR17] ;  /* 0x00000011ff197984 */ /* 0x000ee20008000800 */
[----:B------:R-:W-:-:S03]  /*4ef0*/  ULEA UR17, UR39, UR38, 0x2 ;  /* 0x0000002627117291 */ /* 0x000fc6000f8e10ff */
[----:B------:R-:W-:Y:S04]  /*4f00*/  LDS R6, [R18+0x10] ;  /* 0x0000100012067984 */ /* 0x000fe80000000800 */
[----:B------:R-:W4:Y:S01]  /*4f10*/  LDS R15, [UR37] ;  /* 0x00000025ff0f7984 */ /* 0x000f220008000800 */
[----:B------:R-:W-:-:S03]  /*4f20*/  ULEA UR37, UR39, UR17, 0x2 ;  /* 0x0000001127257291 */ /* 0x000fc6000f8e10ff */
[----:B------:R-:W-:Y:S04]  /*4f30*/  LDS R4, [R18+0x14] ;  /* 0x0000140012047984 */ /* 0x000fe80000000800 */
[----:B------:R-:W4:Y:S01]  /*4f40*/  LDS R7, [UR38] ;  /* 0x00000026ff077984 */ /* 0x000f220008000800 */
[----:B0-----:R-:W-:-:S03]  /*4f50*/  FFMA R19, R19, R20, R16 ;  /* 0x0000001413137223 */ /* 0x001fc60000000010 */
[----:B------:R-:W-:Y:S04]  /*4f60*/  LDS R2, [R18+0x18] ;  /* 0x0000180012027984 */ /* 0x000fe80000000800 */
[----:B------:R-:W0:Y:S01]  /*4f70*/  LDS R5, [UR17] ;  /* 0x00000011ff057984 */ /* 0x000e220008000800 */
[----:B-1----:R-:W-:-:S03]  /*4f80*/  FFMA R19, R22, R21, R19 ;  /* 0x0000001516137223 */ /* 0x002fc60000000013 */
[----:B------:R-:W-:Y:S04]  /*4f90*/  LDS R14, [R18+0x1c] ;  /* 0x00001c00120e7984 */ /* 0x000fe80000000800 */
[----:B------:R-:W1:Y:S01]  /*4fa0*/  LDS R17, [UR37] ;  /* 0x00000025ff117984 */ /* 0x000e620008000800 */
[----:B--2---:R-:W-:-:S04]  /*4fb0*/  FFMA R19, R24, R23, R19 ;  /* 0x0000001718137223 */ /* 0x004fc80000000013 */
[----:B---3--:R-:W-:-:S04]  /*4fc0*/  FFMA R19, R26, R25, R19 ;  /* 0x000000191a137223 */ /* 0x008fc80000000013 */
[----:B----4-:R-:W-:-:S04]  /*4fd0*/  FFMA R15, R6, R15, R19 ;  /* 0x0000000f060f7223 */ /* 0x010fc80000000013 */
[----:B------:R-:W-:-:S04]  /*4fe0*/  FFMA R7, R4, R7, R15 ;  /* 0x0000000704077223 */ /* 0x000fc8000000000f */
[----:B0-----:R-:W-:-:S04]  /*4ff0*/  FFMA R5, R2, R5, R7 ;  /* 0x0000000502057223 */ /* 0x001fc80000000007 */
[----:B-1----:R-:W-:Y:S01]  /*5000*/  FFMA R16, R14, R17, R5 ;  /* 0x000000110e107223 */ /* 0x002fe20000000005 */
[----:B------:R-:W-:Y:S06]  /*5010*/  BRA.U UP1, `(.L_x_96) ;  /* 0xfffffffd01687547 */ /* 0x000fec000b83ffff */
[----:B------:R-:W-:-:S05]  /*5020*/  UMOV UR5, UR9 ;  /* 0x0000000900057c82 */ /* 0x000fca0008000000 */
.L_x_95:
[----:B------:R-:W-:-:S09]  /*5030*/  UISETP.NE.AND UP1, UPT, UR23, URZ, UPT ;  /* 0x000000ff1700728c */ /* 0x000fd2000bf25270 */
[----:B------:R-:W-:Y:S05]  /*5040*/  BRA.U !UP1, `(.L_x_97) ;  /* 0x0000000509007547 */ /* 0x000fea000b800000 */
[----:B------:R-:W-:Y:S02]  /*5050*/  UIADD3 UR17, UPT, UPT, UR23, -0x1, URZ ;  /* 0xffffffff17117890 */ /* 0x000fe4000fffe0ff */
[----:B------:R-:W-:Y:S02]  /*5060*/  UISETP.NE.AND UP2, UPT, UR22, URZ, UPT ;  /* 0x000000ff1600728c */ /* 0x000fe4000bf45270 */
[----:B------:R-:W-:-:S09]  /*5070*/  UISETP.GE.U32.AND UP1, UPT, UR17, 0x3, UPT ;  /* 0x000000031100788c */ /* 0x000fd2000bf26070 */
[----:B------:R-:W-:Y:S05]  /*5080*/  BRA.U !UP1, `(.L_x_98) ;  /* 0x0000000109647547 */ /* 0x000fea000b800000 */
[----:B------:R-:W1:Y:S01]  /*5090*/  S2UR UR38, SR_CgaCtaId ;  /* 0x00000000002679c3 */ /* 0x000e620000008800 */
[----:B------:R-:W3:Y:S01]  /*50a0*/  LDCU UR36, c[0x0][0x3b4] ;  /* 0x00007680ff2477ac */ /* 0x000ee20008000800 */
[----:B------:R-:W-:-:S06]  /*50b0*/  UMOV UR37, 0x400 ;  /* 0x0000040000257882 */ /* 0x000fcc0000000000 */
[----:B0-2---:R-:W4:Y:S01]  /*50c0*/  LDC R3, c[0x0][0x3c0] ;  /* 0x0000f000ff037b82 */ /* 0x005f220000000800 */
[----:B---3--:R-:W-:Y:S02]  /*50d0*/  UIMAD UR17, UR5, UR36, UR4 ;  /* 0x00000024051172a4 */ /* 0x008fe4000f8e0204 */
[----:B-1----:R-:W-:-:S04]  /*50e0*/  ULEA UR37, UR38, UR37, 0x18 ;  /* 0x0000002526257291 */ /* 0x002fc8000f8ec0ff */
[----:B------:R-:W-:Y:S01]  /*50f0*/  ULEA UR17, UR17, UR37, 0x2 ;  /* 0x0000002511117291 */ /* 0x000fe2000f8e10ff */
[----:B----45:R-:W-:-:S03]  /*5100*/  IMAD R2, R0, R3, UR5 ;  /* 0x0000000500027e24 */ /* 0x030fc6000f8e0203 */
[----:B------:R-:W-:Y:S02]  /*5110*/  ULEA UR37, UR36, UR17, 0x2 ;  /* 0x0000001124257291 */ /* 0x000fe4000f8e10ff */
[----:B------:R-:W-:Y:S01]  /*5120*/  UIADD3 UR5, UPT, UPT, UR5, 0x4, URZ ;  /* 0x0000000405057890 */ /* 0x000fe2000fffe0ff */
[----:B------:R-:W-:Y:S01]  /*5130*/  LEA R2, R2, UR16, 0x2 ;  /* 0x0000001002027c11 */ /* 0x000fe2000f8e10ff */
[----:B------:R-:W-:Y:S01]  /*5140*/  ULEA UR38, UR36, UR37, 0x2 ;  /* 0x0000002524267291 */ /* 0x000fe2000f8e10ff */
[----:B------:R-:W-:Y:S03]  /*5150*/  LDS R4, [UR17] ;  /* 0x00000011ff047984 */ /* 0x000fe60008000800 */
[----:B------:R-:W-:Y:S01]  /*5160*/  ULEA UR17, UR36, UR38, 0x2 ;  /* 0x0000002624117291 */ /* 0x000fe2000f8e10ff */
[----:B------:R-:W0:Y:S04]  /*5170*/  LDS R3, [R2] ;  /* 0x0000000002037984 */ /* 0x000e280000000800 */
[----:B------:R-:W-:Y:S04]  /*5180*/  LDS R6, [R2+0x4] ;  /* 0x0000040002067984 */ /* 0x000fe80000000800 */
[----:B------:R-:W1:Y:S04]  /*5190*/  LDS R5, [UR37] ;  /* 0x00000025ff057984 */ /* 0x000e680008000800 */
[----:B------:R-:W-:Y:S04]  /*51a0*/  LDS R14, [R2+0x8] ;  /* 0x00000800020e7984 */ /* 0x000fe80000000800 */
[----:B------:R-:W2:Y:S04]  /*51b0*/  LDS R7, [UR38] ;  /* 0x00000026ff077984 */ /* 0x000ea80008000800 */
[----:B------:R-:W-:Y:S04]  /*51c0*/  LDS R18, [R2+0xc] ;  /* 0x00000c0002127984 */ /* 0x000fe80000000800 */
[----:B------:R-:W3:Y:S01]  /*51d0*/  LDS R15, [UR17] ;  /* 0x00000011ff0f7984 */ /* 0x000ee20008000800 */
[----:B0-----:R-:W-:-:S04]  /*51e0*/  FFMA R3, R3, R4, R16 ;  /* 0x0000000403037223 */ /* 0x001fc80000000010 */
[----:B-1----:R-:W-:-:S04]  /*51f0*/  FFMA R3, R6, R5, R3 ;  /* 0x0000000506037223 */ /* 0x002fc80000000003 */
[----:B--2---:R-:W-:-:S04]  /*5200*/  FFMA R3, R14, R7, R3 ;  /* 0x000000070e037223 */ /* 0x004fc80000000003 */
[----:B---3--:R-:W-:-:S07]  /*5210*/  FFMA R16, R18, R15, R3 ;  /* 0x0000000f12107223 */ /* 0x008fce0000000003 */
.L_x_98:
[----:B------:R-:W-:Y:S05]  /*5220*/  BRA.U !UP2, `(.L_x_97) ;  /* 0x000000010a887547 */ /* 0x000fea000b800000 */
[----:B------:R-:W-:Y:S02]  /*5230*/  UIADD3 UR17, UPT, UPT, UR22, -0x1, URZ ;  /* 0xffffffff16117890 */ /* 0x000fe4000fffe0ff */
[----:B------:R-:W-:Y:S02]  /*5240*/  UISETP.NE.AND UP2, UPT, UR19, URZ, UPT ;  /* 0x000000ff1300728c */ /* 0x000fe4000bf45270 */
[----:B------:R-:W-:-:S09]  /*5250*/  UISETP.NE.AND UP1, UPT, UR17, URZ, UPT ;  /* 0x000000ff1100728c */ /* 0x000fd2000bf25270 */
[----:B------:R-:W-:Y:S05]  /*5260*/  BRA.U !UP1, `(.L_x_99) ;  /* 0x0000000109447547 */ /* 0x000fea000b800000 */
[----:B------:R-:W1:Y:S01]  /*5270*/  S2UR UR38, SR_CgaCtaId ;  /* 0x00000000002679c3 */ /* 0x000e620000008800 */
[----:B------:R-:W3:Y:S01]  /*5280*/  LDCU UR17, c[0x0][0x3b4] ;  /* 0x00007680ff1177ac */ /* 0x000ee20008000800 */
[----:B------:R-:W-:-:S06]  /*5290*/  UMOV UR37, 0x400 ;  /* 0x0000040000257882 */ /* 0x000fcc0000000000 */
[----:B0-2---:R-:W0:Y:S01]  /*52a0*/  LDC R3, c[0x0][0x3c0] ;  /* 0x0000f000ff037b82 */ /* 0x005e220000000800 */
[----:B---3--:R-:W-:Y:S02]  /*52b0*/  UIMAD UR36, UR5, UR17, UR4 ;  /* 0x00000011052472a4 */ /* 0x008fe4000f8e0204 */
[----:B-1----:R-:W-:-:S04]  /*52c0*/  ULEA UR37, UR38, UR37, 0x18 ;  /* 0x0000002526257291 */ /* 0x002fc8000f8ec0ff */
[----:B------:R-:W-:Y:S01]  /*52d0*/  ULEA UR36, UR36, UR37, 0x2 ;  /* 0x0000002524247291 */ /* 0x000fe2000f8e10ff */
[----:B0-----:R-:W-:-:S03]  /*52e0*/  IMAD R3, R0, R3, UR5 ;  /* 0x0000000500037e24 */ /* 0x001fc6000f8e0203 */
[----:B------:R-:W-:Y:S02]  /*52f0*/  ULEA UR17, UR17, UR36, 0x2 ;  /* 0x0000002411117291 */ /* 0x000fe4000f8e10ff */
[----:B------:R-:W-:Y:S01]  /*5300*/  UIADD3 UR5, UPT, UPT, UR5, 0x2, URZ ;  /* 0x0000000205057890 */ /* 0x000fe2000fffe0ff */
[----:B------:R-:W-:Y:S02]  /*5310*/  LEA R3, R3, UR16, 0x2 ;  /* 0x0000001003037c11 */ /* 0x000fe4000f8e10ff */
[----:B----45:R-:W-:Y:S04]  /*5320*/  LDS R2, [UR36] ;  /* 0x00000024ff027984 */ /* 0x030fe80008000800 */
[----:B------:R-:W0:Y:S04]  /*5330*/  LDS R5, [R3] ;  /* 0x0000000003057984 */ /* 0x000e280000000800 */
[----:B------:R-:W-:Y:S04]  /*5340*/  LDS R7, [R3+0x4] ;  /* 0x0000040003077984 */ /* 0x000fe80000000800 */
[----:B------:R-:W1:Y:S01]  /*5350*/  LDS R4, [UR17] ;  /* 0x00000011ff047984 */ /* 0x000e620008000800 */
[----:B0-----:R-:W-:-:S04]  /*5360*/  FFMA R2, R5, R2, R16 ;  /* 0x0000000205027223 */ /* 0x001fc80000000010 */
[----:B-1----:R-:W-:-:S07]  /*5370*/  FFMA R16, R7, R4, R2 ;  /* 0x0000000407107223 */ /* 0x002fce0000000002 */
.L_x_99:
        /* <DEDUP_REMOVED lines=8> */
[----:B----45:R-:W-:-:S05]  /*5400*/  IMAD R2, R0, R3, UR5 ;  /* 0x0000000500027e24 */ /* 0x030fca000f8e0203 */
[----:B------:R-:W-:-:S03]  /*5410*/  LEA R2, R2, UR16, 0x2 ;  /* 0x0000001002027c11 */ /* 0x000fc6000f8e10ff */
[----:B------:R-:W-:Y:S04]  /*5420*/  LDS R4, [UR17] ;  /* 0x00000011ff047984 */ /* 0x000fe80008000800 */
[----:B------:R-:W0:Y:S02]  /*5430*/  LDS R3, [R2] ;  /* 0x0000000002037984 */ /* 0x000e240000000800 */
[----:B0-----:R-:W-:-:S07]  /*5440*/  FFMA R16, R3, R4, R16 ;  /* 0x0000000403107223 */ /* 0x001fce0000000010 */
.L_x_97:
[----:B0-2345:R-:W0:Y:S01]  /*5450*/  LDC.64 R2, c[0x0][0x3d0] ;  /* 0x0000f400ff027b82 */ /* 0x03de220000000a00 */
[----:B------:R-:W2:Y:S01]  /*5460*/  LDCU UR5, c[0x0][0x3c8] ;  /* 0x00007900ff0577ac */ /* 0x000ea20008000800 */
[----:B------:R-:W-:-:S05]  /*5470*/  IMAD R7, R13, UR25, R12 ;  /* 0x000000190d077c24 */ /* 0x000fca000f8e020c */
[----:B------:R-:W-:Y:S01]  /*5480*/  IADD3 R7, PT, PT, R7, UR4, RZ ;  /* 0x0000000407077c10 */ /* 0x000fe2000fffe0ff */
[----:B--2---:R-:W-:Y:S01]  /*5490*/  FMUL R5, R16, UR5 ;  /* 0x0000000510057c20 */ /* 0x004fe20008400000 */
[----:B------:R-:W2:Y:S03]  /*54a0*/  LDCU UR5, c[0x0][0x3b4] ;  /* 0x00007680ff0577ac */ /* 0x000ea60008000800 */
[----:B0-----:R-:W-:-:S05]  /*54b0*/  IMAD.WIDE R2, R7, 0x4, R2 ;  /* 0x0000000407027825 */ /* 0x001fca00078e0202 */
[----:B------:R0:W-:Y:S01]  /*54c0*/  REDG.E.ADD.F32.FTZ.RN.STRONG.GPU desc[UR12][R2.64], R5 ;  /* 0x00000005020079a6 */ /* 0x0001e2000c12f30c */
[----:B------:R-:W-:-:S04]  /*54d0*/  UIADD3 UR4, UPT, UPT, UR4, 0x1, URZ ;  /* 0x0000000104047890 */ /* 0x000fc8000fffe0ff */
[----:B--2---:R-:W-:-:S09]  /*54e0*/  UISETP.NE.AND UP1, UPT, UR4, UR5, UPT ;  /* 0x000000050400728c */ /* 0x004fd2000bf25270 */
[----:B0-----:R-:W-:Y:S05]  /*54f0*/  BRA.U !UP1, `(.L_x_93) ;  /* 0x0000000109747547 */ /* 0x001fea000b800000 */
[----:B------:R-:W-:Y:S05]  /*5500*/  BRA `(.L_x_100) ;  /* 0xfffffff800007947 */ /* 0x000fea000383ffff */
.L_x_94:
[----:B------:R-:W-:Y:S01]  /*5510*/  UISETP.GE.U32.AND UP1, UPT, UR27, 0x3, UPT ;  /* 0x000000031b00788c */ /* 0x000fe2000bf26070 */
[----:B------:R-:W-:Y:S01]  /*5520*/  IMAD R6, R13, UR25, R12 ;  /* 0x000000190d067c24 */ /* 0x000fe2000f8e020c */
[----:B------:R-:W-:-:S07]  /*5530*/  UMOV UR4, URZ ;  /* 0x000000ff00047c82 */ /* 0x000fce0008000000 */
[----:B------:R-:W-:Y:S05]  /*5540*/  BRA.U !UP1, `(.L_x_101) ;  /* 0x0000000109307547 */ /* 0x000fea000b800000 */
[----:B0-23--:R-:W0:Y:S01]  /*5550*/  LDC.64 R4, c[0x0][0x3d0] ;  /* 0x0000f400ff047b82 */ /* 0x00de220000000a00 */
[----:B------:R-:W-:-:S05]  /*5560*/  UMOV UR4, URZ ;  /* 0x000000ff00047c82 */ /* 0x000fca0008000000 */
.L_x_102:
[----:B------:R-:W-:-:S05]  /*5570*/  IADD3 R3, PT, PT, R6, UR4, RZ ;  /* 0x0000000406037c10 */ /* 0x000fca000fffe0ff */
[----:B0---45:R-:W-:-:S05]  /*5580*/  IMAD.WIDE R2, R3, 0x4, R4 ;  /* 0x0000000403027825 */ /* 0x031fca00078e0204 */
[----:B------:R2:W-:Y:S04]  /*5590*/  REDG.E.ADD.F32.FTZ.RN.STRONG.GPU desc[UR12][R2.64], R11 ;  /* 0x0000000b020079a6 */ /* 0x0005e8000c12f30c */
[----:B------:R2:W-:Y:S04]  /*55a0*/  REDG.E.ADD.F32.FTZ.RN.STRONG.GPU desc[UR12][R2.64+0x4], R11 ;  /* 0x0000040b020079a6 */ /* 0x0005e8000c12f30c */
[----:B------:R2:W-:Y:S04]  /*55b0*/  REDG.E.ADD.F32.FTZ.RN.STRONG.GPU desc[UR12][R2.64+0x8], R11 ;  /* 0x0000080b020079a6 */ /* 0x0005e8000c12f30c */
[----:B------:R2:W-:Y:S01]  /*55c0*/  REDG.E.ADD.F32.FTZ.RN.STRONG.GPU desc[UR12][R2.64+0xc], R11 ;  /* 0x00000c0b020079a6 */ /* 0x0005e2000c12f30c */
[----:B------:R-:W-:-:S04]  /*55d0*/  UIADD3 UR4, UPT, UPT, UR4, 0x4, URZ ;  /* 0x0000000404047890 */ /* 0x000fc8000fffe0ff */
[----:B------:R-:W-:-:S09]  /*55e0*/  UISETP.NE.AND UP1, UPT, UR4, UR11, UPT ;  /* 0x0000000b0400728c */ /* 0x000fd2000bf25270 */
[----:B--2---:R-:W-:Y:S05]  /*55f0*/  BRA.U UP1, `(.L_x_102) ;  /* 0xfffffffd01dc7547 */ /* 0x004fea000b83ffff */
[----:B------:R-:W-:-:S05]  /*5600*/  UMOV UR4, UR11 ;  /* 0x0000000b00047c82 */ /* 0x000fca0008000000 */
.L_x_101:
[----:B------:R-:W-:-:S09]  /*5610*/  UISETP.NE.AND UP1, UPT, UR29, URZ, UPT ;  /* 0x000000ff1d00728c */ /* 0x000fd2000bf25270 */
[----:B------:R-:W-:Y:S05]  /*5620*/  BRA.U !UP1, `(.L_x_93) ;  /* 0x0000000109287547 */ /* 0x000fea000b800000 */
[----:B0-2345:R-:W0:Y:S01]  /*5630*/  LDC.64 R2, c[0x0][0x3d0] ;  /* 0x0000f400ff027b82 */ /* 0x03de220000000a00 */
[----:B------:R-:W-:-:S05]  /*5640*/  IADD3 R5, PT, PT, R6, UR4, RZ ;  /* 0x0000000406057c10 */ /* 0x000fca000fffe0ff */
[----:B0-----:R-:W-:-:S05]  /*5650*/  IMAD.WIDE R2, R5, 0x4, R2 ;  /* 0x0000000405027825 */ /* 0x001fca00078e0202 */
[----:B------:R0:W-:Y:S01]  /*5660*/  REDG.E.ADD.F32.FTZ.RN.STRONG.GPU desc[UR12][R2.64], R11 ;  /* 0x0000000b020079a6 */ /* 0x0001e2000c12f30c */
[----:B------:R-:W-:-:S09]  /*5670*/  UISETP.NE.AND UP1, UPT, UR29, 0x1, UPT ;  /* 0x000000011d00788c */ /* 0x000fd2000bf25270 */
[----:B------:R-:W-:Y:S05]  /*5680*/  BRA.U !UP1, `(.L_x_93) ;  /* 0x0000000109107547 */ /* 0x000fea000b800000 */
[----:B------:R2:W-:Y:S01]  /*5690*/  REDG.E.ADD.F32.FTZ.RN.STRONG.GPU desc[UR12][R2.64+0x4], R11 ;  /* 0x0000040b020079a6 */ /* 0x0005e2000c12f30c */
[----:B------:R-:W-:-:S09]  /*56a0*/  UISETP.NE.AND UP1, UPT, UR29, 0x2, UPT ;  /* 0x000000021d00788c */ /* 0x000fd2000bf25270 */
[----:B------:R-:W-:Y:S05]  /*56b0*/  BRA.U !UP1, `(.L_x_93) ;  /* 0x0000000109047547 */ /* 0x000fea000b800000 */
[----:B------:R3:W-:Y:S02]  /*56c0*/  REDG.E.ADD.F32.FTZ.RN.STRONG.GPU desc[UR12][R2.64+0x8], R11 ;  /* 0x0000080b020079a6 */ /* 0x0007e4000c12f30c */
.L_x_93:
[----:B------:R-:W-:Y:S06]  /*56d0*/  BAR.SYNC.DEFER_BLOCKING 0x0 ;  /* 0x0000000000007b1d */ /* 0x000fec0000010000 */
[----:B------:R-:W-:Y:S05]  /*56e0*/  BRA.U !UP0, `(.L_x_103) ;  /* 0x0000000d08007547 */ /* 0x000fea000b800000 */
[----:B------:R-:W0:Y:S01]  /*56f0*/  LDCU UR4, c[0x0][0x3c4] ;  /* 0x00007880ff0477ac */ /* 0x000e220008000800 */
[----:B------:R-:W-:Y:S01]  /*5700*/  BSSY.RECONVERGENT B0, `(.L_x_103) ;  /* 0x00000be000007945 */ /* 0x000fe20003800200 */
[----:B------:R-:W-:Y:S02]  /*5710*/  ULEA UR39, UR26, UR31, 0x2 ;  /* 0x0000001f1a277291 */ /* 0x000fe4000f8e10ff */
[----:B0-----:R-:W-:-:S09]  /*5720*/  UISETP.GE.AND UP1, UPT, UR4, 0x1, UPT ;  /* 0x000000010400788c */ /* 0x001fd2000bf26270 */
[----:B------:R-:W-:Y:S05]  /*5730*/  BRA.U !UP1, `(.L_x_104) ;  /* 0x0000000909007547 */ /* 0x000fea000b800000 */
[----:B------:R-:W-:-:S05]  /*5740*/  UMOV UR4, URZ ;  /* 0x000000ff00047c82 */ /* 0x000fca0008000000 */
.L_x_113:
[----:B------:R-:W0:Y:S01]  /*5750*/  LDCU UR5, c[0x0][0x3c4] ;  /* 0x00007880ff0577ac */ /* 0x000e220008000800 */
[----:B--2345:R-:W-:Y:S01]  /*5760*/  HFMA2 R2, -RZ, RZ, 0, 0 ;  /* 0x00000000ff027431 */ /* 0x03cfe200000001ff */
[----:B0-----:R-:W-:-:S03]  /*5770*/  UISETP.GE.U32.AND UP1, UPT, UR5, 0x8, UPT ;  /* 0x000000080500788c */ /* 0x001fc6000bf26070 */
[----:B------:R-:W-:-:S06]  /*5780*/  UMOV UR5, URZ ;  /* 0x000000ff00057c82 */ /* 0x000fcc0008000000 */
[----:B------:R-:W-:Y:S05]  /*5790*/  BRA.U !UP1, `(.L_x_105) ;  /* 0x0000000109c47547 */ /* 0x000fea000b800000 */
[----:B------:R-:W0:Y:S01]  /*57a0*/  LDC R3, c[0x0][0x3c0] ;  /* 0x0000f000ff037b82 */ /* 0x000e220000000800 */
[----:B------:R-:W-:Y:S01]  /*57b0*/  MOV R2, RZ ;  /* 0x000000ff00027202 */ /* 0x000fe20000000f00 */
[----:B------:R-:W2:Y:S01]  /*57c0*/  LDCU UR38, c[0x0][0x3b4] ;  /* 0x00007680ff2677ac */ /* 0x000ea20008000800 */
[----:B------:R-:W-:-:S05]  /*57d0*/  UMOV UR5, URZ ;  /* 0x000000ff00057c82 */ /* 0x000fca0008000000 */
.L_x_106:
[----:B--2---:R-:W-:Y:S02]  /*57e0*/  UIMAD UR17, UR5, UR38, UR4 ;  /* 0x00000026051172a4 */ /* 0x004fe4000f8e0204 */
[----:B0-----:R-:W-:Y:S01]  /*57f0*/  IMAD R4, R3, UR5, R0 ;  /* 0x0000000503047c24 */ /* 0x001fe2000f8e0200 */
[----:B------:R-:W-:Y:S02]  /*5800*/  UIADD3 UR5, UPT, UPT, UR5, 0x8, URZ ;  /* 0x0000000805057890 */ /* 0x000fe4000fffe0ff */
[----:B------:R-:W-:Y:S02]  /*5810*/  ULEA UR17, UR17, UR15, 0x2 ;  /* 0x0000000f11117291 */ /* 0x000fe4000f8e10ff */
[----:B------:R-:W-:Y:S01]  /*5820*/  LEA R16, R4, UR16, 0x2 ;  /* 0x0000001004107c11 */ /* 0x000fe2000f8e10ff */
[----:B------:R-:W-:Y:S02]  /*5830*/  UISETP.NE.AND UP1, UPT, UR5, UR8, UPT ;  /* 0x000000080500728c */ /* 0x000fe4000bf25270 */
[----:B------:R-:W-:Y:S01]  /*5840*/  ULEA UR36, UR38, UR17, 0x2 ;  /* 0x0000001126247291 */ /* 0x000fe2000f8e10ff */
[----:B------:R-:W-:Y:S01]  /*5850*/  IADD3 R6, PT, PT, R16, UR6, RZ ;  /* 0x0000000610067c10 */ /* 0x000fe2000fffe0ff */
[----:B------:R-:W-:Y:S02]  /*5860*/  LDS R7, [R16] ;  /* 0x0000000010077984 */ /* 0x000fe40000000800 */
[----:B------:R-:W-:Y:S01]  /*5870*/  ULEA UR37, UR38, UR36, 0x2 ;  /* 0x0000002426257291 */ /* 0x000fe2000f8e10ff */
[----:B------:R-:W-:Y:S01]  /*5880*/  IADD3 R14, PT, PT, R6, UR6, RZ ;  /* 0x00000006060e7c10 */ /* 0x000fe2000fffe0ff */
[----:B------:R-:W0:Y:S02]  /*5890*/  LDS R5, [UR17] ;  /* 0x00000011ff057984 */ /* 0x000e240008000800 */
[----:B------:R-:W-:Y:S01]  /*58a0*/  ULEA UR17, UR38, UR37, 0x2 ;  /* 0x0000002526117291 */ /* 0x000fe2000f8e10ff */
[----:B------:R-:W-:Y:S01]  /*58b0*/  IADD3 R23, PT, PT, R14, UR6, RZ ;  /* 0x000000060e177c10 */ /* 0x000fe2000fffe0ff */
[----:B------:R-:W-:Y:S04]  /*58c0*/  LDS R4, [R16+UR6] ;  /* 0x0000000610047984 */ /* 0x000fe80008000800 */
[----:B-1----:R-:W1:Y:S01]  /*58d0*/  LDS R15, [UR36] ;  /* 0x00000024ff0f7984 */ /* 0x002e620008000800 */
[----:B------:R-:W-:Y:S01]  /*58e0*/  ULEA UR36, UR38, UR17, 0x2 ;  /* 0x0000001126247291 */ /* 0x000fe2000f8e10ff */
[----:B------:R-:W-:-:S02]  /*58f0*/  VIADD R22, R23, UR6 ;  /* 0x0000000617167c36 */ /* 0x000fc40008000000 */
[----:B------:R-:W-:Y:S03]  /*5900*/  LDS R6, [R6+UR6] ;  /* 0x0000000606067984 */ /* 0x000fe60008000800 */
[----:B------:R-:W-:Y:S01]  /*5910*/  IADD3 R20, PT, PT, R22, UR6, RZ ;  /* 0x0000000616147c10 */ /* 0x000fe2000fffe0ff */
[----:B------:R-:W2:Y:S01]  /*5920*/  LDS R17, [UR37] ;  /* 0x00000025ff117984 */ /* 0x000ea20008000800 */
[----:B------:R-:W-:Y:S02]  /*5930*/  ULEA UR37, UR38, UR36, 0x2 ;  /* 0x0000002426257291 */ /* 0x000fe4000f8e10ff */
[----:B------:R-:W-:Y:S01]  /*5940*/  IADD3 R18, PT, PT, R20, UR6, RZ ;  /* 0x0000000614127c10 */ /* 0x000fe2000fffe0ff */
[----:B------:R-:W-:Y:S04]  /*5950*/  LDS R14, [R14+UR6] ;  /* 0x000000060e0e7984 */ /* 0x000fe80008000800 */
[----:B------:R-:W3:Y:S01]  /*5960*/  LDS R19, [UR17] ;  /* 0x00000011ff137984 */ /* 0x000ee20008000800 */
[----:B------:R-:W-:-:S03]  /*5970*/  ULEA UR17, UR38, UR37, 0x2 ;  /* 0x0000002526117291 */ /* 0x000fc6000f8e10ff */
[----:B------:R-:W-:Y:S04]  /*5980*/  LDS R16, [R23+UR6] ;  /* 0x0000000617107984 */ /* 0x000fe80008000800 */
[----:B------:R-:W4:Y:S01]  /*5990*/  LDS R21, [UR36] ;  /* 0x00000024ff157984 */ /* 0x000f220008000800 */
[----:B------:R-:W-:-:S03]  /*59a0*/  ULEA UR36, UR38, UR17, 0x2 ;  /* 0x0000001126247291 */ /* 0x000fc6000f8e10ff */
[----:B------:R-:W-:Y:S04]  /*59b0*/  LDS R22, [R22+UR6] ;  /* 0x0000000616167984 */ /* 0x000fe80008000800 */
[----:B------:R-:W5:Y:S01]  /*59c0*/  LDS R27, [UR37] ;  /* 0x00000025ff1b7984 */ /* 0x000f620008000800 */
[----:B0-----:R-:W-:-:S03]  /*59d0*/  FFMA R5, R7, R5, R2 ;  /* 0x0000000507057223 */ /* 0x001fc60000000002 */
[----:B------:R-:W-:Y:S04]  /*59e0*/  LDS R20, [R20+UR6] ;  /* 0x0000000614147984 */ /* 0x000fe80008000800 */
[----:B------:R-:W0:Y:S01]  /*59f0*/  LDS R25, [UR17] ;  /* 0x00000011ff197984 */ /* 0x000e220008000800 */
[----:B-1----:R-:W-:-:S03]  /*5a00*/  FFMA R5, R4, R15, R5 ;  /* 0x0000000f04057223 */ /* 0x002fc60000000005 */
[----:B------:R-:W-:Y:S04]  /*5a10*/  LDS R18, [R18+UR6] ;  /* 0x0000000612127984 */ /* 0x000fe80008000800 */
[----:B------:R-:W1:Y:S01]  /*5a20*/  LDS R23, [UR36] ;  /* 0x00000024ff177984 */ /* 0x000e620008000800 */
[----:B--2---:R-:W-:-:S04]  /*5a30*/  FFMA R5, R6, R17, R5 ;  /* 0x0000001106057223 */ /* 0x004fc80000000005 */
[----:B---3--:R-:W-:-:S04]  /*5a40*/  FFMA R5, R14, R19, R5 ;  /* 0x000000130e057223 */ /* 0x008fc80000000005 */
[----:B----4-:R-:W-:-:S04]  /*5a50*/  FFMA R5, R16, R21, R5 ;  /* 0x0000001510057223 */ /* 0x010fc80000000005 */
[----:B-----5:R-:W-:-:S04]  /*5a60*/  FFMA R5, R22, R27, R5 ;  /* 0x0000001b16057223 */ /* 0x020fc80000000005 */
[----:B0-----:R-:W-:-:S04]  /*5a70*/  FFMA R5, R20, R25, R5 ;  /* 0x0000001914057223 */ /* 0x001fc80000000005 */
[----:B-1----:R-:W-:Y:S01]  /*5a80*/  FFMA R2, R18, R23, R5 ;  /* 0x0000001712027223 */ /* 0x002fe20000000005 */
[----:B------:R-:W-:Y:S06]  /*5a90*/  BRA.U UP1, `(.L_x_106) ;  /* 0xfffffffd01507547 */ /* 0x000fec000b83ffff */
[----:B------:R-:W-:-:S05]  /*5aa0*/  UMOV UR5, UR8 ;  /* 0x0000000800057c82 */ /* 0x000fca0008000000 */
.L_x_105:
[----:B------:R-:W-:-:S09]  /*5ab0*/  UISETP.NE.AND UP1, UPT, UR21, URZ, UPT ;  /* 0x000000ff1500728c */ /* 0x000fd2000bf25270 */
[----:B------:R-:W-:Y:S05]  /*5ac0*/  BRA.U !UP1, `(.L_x_107) ;  /* 0x0000000109e07547 */ /* 0x000fea000b800000 */
[----:B------:R-:W-:Y:S02]  /*5ad0*/  UIADD3 UR17, UPT, UPT, UR21, -0x1, URZ ;  /* 0xffffffff15117890 */ /* 0x000fe4000fffe0ff */
[----:B------:R-:W-:Y:S02]  /*5ae0*/  UISETP.NE.AND UP2, UPT, UR20, URZ, UPT ;  /* 0x000000ff1400728c */ /* 0x000fe4000bf45270 */
[----:B------:R-:W-:-:S09]  /*5af0*/  UISETP.GE.U32.AND UP1, UPT, UR17, 0x3, UPT ;  /* 0x000000031100788c */ /* 0x000fd2000bf26070 */
[----:B------:R-:W-:Y:S05]  /*5b00*/  BRA.U !UP1, `(.L_x_108) ;  /* 0x0000000109607547 */ /* 0x000fea000b800000 */
[----:B------:R-:W0:Y:S01]  /*5b10*/  LDC R3, c[0x0][0x3c0] ;  /* 0x0000f000ff037b82 */ /* 0x000e220000000800 */
[----:B------:R-:W2:Y:S02]  /*5b20*/  LDCU UR36, c[0x0][0x3b4] ;  /* 0x00007680ff2477ac */ /* 0x000ea40008000800 */
[----:B--2---:R-:W-:-:S04]  /*5b30*/  UIMAD UR17, UR5, UR36, UR4 ;  /* 0x00000024051172a4 */ /* 0x004fc8000f8e0204 */
[----:B------:R-:W-:Y:S01]  /*5b40*/  ULEA UR17, UR17, UR15, 0x2 ;  /* 0x0000000f11117291 */ /* 0x000fe2000f8e10ff */
[----:B0-----:R-:W-:Y:S01]  /*5b50*/  IMAD R3, R3, UR5, R0 ;  /* 0x0000000503037c24 */ /* 0x001fe2000f8e0200 */
[----:B------:R-:W-:Y:S02]  /*5b60*/  UIADD3 UR5, UPT, UPT, UR5, 0x4, URZ ;  /* 0x0000000405057890 */ /* 0x000fe4000fffe0ff */
[----:B------:R-:W-:Y:S02]  /*5b70*/  ULEA UR37, UR36, UR17, 0x2 ;  /* 0x0000001124257291 */ /* 0x000fe4000f8e10ff */
[----:B------:R-:W-:Y:S02]  /*5b80*/  LEA R3, R3, UR16, 0x2 ;  /* 0x0000001003037c11 */ /* 0x000fe4000f8e10ff */
[----:B------:R-:W-:Y:S01]  /*5b90*/  ULEA UR38, UR36, UR37, 0x2 ;  /* 0x0000002524267291 */ /* 0x000fe2000f8e10ff */
[----:B------:R-:W-:Y:S01]  /*5ba0*/  LDS R4, [UR17] ;  /* 0x00000011ff047984 */ /* 0x000fe20008000800 */
[----:B------:R-:W-:-:S02]  /*5bb0*/  IADD3 R6, PT, PT, R3, UR6, RZ ;  /* 0x0000000603067c10 */ /* 0x000fc4000fffe0ff */
[----:B------:R-:W-:Y:S01]  /*5bc0*/  ULEA UR17, UR36, UR38, 0x2 ;  /* 0x0000002624117291 */ /* 0x000fe2000f8e10ff */
[----:B------:R-:W0:Y:S01]  /*5bd0*/  LDS R5, [R3] ;  /* 0x0000000003057984 */ /* 0x000e220000000800 */
[----:B-1----:R-:W-:-:S03]  /*5be0*/  IADD3 R15, PT, PT, R6, UR6, RZ ;  /* 0x00000006060f7c10 */ /* 0x002fc6000fffe0ff */
[----:B------:R-:W-:Y:S04]  /*5bf0*/  LDS R7, [R3+UR6] ;  /* 0x0000000603077984 */ /* 0x000fe80008000800 */
[----:B------:R-:W1:Y:S04]  /*5c00*/  LDS R14, [UR37] ;  /* 0x00000025ff0e7984 */ /* 0x000e680008000800 */
[----:B------:R-:W-:Y:S04]  /*5c10*/  LDS R17, [R6+UR6] ;  /* 0x0000000606117984 */ /* 0x000fe80008000800 */
[----:B------:R-:W2:Y:S04]  /*5c20*/  LDS R16, [UR38] ;  /* 0x00000026ff107984 */ /* 0x000ea80008000800 */
[----:B------:R-:W-:Y:S04]  /*5c30*/  LDS R15, [R15+UR6] ;  /* 0x000000060f0f7984 */ /* 0x000fe80008000800 */
[----:B------:R-:W3:Y:S01]  /*5c40*/  LDS R18, [UR17] ;  /* 0x00000011ff127984 */ /* 0x000ee20008000800 */
[----:B0-----:R-:W-:-:S04]  /*5c50*/  FFMA R4, R5, R4, R2 ;  /* 0x0000000405047223 */ /* 0x001fc80000000002 */
[----:B-1----:R-:W-:-:S04]  /*5c60*/  FFMA R4, R7, R14, R4 ;  /* 0x0000000e07047223 */ /* 0x002fc80000000004 */
[----:B--2---:R-:W-:-:S04]  /*5c70*/  FFMA R4, R17, R16, R4 ;  /* 0x0000001011047223 */ /* 0x004fc80000000004 */
[----:B---3--:R-:W-:-:S07]  /*5c80*/  FFMA R2, R15, R18, R4 ;  /* 0x000000120f027223 */ /* 0x008fce0000000004 */
.L_x_108:
[----:B------:R-:W-:Y:S05]  /*5c90*/  BRA.U !UP2, `(.L_x_107) ;  /* 0x000000010a6c7547 */ /* 0x000fea000b800000 */
[----:B------:R-:W-:Y:S02]  /*5ca0*/  UISETP.NE.AND UP1, UPT, UR34, URZ, UPT ;  /* 0x000000ff2200728c */ /* 0x000fe4000bf25270 */
[----:B------:R-:W-:-:S07]  /*5cb0*/  UISETP.NE.AND UP2, UPT, UR7, URZ, UPT ;  /* 0x000000ff0700728c */ /* 0x000fce000bf45270 */
        /* <DEDUP_REMOVED lines=8> */
[----:B------:R-:W-:-:S03]  /*5d40*/  LEA R3, R3, UR16, 0x2 ;  /* 0x0000001003037c11 */ /* 0x000fc6000f8e10ff */
[----:B------:R-:W-:Y:S04]  /*5d50*/  LDS R4, [UR36] ;  /* 0x00000024ff047984 */ /* 0x000fe80008000800 */
[----:B------:R-:W0:Y:S04]  /*5d60*/  LDS R5, [R3] ;  /* 0x0000000003057984 */ /* 0x000e280000000800 */
[----:B------:R-:W-:Y:S04]  /*5d70*/  LDS R7, [R3+UR6] ;  /* 0x0000000603077984 */ /* 0x000fe80008000800 */
[----:B------:R-:W2:Y:S01]  /*5d80*/  LDS R6, [UR17] ;  /* 0x00000011ff067984 */ /* 0x000ea20008000800 */
[----:B0-----:R-:W-:-:S04]  /*5d90*/  FFMA R2, R5, R4, R2 ;  /* 0x0000000405027223 */ /* 0x001fc80000000002 */
[----:B--2---:R-:W-:-:S07]  /*5da0*/  FFMA R2, R7, R6, R2 ;  /* 0x0000000607027223 */ /* 0x004fce0000000002 */
.L_x_109:
[----:B------:R-:W-:Y:S05]  /*5db0*/  BRA.U !UP2, `(.L_x_107) ;  /* 0x000000010a247547 */ /* 0x000fea000b800000 */
[----:B------:R-:W0:Y:S01]  /*5dc0*/  LDC R3, c[0x0][0x3c0] ;  /* 0x0000f000ff037b82 */ /* 0x000e220000000800 */
[----:B------:R-:W2:Y:S02]  /*5dd0*/  LDCU UR17, c[0x0][0x3b4] ;  /* 0x00007680ff1177ac */ /* 0x000ea40008000800 */
[----:B--2---:R-:W-:-:S04]  /*5de0*/  UIMAD UR17, UR5, UR17, UR4 ;  /* 0x00000011051172a4 */ /* 0x004fc8000f8e0204 */
[----:B------:R-:W-:Y:S01]  /*5df0*/  ULEA UR17, UR17, UR15, 0x2 ;  /* 0x0000000f11117291 */ /* 0x000fe2000f8e10ff */
[----:B0-----:R-:W-:-:S05]  /*5e00*/  IMAD R3, R3, UR5, R0 ;  /* 0x0000000503037c24 */ /* 0x001fca000f8e0200 */
[----:B------:R-:W-:-:S03]  /*5e10*/  LEA R3, R3, UR16, 0x2 ;  /* 0x0000001003037c11 */ /* 0x000fc6000f8e10ff */
[----:B------:R-:W-:Y:S04]  /*5e20*/  LDS R4, [UR17] ;  /* 0x00000011ff047984 */ /* 0x000fe80008000800 */
[----:B------:R-:W0:Y:S02]  /*5e30*/  LDS R3, [R3] ;  /* 0x0000000003037984 */ /* 0x000e240000000800 */
[----:B0-----:R-:W-:-:S07]  /*5e40*/  FFMA R2, R3, R4, R2 ;  /* 0x0000000403027223 */ /* 0x001fce0000000002 */
.L_x_107:
[----:B------:R-:W0:Y:S01]  /*5e50*/  LDCU UR5, c[0x0][0x3c8] ;  /* 0x00007900ff0577ac */ /* 0x000e220008000800 */
[----:B------:R-:W-:Y:S01]  /*5e60*/  IADD3 R3, PT, PT, R8, UR4, RZ ;  /* 0x0000000408037c10 */ /* 0x000fe2000fffe0ff */
[----:B------:R-:W-:Y:S03]  /*5e70*/  BSSY.RECONVERGENT B1, `(.L_x_110) ;  /* 0x0000007000017945 */ /* 0x000fe60003800200 */
[----:B------:R-:W-:Y:S01]  /*5e80*/  LEA R4, R3, UR39, 0x2 ;  /* 0x0000002703047c11 */ /* 0x000fe2000f8e10ff */
[----:B0-----:R-:W-:-:S07]  /*5e90*/  FMUL R5, R2, UR5 ;  /* 0x0000000502057c20 */ /* 0x001fce0008400000 */
.L_x_111:
[----:B------:R-:W0:Y:S02]  /*5ea0*/  LDS R2, [R4] ;  /* 0x0000000004027984 */ /* 0x000e240000000800 */
[----:B0-----:R-:W-:-:S05]  /*5eb0*/  FADD R3, R5, R2 ;  /* 0x0000000205037221 */ /* 0x001fca0000000000 */
[----:B------:R-:W0:Y:S02]  /*5ec0*/  ATOMS.CAST.SPIN P0, [R4], R2, R3 ;  /* 0x000000020400758d */ /* 0x000e240001800003 */
[----:B0-----:R-:W-:Y:S05]  /*5ed0*/  @!P0 BRA `(.L_x_111) ;  /* 0xfffffffc00f08947 */ /* 0x001fea000383ffff */
[----:B------:R-:W-:Y:S05]  /*5ee0*/  BSYNC.RECONVERGENT B1 ;  /* 0x0000000000017941 */ /* 0x000fea0003800200 */
.L_x_110:
[----:B------:R-:W0:Y:S01]  /*5ef0*/  LDCU UR5, c[0x0][0x3b4] ;  /* 0x00007680ff0577ac */ /* 0x000e220008000800 */
[----:B------:R-:W-:-:S04]  /*5f00*/  UIADD3 UR4, UPT, UPT, UR4, 0x1, URZ ;  /* 0x0000000104047890 */ /* 0x000fc8000fffe0ff */
[----:B0-----:R-:W-:-:S09]  /*5f10*/  UISETP.NE.AND UP1, UPT, UR4, UR5, UPT ;  /* 0x000000050400728c */ /* 0x001fd2000bf25270 */
[----:B------:R-:W-:Y:S05]  /*5f20*/  BRA.U !UP1, `(.L_x_112) ;  /* 0x0000000109ec7547 */ /* 0x000fea000b800000 */
[----:B------:R-:W-:Y:S05]  /*5f30*/  BRA `(.L_x_113) ;  /* 0xfffffff800047947 */ /* 0x000fea000383ffff */
.L_x_104:
[----:B------:R-:W-:Y:S01]  /*5f40*/  UISETP.GE.U32.AND UP1, UPT, UR27, 0x3, UPT ;  /* 0x000000031b00788c */ /* 0x000fe2000bf26070 */
[----:B------:R-:W-:-:S08]  /*5f50*/  UMOV UR4, URZ ;  /* 0x000000ff00047c82 */ /* 0x000fd00008000000 */
[----:B------:R-:W-:Y:S05]  /*5f60*/  BRA.U !UP1, `(.L_x_114) ;  /* 0x00000001097c7547 */ /* 0x000fea000b800000 */
[----:B------:R-:W-:-:S05]  /*5f70*/  UMOV UR4, URZ ;  /* 0x000000ff00047c82 */ /* 0x000fca0008000000 */
.L_x_123:
[----:B--2345:R-:W-:Y:S01]  /*5f80*/  IADD3 R2, PT, PT, R8, UR4, RZ ;  /* 0x0000000408027c10 */ /* 0x03cfe2000fffe0ff */
[----:B------:R-:W-:Y:S03]  /*5f90*/  BSSY.RECONVERGENT B1, `(.L_x_115) ;  /* 0x0000006000017945 */ /* 0x000fe60003800200 */
[----:B------:R-:W-:-:S07]  /*5fa0*/  LEA R4, R2, UR39, 0x2 ;  /* 0x0000002702047c11 */ /* 0x000fce000f8e10ff */
.L_x_116:
[----:B------:R-:W0:Y:S02]  /*5fb0*/  LDS R2, [R4] ;  /* 0x0000000004027984 */ /* 0x000e240000000800 */
[----:B0-----:R-:W-:-:S05]  /*5fc0*/  FADD R3, R11, R2 ;  /* 0x000000020b037221 */ /* 0x001fca0000000000 */
[----:B------:R-:W0:Y:S02]  /*5fd0*/  ATOMS.CAST.SPIN P0, [R4], R2, R3 ;  /* 0x000000020400758d */ /* 0x000e240001800003 */
[----:B0-----:R-:W-:Y:S05]  /*5fe0*/  @!P0 BRA `(.L_x_116) ;  /* 0xfffffffc00f08947 */ /* 0x001fea000383ffff */
[----:B------:R-:W-:Y:S05]  /*5ff0*/  BSYNC.RECONVERGENT B1 ;  /* 0x0000000000017941 */ /* 0x000fea0003800200 */
.L_x_115:
[----:B------:R-:W-:Y:S01]  /*6000*/  BSSY.RECONVERGENT B1, `(.L_x_117) ;  /* 0x0000005000017945 */ /* 0x000fe20003800200 */
.L_x_118:
[----:B------:R-:W0:Y:S02]  /*6010*/  LDS R2, [R4+0x4] ;  /* 0x0000040004027984 */ /* 0x000e240000000800 */
[----:B0-----:R-:W-:-:S05]  /*6020*/  FADD R3, R11, R2 ;  /* 0x000000020b037221 */ /* 0x001fca0000000000 */
[----:B------:R-:W0:Y:S02]  /*6030*/  ATOMS.CAST.SPIN P0, [R4+0x4], R2, R3 ;  /* 0x000004020400758d */ /* 0x000e240001800003 */
[----:B0-----:R-:W-:Y:S05]  /*6040*/  @!P0 BRA `(.L_x_118) ;  /* 0xfffffffc00f08947 */ /* 0x001fea000383ffff */
[----:B------:R-:W-:Y:S05]  /*6050*/  BSYNC.RECONVERGENT B1 ;  /* 0x0000000000017941 */ /* 0x000fea0003800200 */
.L_x_117:
[----:B------:R-:W-:Y:S01]  /*6060*/  BSSY.RECONVERGENT B1, `(.L_x_119) ;  /* 0x0000005000017945 */ /* 0x000fe20003800200 */
.L_x_120:
[----:B------:R-:W0:Y:S02]  /*6070*/  LDS R2, [R4+0x8] ;  /* 0x0000080004027984 */ /* 0x000e240000000800 */
[----:B0-----:R-:W-:-:S05]  /*6080*/  FADD R3, R11, R2 ;  /* 0x000000020b037221 */ /* 0x001fca0000000000 */
[----:B------:R-:W0:Y:S02]  /*6090*/  ATOMS.CAST.SPIN P0, [R4+0x8], R2, R3 ;  /* 0x000008020400758d */ /* 0x000e240001800003 */
[----:B0-----:R-:W-:Y:S05]  /*60a0*/  @!P0 BRA `(.L_x_120) ;  /* 0xfffffffc00f08947 */ /* 0x001fea000383ffff */
[----:B------:R-:W-:Y:S05]  /*60b0*/  BSYNC.RECONVERGENT B1 ;  /* 0x0000000000017941 */ /* 0x000fea0003800200 */
.L_x_119:
[----:B------:R-:W-:Y:S01]  /*60c0*/  BSSY.RECONVERGENT B1, `(.L_x_121) ;  /* 0x0000005000017945 */ /* 0x000fe20003800200 */
.L_x_122:
[----:B------:R-:W0:Y:S02]  /*60d0*/  LDS R2, [R4+0xc] ;  /* 0x00000c0004027984 */ /* 0x000e240000000800 */
[----:B0-----:R-:W-:-:S05]  /*60e0*/  FADD R3, R11, R2 ;  /* 0x000000020b037221 */ /* 0x001fca0000000000 */
[----:B------:R-:W0:Y:S02]  /*60f0*/  ATOMS.CAST.SPIN P0, [R4+0xc], R2, R3 ;  /* 0x00000c020400758d */ /* 0x000e240001800003 */
[----:B0-----:R-:W-:Y:S05]  /*6100*/  @!P0 BRA `(.L_x_122) ;  /* 0xfffffffc00f08947 */ /* 0x001fea000383ffff */
[----:B------:R-:W-:Y:S05]  /*6110*/  BSYNC.RECONVERGENT B1 ;  /* 0x0000000000017941 */ /* 0x000fea0003800200 */
.L_x_121:
[----:B------:R-:W-:-:S04]  /*6120*/  UIADD3 UR4, UPT, UPT, UR4, 0x4, URZ ;  /* 0x0000000404047890 */ /* 0x000fc8000fffe0ff */
[----:B------:R-:W-:-:S09]  /*6130*/  UISETP.NE.AND UP1, UPT, UR4, UR11, UPT ;  /* 0x0000000b0400728c */ /* 0x000fd2000bf25270 */
[----:B------:R-:W-:Y:S05]  /*6140*/  BRA.U UP1, `(.L_x_123) ;  /* 0xfffffffd018c7547 */ /* 0x000fea000b83ffff */
[----:B------:R-:W-:-:S05]  /*6150*/  UMOV UR4, UR11 ;  /* 0x0000000b00047c82 */ /* 0x000fca0008000000 */
.L_x_114:
[----:B------:R-:W-:-:S09]  /*6160*/  UISETP.NE.AND UP1, UPT, UR29, URZ, UPT ;  /* 0x000000ff1d00728c */ /* 0x000fd2000bf25270 */
[----:B------:R-:W-:Y:S05]  /*6170*/  BRA.U !UP1, `(.L_x_112) ;  /* 0x0000000109587547 */ /* 0x000fea000b800000 */
[----:B--2345:R-:W-:Y:S01]  /*6180*/  IADD3 R2, PT, PT, R8, UR4, RZ ;  /* 0x0000000408027c10 */ /* 0x03cfe2000fffe0ff */
[----:B------:R-:W-:Y:S01]  /*6190*/  BSSY.RECONVERGENT B1, `(.L_x_124) ;  /* 0x0000007000017945 */ /* 0x000fe20003800200 */
[----:B------:R-:W-:Y:S02]  /*61a0*/  UISETP.NE.AND UP1, UPT, UR29, 0x1, UPT ;  /* 0x000000011d00788c */ /* 0x000fe4000bf25270 */
[----:B------:R-:W-:-:S09]  /*61b0*/  LEA R4, R2, UR39, 0x2 ;  /* 0x0000002702047c11 */ /* 0x000fd2000f8e10ff */
.L_x_125:
[----:B------:R-:W0:Y:S02]  /*61c0*/  LDS R2, [R4] ;  /* 0x0000000004027984 */ /* 0x000e240000000800 */
[----:B0-----:R-:W-:-:S05]  /*61d0*/  FADD R3, R11, R2 ;  /* 0x000000020b037221 */ /* 0x001fca0000000000 */
[----:B------:R-:W0:Y:S02]  /*61e0*/  ATOMS.CAST.SPIN P0, [R4], R2, R3 ;  /* 0x000000020400758d */ /* 0x000e240001800003 */
[----:B0-----:R-:W-:Y:S05]  /*61f0*/  @!P0 BRA `(.L_x_125) ;  /* 0xfffffffc00f08947 */ /* 0x001fea000383ffff */
[----:B------:R-:W-:Y:S05]  /*6200*/  BSYNC.RECONVERGENT B1 ;  /* 0x0000000000017941 */ /* 0x000fea0003800200 */
.L_x_124:
[----:B------:R-:W-:Y:S05]  /*6210*/  BRA.U !UP1, `(.L_x_112) ;  /* 0x0000000109307547 */ /* 0x000fea000b800000 */
[----:B------:R-:W-:Y:S01]  /*6220*/  BSSY.RECONVERGENT B1, `(.L_x_126) ;  /* 0x0000006000017945 */ /* 0x000fe20003800200 */
[----:B------:R-:W-:-:S11]  /*6230*/  UISETP.NE.AND UP1, UPT, UR29, 0x2, UPT ;  /* 0x000000021d00788c */ /* 0x000fd6000bf25270 */
.L_x_127:
[----:B------:R-:W0:Y:S02]  /*6240*/  LDS R2, [R4+0x4] ;  /* 0x0000040004027984 */ /* 0x000e240000000800 */
[----:B0-----:R-:W-:-:S05]  /*6250*/  FADD R3, R11, R2 ;  /* 0x000000020b037221 */ /* 0x001fca0000000000 */
[----:B------:R-:W0:Y:S02]  /*6260*/  ATOMS.CAST.SPIN P0, [R4+0x4], R2, R3 ;  /* 0x000004020400758d */ /* 0x000e240001800003 */
[----:B0-----:R-:W-:Y:S05]  /*6270*/  @!P0 BRA `(.L_x_127) ;  /* 0xfffffffc00f08947 */ /* 0x001fea000383ffff */
[----:B------:R-:W-:Y:S05]  /*6280*/  BSYNC.RECONVERGENT B1 ;  /* 0x0000000000017941 */ /* 0x000fea0003800200 */
.L_x_126:
[----:B------:R-:W-:Y:S05]  /*6290*/  BRA.U !UP1, `(.L_x_112) ;  /* 0x0000000109107547 */ /* 0x000fea000b800000 */
.L_x_128:
[----:B------:R-:W0:Y:S02]  /*62a0*/  LDS R2, [R4+0x8] ;  /* 0x0000080004027984 */ /* 0x000e240000000800 */
[----:B0-----:R-:W-:-:S05]  /*62b0*/  FADD R3, R11, R2 ;  /* 0x000000020b037221 */ /* 0x001fca0000000000 */
[----:B------:R-:W0:Y:S02]  /*62c0*/  ATOMS.CAST.SPIN P0, [R4+0x8], R2, R3 ;  /* 0x000008020400758d */ /* 0x000e240001800003 */
[----:B0-----:R-:W-:Y:S05]  /*62d0*/  @!P0 BRA `(.L_x_128) ;  /* 0xfffffffc00f08947 */ /* 0x001fea000383ffff */
.L_x_112:
[----:B------:R-:W-:Y:S05]  /*62e0*/  BSYNC.RECONVERGENT B0 ;  /* 0x0000000000007941 */ /* 0x000fea0003800200 */
.L_x_103:
[----:B------:R-:W0:Y:S01]  /*62f0*/  LDCU UR4, c[0x0][0x3bc] ;  /* 0x00007780ff0477ac */ /* 0x000e220008000800 */
[----:B------:R-:W-:-:S04]  /*6300*/  IADD3 R13, PT, PT, R13, 0x1, RZ ;  /* 0x000000010d0d7810 */ /* 0x000fc80007ffe0ff */
[----:B0-----:R-:W-:-:S13]  /*6310*/  ISETP.NE.AND P0, PT, R13, UR4, PT ;  /* 0x000000040d007c0c */ /* 0x001fda000bf05270 */
[----:B------:R-:W-:Y:S05]  /*6320*/  @P0 BRA `(.L_x_129) ;  /* 0xffffffac00480947 */ /* 0x000fea000383ffff */
.L_x_10:
[----:B------:R-:W-:Y:S05]  /*6330*/  BRA.U !UP0, `(.L_x_130) ;  /* 0x0000000508cc7547 */ /* 0x000fea000b800000 */
[----:B------:R-:W-:Y:S01]  /*6340*/  UISETP.GE.U32.AND UP0, UPT, UR27, 0x7, UPT ;  /* 0x000000071b00788c */ /* 0x000fe2000bf06070 */
[----:B-12345:R-:W-:Y:S01]  /*6350*/  IMAD R2, R9, UR25, R12 ;  /* 0x0000001909027c24 */ /* 0x03efe2000f8e020c */
[----:B------:R-:W-:Y:S01]  /*6360*/  ULEA UR5, UR26, UR31, 0x2 ;  /* 0x0000001f1a057291 */ /* 0x000fe2000f8e10ff */
[----:B------:R-:W-:-:S03]  /*6370*/  UMOV UR4, URZ ;  /* 0x000000ff00047c82 */ /* 0x000fc60008000000 */
[----:B------:R-:W-:-:S03]  /*6380*/  ULEA UR17, UR26, UR5, 0x2 ;  /* 0x000000051a117291 */ /* 0x000fc6000f8e10ff */
[----:B------:R-:W-:Y:S09]  /*6390*/  BRA.U !UP0, `(.L_x_131) ;  /* 0x0000000108b47547 */ /* 0x000ff2000b800000 */
[----:B------:R-:W1:Y:S01]  /*63a0*/  LDC.64 R4, c[0x0][0x3d8] ;  /* 0x0000f600ff047b82 */ /* 0x000e620000000a00 */
[----:B------:R-:W-:-:S07]  /*63b0*/  UMOV UR4, URZ ;  /* 0x000000ff00047c82 */ /* 0x000fce0008000000 */
[----:B0-----:R-:W0:Y:S02]  /*63c0*/  LDC.64 R6, c[0x0][0x3e0] ;  /* 0x0000f800ff067b82 */ /* 0x001e240000000a00 */
.L_x_132:
[----:B------:R-:W-:Y:S02]  /*63d0*/  IADD3 R13, PT, PT, R8, UR4, RZ ;  /* 0x00000004080d7c10 */ /* 0x000fe4000fffe0ff */
[----:B----4-:R-:W-:Y:S01]  /*63e0*/  IADD3 R17, PT, PT, R2, UR4, RZ ;  /* 0x0000000402117c10 */ /* 0x010fe2000fffe0ff */
[----:B------:R-:W-:Y:S01]  /*63f0*/  UIADD3 UR4, UPT, UPT, UR4, 0x8, URZ ;  /* 0x0000000804047890 */ /* 0x000fe2000fffe0ff */
[C---:B------:R-:W-:Y:S02]  /*6400*/  LEA R3, R13.reuse, UR5, 0x2 ;  /* 0x000000050d037c11 */ /* 0x040fe4000f8e10ff */
[----:B------:R-:W-:Y:S01]  /*6410*/  LEA R13, R13, UR17, 0x2 ;  /* 0x000000110d0d7c11 */ /* 0x000fe2000f8e10ff */
[C---:B-1----:R-:W-:Y:S01]  /*6420*/  IMAD.WIDE R14, R17.reuse, 0x4, R4 ;  /* 0x00000004110e7825 */ /* 0x042fe200078e0204 */
[----:B------:R-:W-:Y:S01]  /*6430*/  UISETP.NE.AND UP0, UPT, UR4, UR10, UPT ;  /* 0x0000000a0400728c */ /* 0x000fe2000bf05270 */
[----:B------:R-:W1:Y:S02]  /*6440*/  LDS R21, [R3] ;  /* 0x0000000003157984 */ /* 0x000e640000000800 */
[----:B0-----:R-:W-:-:S02]  /*6450*/  IMAD.WIDE R16, R17, 0x4, R6 ;  /* 0x0000000411107825 */ /* 0x001fc400078e0206 */
[----:B------:R-:W0:Y:S04]  /*6460*/  LDS R23, [R13] ;  /* 0x000000000d177984 */ /* 0x000e280000000800 */
[----:B------:R-:W2:Y:S04]  /*6470*/  LDS R25, [R3+0x4] ;  /* 0x0000040003197984 */ /* 0x000ea80000000800 */
[----:B------:R-:W3:Y:S04]  /*6480*/  LDS R27, [R13+0x4] ;  /* 0x000004000d1b7984 */ /* 0x000ee80000000800 */
[----:B------:R-:W4:Y:S04]  /*6490*/  LDS R29, [R3+0x8] ;  /* 0x00000800031d7984 */ /* 0x000f280000000800 */
[----:B------:R-:W5:Y:S04]  /*64a0*/  LDS R19, [R13+0x8] ;  /* 0x000008000d137984 */ /* 0x000f680000000800 */
[----:B------:R-:W5:Y:S04]  /*64b0*/  LDS R18, [R3+0xc] ;  /* 0x00000c0003127984 */ /* 0x000f680000000800 */
[----:B------:R-:W5:Y:S04]  /*64c0*/  LDS R20, [R13+0xc] ;  /* 0x00000c000d147984 */ /* 0x000f680000000800 */
[----:B------:R-:W5:Y:S04]  /*64d0*/  LDS R22, [R3+0x10] ;  /* 0x0000100003167984 */ /* 0x000f680000000800 */
[----:B------:R-:W5:Y:S04]  /*64e0*/  LDS R24, [R13+0x10] ;  /* 0x000010000d187984 */ /* 0x000f680000000800 */
[----:B-1----:R-:W-:Y:S04]  /*64f0*/  STG.E desc[UR12][R14.64], R21 ;  /* 0x000000150e007986 */ /* 0x002fe8000c10190c */
[----:B------:R-:W1:Y:S04]  /*6500*/  LDS R26, [R3+0x14] ;  /* 0x00001400031a7984 */ /* 0x000e680000000800 */
[----:B0-----:R-:W-:Y:S04]  /*6510*/  STG.E desc[UR12][R16.64], R23 ;  /* 0x0000001710007986 */ /* 0x001fe8000c10190c */
[----:B------:R-:W0:Y:S04]  /*6520*/  LDS R21, [R13+0x14] ;  /* 0x000014000d157984 */ /* 0x000e280000000800 */
[----:B--2---:R-:W-:Y:S04]  /*6530*/  STG.E desc[UR12][R14.64+0x4], R25 ;  /* 0x000004190e007986 */ /* 0x004fe8000c10190c */
[----:B------:R-:W2:Y:S04]  /*6540*/  LDS R23, [R3+0x18] ;  /* 0x0000180003177984 */ /* 0x000ea80000000800 */
[----:B------:R-:W2:Y:S04]  /*6550*/  LDS R25, [R13+0x18] ;  /* 0x000018000d197984 */ /* 0x000ea80000000800 */
[----:B---3--:R-:W-:Y:S04]  /*6560*/  STG.E desc[UR12][R16.64+0x4], R27 ;  /* 0x0000041b10007986 */ /* 0x008fe8000c10190c */
[----:B------:R-:W3:Y:S04]  /*6570*/  LDS R28, [R3+0x1c] ;  /* 0x00001c00031c7984 */ /* 0x000ee80000000800 */
[----:B------:R-:W3:Y:S04]  /*6580*/  LDS R27, [R13+0x1c] ;  /* 0x00001c000d1b7984 */ /* 0x000ee80000000800 */
[----:B----4-:R4:W-:Y:S04]  /*6590*/  STG.E desc[UR12][R14.64+0x8], R29 ;  /* 0x0000081d0e007986 */ /* 0x0109e8000c10190c */
[----:B-----5:R4:W-:Y:S04]  /*65a0*/  STG.E desc[UR12][R16.64+0x8], R19 ;  /* 0x0000081310007986 */ /* 0x0209e8000c10190c */
[----:B------:R4:W-:Y:S04]  /*65b0*/  STG.E desc[UR12][R14.64+0xc], R18 ;  /* 0x00000c120e007986 */ /* 0x0009e8000c10190c */
[----:B------:R4:W-:Y:S04]  /*65c0*/  STG.E desc[UR12][R16.64+0xc], R20 ;  /* 0x00000c1410007986 */ /* 0x0009e8000c10190c */
[----:B------:R4:W-:Y:S04]  /*65d0*/  STG.E desc[UR12][R14.64+0x10], R22 ;  /* 0x000010160e007986 */ /* 0x0009e8000c10190c */
[----:B------:R4:W-:Y:S04]  /*65e0*/  STG.E desc[UR12][R16.64+0x10], R24 ;  /* 0x0000101810007986 */ /* 0x0009e8000c10190c */
[----:B-1----:R4:W-:Y:S04]  /*65f0*/  STG.E desc[UR12][R14.64+0x14], R26 ;  /* 0x0000141a0e007986 */ /* 0x0029e8000c10190c */
[----:B0-----:R4:W-:Y:S04]  /*6600*/  STG.E desc[UR12][R16.64+0x14], R21 ;  /* 0x0000141510007986 */ /* 0x0019e8000c10190c */
[----:B--2---:R4:W-:Y:S04]  /*6610*/  STG.E desc[UR12][R14.64+0x18], R23 ;  /* 0x000018170e007986 */ /* 0x0049e8000c10190c */
[----:B------:R4:W-:Y:S04]  /*6620*/  STG.E desc[UR12][R16.64+0x18], R25 ;  /* 0x0000181910007986 */ /* 0x0009e8000c10190c */
[----:B---3--:R4:W-:Y:S04]  /*6630*/  STG.E desc[UR12][R14.64+0x1c], R28 ;  /* 0x00001c1c0e007986 */ /* 0x0089e8000c10190c */
[----:B------:R4:W-:Y:S01]  /*6640*/  STG.E desc[UR12][R16.64+0x1c], R27 ;  /* 0x00001c1b10007986 */ /* 0x0009e2000c10190c */
[----:B------:R-:W-:Y:S05]  /*6650*/  BRA.U UP0, `(.L_x_132) ;  /* 0xfffffffd005c7547 */ /* 0x000fea000b83ffff */
[----:B------:R-:W-:-:S05]  /*6660*/  UMOV UR4, UR10 ;  /* 0x0000000a00047c82 */ /* 0x000fca0008000000 */
.L_x_131:
[----:B------:R-:W-:-:S09]  /*6670*/  UISETP.NE.AND UP0, UPT, UR28, URZ, UPT ;  /* 0x000000ff1c00728c */ /* 0x000fd2000bf05270 */
[----:B------:R-:W-:Y:S05]  /*6680*/  BRA.U !UP0, `(.L_x_130) ;  /* 0x0000000108f87547 */ /* 0x000fea000b800000 */
[----:B------:R-:W-:Y:S02]  /*6690*/  UISETP.GE.U32.AND UP0, UPT, UR32, 0x3, UPT ;  /* 0x000000032000788c */ /* 0x000fe4000bf06070 */
[----:B------:R-:W-:-:S07]  /*66a0*/  UISETP.NE.AND UP1, UPT, UR29, URZ, UPT ;  /* 0x000000ff1d00728c */ /* 0x000fce000bf25270 */
[----:B------:R-:W-:Y:S05]  /*66b0*/  BRA.U !UP0, `(.L_x_133) ;  /* 0x0000000108647547 */ /* 0x000fea000b800000 */
[----:B------:R-:W-:Y:S01]  /*66c0*/  IADD3 R3, PT, PT, R8, UR4, RZ ;  /* 0x0000000408037c10 */ /* 0x000fe2000fffe0ff */
[----:B0-----:R-:W0:Y:S01]  /*66d0*/  LDC.64 R6, c[0x0][0x3d8] ;  /* 0x0000f600ff067b82 */ /* 0x001e220000000a00 */
[----:B----4-:R-:W-:Y:S01]  /*66e0*/  IADD3 R15, PT, PT, R2, UR4, RZ ;  /* 0x00000004020f7c10 */ /* 0x010fe2000fffe0ff */
[----:B------:R-:W-:Y:S01]  /*66f0*/  UIADD3 UR4, UPT, UPT, UR4, 0x4, URZ ;  /* 0x0000000404047890 */ /* 0x000fe2000fffe0ff */
[C---:B------:R-:W-:Y:S02]  /*6700*/  LEA R13, R3.reuse, UR5, 0x2 ;  /* 0x00000005030d7c11 */ /* 0x040fe4000f8e10ff */
[----:B------:R-:W-:-:S03]  /*6710*/  LEA R14, R3, UR17, 0x2 ;  /* 0x00000011030e7c11 */ /* 0x000fc6000f8e10ff */
[----:B------:R-:W1:Y:S01]  /*6720*/  LDS R3, [R13] ;  /* 0x000000000d037984 */ /* 0x000e620000000800 */
[----:B------:R-:W2:Y:S03]  /*6730*/  LDC.64 R4, c[0x0][0x3e0] ;  /* 0x0000f800ff047b82 */ /* 0x000ea60000000a00 */
[----:B------:R-:W3:Y:S04]  /*6740*/  LDS R17, [R14] ;  /* 0x000000000e117984 */ /* 0x000ee80000000800 */
[----:B------:R-:W4:Y:S04]  /*6750*/  LDS R19, [R13+0x4] ;  /* 0x000004000d137984 */ /* 0x000f280000000800 */
[----:B------:R-:W5:Y:S04]  /*6760*/  LDS R21, [R14+0x4] ;  /* 0x000004000e157984 */ /* 0x000f680000000800 */
[----:B------:R-:W5:Y:S01]  /*6770*/  LDS R23, [R13+0x8] ;  /* 0x000008000d177984 */ /* 0x000f620000000800 */
[----:B0-----:R-:W-:-:S03]  /*6780*/  IMAD.WIDE R6, R15, 0x4, R6 ;  /* 0x000000040f067825 */ /* 0x001fc600078e0206 */
[----:B------:R-:W0:Y:S04]  /*6790*/  LDS R25, [R14+0x8] ;  /* 0x000008000e197984 */ /* 0x000e280000000800 */
[----:B------:R-:W0:Y:S01]  /*67a0*/  LDS R27, [R13+0xc] ;  /* 0x00000c000d1b7984 */ /* 0x000e220000000800 */
[----:B--2---:R-:W-:-:S03]  /*67b0*/  IMAD.WIDE R4, R15, 0x4, R4 ;  /* 0x000000040f047825 */ /* 0x004fc600078e0204 */
[----:B------:R-:W2:Y:S04]  /*67c0*/  LDS R29, [R14+0xc] ;  /* 0x00000c000e1d7984 */ /* 0x000ea80000000800 */
[----:B-1----:R1:W-:Y:S04]  /*67d0*/  STG.E desc[UR12][R6.64], R3 ;  /* 0x0000000306007986 */ /* 0x0023e8000c10190c */
[----:B---3--:R1:W-:Y:S04]  /*67e0*/  STG.E desc[UR12][R4.64], R17 ;  /* 0x0000001104007986 */ /* 0x0083e8000c10190c */
[----:B----4-:R1:W-:Y:S04]  /*67f0*/  STG.E desc[UR12][R6.64+0x4], R19 ;  /* 0x0000041306007986 */ /* 0x0103e8000c10190c */
[----:B-----5:R1:W-:Y:S04]  /*6800*/  STG.E desc[UR12][R4.64+0x4], R21 ;  /* 0x0000041504007986 */ /* 0x0203e8000c10190c */
[----:B------:R1:W-:Y:S04]  /*6810*/  STG.E desc[UR12][R6.64+0x8], R23 ;  /* 0x0000081706007986 */ /* 0x0003e8000c10190c */
[----:B0-----:R1:W-:Y:S04]  /*6820*/  STG.E desc[UR12][R4.64+0x8], R25 ;  /* 0x0000081904007986 */ /* 0x0013e8000c10190c */
[----:B------:R1:W-:Y:S04]  /*6830*/  STG.E desc[UR12][R6.64+0xc], R27 ;  /* 0x00000c1b06007986 */ /* 0x0003e8000c10190c */
[----:B--2---:R1:W-:Y:S02]  /*6840*/  STG.E desc[UR12][R4.64+0xc], R29 ;  /* 0x00000c1d04007986 */ /* 0x0043e4000c10190c */
.L_x_133:
[----:B------:R-:W-:Y:S05]  /*6850*/  BRA.U !UP1, `(.L_x_130) ;  /* 0x0000000109847547 */ /* 0x000fea000b800000 */
[----:B------:R-:W-:Y:S02]  /*6860*/  UISETP.NE.AND UP0, UPT, UR33, URZ, UPT ;  /* 0x000000ff2100728c */ /* 0x000fe4000bf05270 */
[----:B------:R-:W-:-:S07]  /*6870*/  UISETP.NE.AND UP1, UPT, UR30, URZ, UPT ;  /* 0x000000ff1e00728c */ /* 0x000fce000bf25270 */
[----:B------:R-:W-:Y:S05]  /*6880*/  BRA.U !UP0, `(.L_x_134) ;  /* 0x0000000108447547 */ /* 0x000fea000b800000 */
[----:B-1----:R-:W-:Y:S01]  /*6890*/  IADD3 R3, PT, PT, R8, UR4, RZ ;  /* 0x0000000408037c10 */ /* 0x002fe2000fffe0ff */
        /* <DEDUP_REMOVED lines=9> */
[----:B------:R-:W5:Y:S01]  /*6930*/  LDS R21, [R14+0x4] ;  /* 0x000004000e157984 */ /* 0x000f620000000800 */
[----:B0-----:R-:W-:-:S04]  /*6940*/  IMAD.WIDE R6, R15, 0x4, R6 ;  /* 0x000000040f067825 */ /* 0x001fc800078e0206 */
[----:B--2---:R-:W-:Y:S01]  /*6950*/  IMAD.WIDE R4, R15, 0x4, R4 ;  /* 0x000000040f047825 */ /* 0x004fe200078e0204 */
[----:B-1----:R2:W-:Y:S04]  /*6960*/  STG.E desc[UR12][R6.64], R3 ;  /* 0x0000000306007986 */ /* 0x0025e8000c10190c */
[----:B---3--:R2:W-:Y:S04]  /*6970*/  STG.E desc[UR12][R4.64], R17 ;  /* 0x0000001104007986 */ /* 0x0085e8000c10190c */
[----:B----4-:R2:W-:Y:S04]  /*6980*/  STG.E desc[UR12][R6.64+0x4], R19 ;  /* 0x0000041306007986 */ /* 0x0105e8000c10190c */
[----:B-----5:R2:W-:Y:S02]  /*6990*/  STG.E desc[UR12][R4.64+0x4], R21 ;  /* 0x0000041504007986 */ /* 0x0205e4000c10190c */
.L_x_134:
[----:B------:R-:W-:Y:S05]  /*69a0*/  BRA.U !UP1, `(.L_x_130) ;  /* 0x0000000109307547 */ /* 0x000fea000b800000 */
[----:B-12---:R-:W-:Y:S01]  /*69b0*/  IADD3 R3, PT, PT, R8, UR4, RZ ;  /* 0x0000000408037c10 */ /* 0x006fe2000fffe0ff */
[----:B------:R-:W1:Y:S01]  /*69c0*/  LDC.64 R4, c[0x0][0x3d8] ;  /* 0x0000f600ff047b82 */ /* 0x000e620000000a00 */
[----:B----4-:R-:W-:Y:S02]  /*69d0*/  IADD3 R15, PT, PT, R2, UR4, RZ ;  /* 0x00000004020f7c10 */ /* 0x010fe4000fffe0ff */
[C---:B0-----:R-:W-:Y:S02]  /*69e0*/  LEA R13, R3.reuse, UR5, 0x2 ;  /* 0x00000005030d7c11 */ /* 0x041fe4000f8e10ff */
[----:B------:R-:W-:-:S03]  /*69f0*/  LEA R14, R3, UR17, 0x2 ;  /* 0x00000011030e7c11 */ /* 0x000fc6000f8e10ff */
[----:B------:R-:W0:Y:S01]  /*6a00*/  LDC.64 R6, c[0x0][0x3e0] ;  /* 0x0000f800ff067b82 */ /* 0x000e220000000a00 */
[----:B------:R-:W2:Y:S04]  /*6a10*/  LDS R13, [R13] ;  /* 0x000000000d0d7984 */ /* 0x000ea80000000800 */
[----:B------:R-:W3:Y:S01]  /*6a20*/  LDS R17, [R14] ;  /* 0x000000000e117984 */ /* 0x000ee20000000800 */
[----:B-1----:R-:W-:-:S04]  /*6a30*/  IMAD.WIDE R2, R15, 0x4, R4 ;  /* 0x000000040f027825 */ /* 0x002fc800078e0204 */
[----:B0-----:R-:W-:Y:S01]  /*6a40*/  IMAD.WIDE R4, R15, 0x4, R6 ;  /* 0x000000040f047825 */ /* 0x001fe200078e0206 */
[----:B--2---:R0:W-:Y:S04]  /*6a50*/  STG.E desc[UR12][R2.64], R13 ;  /* 0x0000000d02007986 */ /* 0x0041e8000c10190c */
[----:B---3--:R0:W-:Y:S02]  /*6a60*/  STG.E desc[UR12][R4.64], R17 ;  /* 0x0000001104007986 */ /* 0x0081e4000c10190c */
.L_x_130:
[----:B------:R-:W3:Y:S01]  /*6a70*/  LDCU UR4, c[0x0][0x3b8] ;  /* 0x00007700ff0477ac */ /* 0x000ee20008000800 */
[----:B------:R-:W-:-:S04]  /*6a80*/  IADD3 R9, PT, PT, R9, 0x1, RZ ;  /* 0x0000000109097810 */ /* 0x000fc80007ffe0ff */
[----:B---3--:R-:W-:-:S13]  /*6a90*/  ISETP.NE.AND P0, PT, R9, UR4, PT ;  /* 0x0000000409007c0c */ /* 0x008fda000bf05270 */
[----:B------:R-:W-:Y:S05]  /*6aa0*/  @P0 BRA `(.L_x_135) ;  /* 0xffffff9800340947 */ /* 0x000fea000383ffff */
[----:B------:R-:W-:Y:S05]  /*6ab0*/  EXIT ;  /* 0x000000000000794d */ /* 0x000fea0003800000 */
.L_x_136:
[----:B------:R-:W-:-:S00]  /*6ac0*/  BRA `(.L_x_136) ;  /* 0xfffffffc00fc7947 */ /* 0x000fc0000383ffff */
[----:B------:R-:W-:-:S00]  /*6ad0*/  NOP ;  /* 0x0000000000007918 */ /* 0x000fc00000000000 */
        /* <DEDUP_REMOVED lines=10> */
.L_x_446:


//--------------------- .text._Z27flash_attn_1_bwd_f32_kernelPKfS0_S0_S0_S0_S0_S0_iiiiiifPfS1_S1_ --------------------------
	.section	.text._Z27flash_attn_1_bwd_f32_kernelPKfS0_S0_S0_S0_S0_S0_iiiiiifPfS1_S1_,"ax",@progbits
	.align	128
        .global         _Z27flash_attn_1_bwd_f32_kernelPKfS0_S0_S0_S0_S0_S0_iiiiiifPfS1_S1_
        .type           _Z27flash_attn_1_bwd_f32_kernelPKfS0_S0_S0_S0_S0_S0_iiiiiifPfS1_S1_,@function
        .size           _Z27flash_attn_1_bwd_f32_kernelPKfS0_S0_S0_S0_S0_S0_iiiiiifPfS1_S1_,(.L_x_443 - _Z27flash_attn_1_bwd_f32_kernelPKfS0_S0_S0_S0_S0_S0_iiiiiifPfS1_S1_)
        .other          _Z27flash_attn_1_bwd_f32_kernelPKfS0_S0_S0_S0_S0_S0_iiiiiifPfS1_S1_,@"STO_CUDA_ENTRY STV_DEFAULT"
_Z27flash_attn_1_bwd_f32_kernelPKfS0_S0_S0_S0_S0_S0_iiiiiifPfS1_S1_:
.text._Z27flash_attn_1_bwd_f32_kernelPKfS0_S0_S0_S0_S0_S0_iiiiiifPfS1_S1_:
[----:B------:R-:W-:Y:S08]  /*0000*/  LDC R1, c[0x0][0x37c] ;  /* 0x0000df00ff017b82 */ /* 0x000ff00000000800 */
[----:B------:R-:W0:Y:S02]  /*0010*/  LDC R0, c[0x0][0x3c0] ;  /* 0x0000f000ff007b82 */ /* 0x000e240000000800 */
[----:B0-----:R-:W-:-:S13]  /*0020*/  ISETP.GE.AND P0, PT, R0, 0x1, PT ;  /* 0x000000010000780c */ /* 0x001fda0003f06270 */
[----:B------:R-:W-:Y:S05]  /*0030*/  @!P0 EXIT ;  /* 0x000000000000894d */ /* 0x000fea0003800000 */
[----:B------:R-:W0:Y:S01]  /*0040*/  S2UR UR5, SR_CgaCtaId ;  /* 0x00000000000579c3 */ /* 0x000e220000008800 */
[----:B------:R-:W1:Y:S01]  /*0050*/  LDCU UR17, c[0x0][0x3bc] ;  /* 0x00007780ff1177ac */ /* 0x000e620008000800 */
[----:B------:R-:W2:Y:S01]  /*0060*/  S2R R0, SR_CTAID.X ;  /* 0x0000000000007919 */ /* 0x000ea20000002500 */
[----:B------:R-:W-:Y:S01]  /*0070*/  HFMA2 R10, -RZ, RZ, 0, 0 ;  /* 0x00000000ff0a7431 */ /* 0x000fe200000001ff */
[----:B------:R-:W3:Y:S01]  /*0080*/  LDCU.64 UR6, c[0x0][0x3c8] ;  /* 0x00007900ff0677ac */ /* 0x000ee20008000a00 */
[----:B------:R-:W4:Y:S03]  /*0090*/  S2R R8, SR_TID.X ;  /* 0x0000000000087919 */ /* 0x000f260000002100 */
[----:B------:R-:W2:Y:S01]  /*00a0*/  LDC R3, c[0x0][0x374] ;  /* 0x0000dd00ff037b82 */ /* 0x000ea20000000800 */
[----:B------:R-:W-:Y:S01]  /*00b0*/  UMOV UR4, 0x400 ;  /* 0x0000040000047882 */ /* 0x000fe20000000000 */
[----:B------:R-:W5:Y:S01]  /*00c0*/  LDCU UR42, c[0x0][0x3d0] ;  /* 0x00007a00ff2a77ac */ /* 0x000f620008000800 */
[----:B------:R-:W2:Y:S05]  /*00d0*/  LDCU.64 UR8, c[0x0][0x358] ;  /* 0x00006b00ff0877ac */ /* 0x000eaa0008000a00 */
[----:B------:R-:W4:Y:S01]  /*00e0*/  LDC R2, c[0x0][0x3b8] ;  /* 0x0000ee00ff027b82 */ /* 0x000f220000000800 */
[----:B-1----:R-:W-:-:S02]  /*00f0*/  ULOP3.LUT UR27, UR17, 0x7, URZ, 0xc0, !UPT ;  /* 0x00000007111b7892 */ /* 0x002fc4000f8ec0ff */
[----:B------:R-:W-:Y:S02]  /*0100*/  ULOP3.LUT UR29, UR17, 0x3, URZ, 0xc0, !UPT ;  /* 0x00000003111d7892 */ /* 0x000fe4000f8ec0ff */
[----:B---3--:R-:W-:Y:S02]  /*0110*/  UIMAD UR25, UR6, UR17, URZ ;  /* 0x00000011061972a4 */ /* 0x008fe4000f8e02ff */
[----:B0-----:R-:W-:Y:S01]  /*0120*/  ULEA UR4, UR5, UR4, 0x18 ;  /* 0x0000000405047291 */ /* 0x001fe2000f8ec0ff */
[----:B------:R-:W0:Y:S01]  /*0130*/  S2UR UR5, SR_CTAID.Y ;  /* 0x00000000000579c3 */ /* 0x000e220000002600 */
[----:B------:R-:W-:Y:S01]  /*0140*/  UIMAD UR24, UR17, UR7, URZ ;  /* 0x00000007111872a4 */ /* 0x000fe2000f8e02ff */
[----:B-----5:R-:W-:Y:S01]  /*0150*/  FMUL R11, RZ, UR42 ;  /* 0x0000002aff0b7c20 */ /* 0x020fe20008400000 */
[----:B------:R-:W-:Y:S02]  /*0160*/  ULEA UR13, UR25, UR4, 0x2 ;  /* 0x00000004190d7291 */ /* 0x000fe4000f8e10ff */
[----:B------:R-:W-:-:S02]  /*0170*/  UIMAD UR16, UR6, UR7, URZ ;  /* 0x00000007061072a4 */ /* 0x000fc4000f8e02ff */
[----:B------:R-:W-:Y:S01]  /*0180*/  ULEA UR28, UR25, UR13, 0x2 ;  /* 0x0000000d191c7291 */ /* 0x000fe2000f8e10ff */
[----:B--2---:R-:W-:Y:S01]  /*0190*/  IMAD R3, R3, R0, RZ ;  /* 0x0000000003037224 */ /* 0x004fe200078e02ff */
[----:B------:R-:W-:Y:S02]  /*01a0*/  ULOP3.LUT UR22, UR6, 0x7, URZ, 0xc0, !UPT ;  /* 0x0000000706167892 */ /* 0x000fe4000f8ec0ff */
[----:B------:R-:W-:Y:S01]  /*01b0*/  ULEA UR30, UR25, UR28, 0x2 ;  /* 0x0000001c191e7291 */ /* 0x000fe2000f8e10ff */
[----:B----4-:R-:W-:Y:S01]  /*01c0*/  IMAD R9, R8, UR17, RZ ;  /* 0x0000001108097c24 */ /* 0x010fe2000f8e02ff */
[----:B------:R-:W-:Y:S02]  /*01d0*/  ULOP3.LUT UR21, UR6, 0x3, URZ, 0xc0, !UPT ;  /* 0x0000000306157892 */ /* 0x000fe4000f8ec0ff */
[----:B------:R-:W-:Y:S02]  /*01e0*/  ULEA UR32, UR25, UR30, 0x2 ;  /* 0x0000001e19207291 */ /* 0x000fe4000f8e10ff */
[----:B------:R-:W-:-:S02]  /*01f0*/  ULOP3.LUT UR20, UR7, 0x7, URZ, 0xc0, !UPT ;  /* 0x0000000707147892 */ /* 0x000fc4000f8ec0ff */
[----:B------:R-:W-:Y:S02]  /*0200*/  ULEA UR35, UR24, UR32, 0x2 ;  /* 0x0000002018237291 */ /* 0x000fe4000f8e10ff */
[----:B------:R-:W-:Y:S02]  /*0210*/  ULOP3.LUT UR19, UR7, 0x3, URZ, 0xc0, !UPT ;  /* 0x0000000307137892 */ /* 0x000fe4000f8ec0ff */
[----:B------:R-:W-:Y:S01]  /*0220*/  ULEA UR38, UR24, UR35, 0x2 ;  /* 0x0000002318267291 */ /* 0x000fe2000f8e10ff */
[----:B0-----:R-:W-:Y:S01]  /*0230*/  IMAD R0, R2, UR5, RZ ;  /* 0x0000000502007c24 */ /* 0x001fe2000f8e02ff */
[----:B------:R-:W-:Y:S02]  /*0240*/  UIADD3 UR23, UPT, UPT, UR6, -0x1, URZ ;  /* 0xffffffff06177890 */ /* 0x000fe4000fffe0ff */
[----:B------:R-:W-:Y:S01]  /*0250*/  ULEA UR40, UR24, UR38, 0x2 ;  /* 0x0000002618287291 */ /* 0x000fe2000f8e10ff */
[----:B------:R-:W-:Y:S01]  /*0260*/  IMAD R0, R3, R2, R0 ;  /* 0x0000000203007224 */ /* 0x000fe200078e0200 */
[----:B------:R-:W-:-:S02]  /*0270*/  ULOP3.LUT UR12, UR6, 0x7ffffff8, URZ, 0xc0, !UPT ;  /* 0x7ffffff8060c7892 */ /* 0x000fc4000f8ec0ff */
[----:B------:R-:W-:Y:S01]  /*0280*/  ULOP3.LUT UR18, UR6, 0x1, URZ, 0xc0, !UPT ;  /* 0x0000000106127892 */ /* 0x000fe2000f8ec0ff */
[C---:B------:R-:W-:Y:S01]  /*0290*/  IMAD R13, R0.reuse, UR17, R9 ;  /* 0x00000011000d7c24 */ /* 0x040fe2000f8e0209 */
[----:B------:R-:W-:Y:S01]  /*02a0*/  IADD3 R12, PT, PT, R0, R8, RZ ;  /* 0x00000008000c7210 */ /* 0x000fe20007ffe0ff */
[----:B------:R-:W-:Y:S02]  /*02b0*/  ULOP3.LUT UR11, UR6, 0x7ffffffc, URZ, 0xc0, !UPT ;  /* 0x7ffffffc060b7892 */ /* 0x000fe4000f8ec0ff */
[----:B------:R-:W-:Y:S02]  /*02c0*/  ULOP3.LUT UR10, UR7, 0x7ffffff8, URZ, 0xc0, !UPT ;  /* 0x7ffffff8070a7892 */ /* 0x000fe4000f8ec0ff */
[----:B------:R-:W-:Y:S02]  /*02d0*/  ULOP3.LUT UR7, UR7, 0x1, URZ, 0xc0, !UPT ;  /* 0x0000000107077892 */ /* 0x000fe4000f8ec0ff */
[----:B------:R-:W-:Y:S02]  /*02e0*/  USHF.L.U32 UR6, UR6, 0x2, URZ ;  /* 0x0000000206067899 */ /* 0x000fe400080006ff */
[----:B------:R-:W-:-:S02]  /*02f0*/  UIADD3 UR26, UPT, UPT, UR17, -0x1, URZ ;  /* 0xffffffff111a7890 */ /* 0x000fc4000fffe0ff */
[----:B------:R-:W-:Y:S02]  /*0300*/  ULOP3.LUT UR14, UR17, 0x7ffffff8, URZ, 0xc0, !UPT ;  /* 0x7ffffff8110e7892 */ /* 0x000fe4000f8ec0ff */
[----:B------:R-:W-:Y:S02]  /*0310*/  ULOP3.LUT UR31, UR17, 0x1, URZ, 0xc0, !UPT ;  /* 0x00000001111f7892 */ /* 0x000fe4000f8ec0ff */
[----:B------:R-:W-:Y:S02]  /*0320*/  ULOP3.LUT UR15, UR17, 0x7ffffffc, URZ, 0xc0, !UPT ;  /* 0x7ffffffc110f7892 */ /* 0x000fe4000f8ec0ff */
[----:B------:R-:W-:Y:S02]  /*0330*/  UIADD3 UR33, UPT, UPT, UR27, -0x1, URZ ;  /* 0xffffffff1b217890 */ /* 0x000fe4000fffe0ff */
[----:B------:R-:W-:Y:S02]  /*0340*/  UIADD3 UR34, UPT, UPT, UR29, -0x1, URZ ;  /* 0xffffffff1d227890 */ /* 0x000fe4000fffe0ff */
[----:B------:R-:W-:-:S02]  /*0350*/  UIADD3 UR36, UPT, UPT, UR22, -0x1, URZ ;  /* 0xffffffff16247890 */ /* 0x000fc4000fffe0ff */
[----:B------:R-:W-:Y:S02]  /*0360*/  UIADD3 UR37, UPT, UPT, UR21, -0x1, URZ ;  /* 0xffffffff15257890 */ /* 0x000fe4000fffe0ff */
[----:B------:R-:W-:Y:S02]  /*0370*/  UIADD3 UR39, UPT, UPT, UR20, -0x1, URZ ;  /* 0xffffffff14277890 */ /* 0x000fe4000fffe0ff */
[----:B------:R-:W-:Y:S02]  /*0380*/  UIADD3 UR41, UPT, UPT, UR19, -0x1, URZ ;  /* 0xffffffff13297890 */ /* 0x000fe4000fffe0ff */
[----:B------:R-:W-:-:S12]  /*0390*/  ULEA UR16, UR16, UR40, 0x2 ;  /* 0x0000002810107291 */ /* 0x000fd8000f8e10ff */
.L_x_279:
[----:B0-----:R-:W0:Y:S02]  /*03a0*/  LDCU UR4, c[0x0][0x3bc] ;  /* 0x00007780ff0477ac */ /* 0x001e240008000800 */
[----:B0-----:R-:W-:-:S09]  /*03b0*/  UISETP.GE.AND UP0, UPT, UR4, 0x1, UPT ;  /* 0x000000010400788c */ /* 0x001fd2000bf06270 */
[----:B-1234-:R-:W-:Y:S05]  /*03c0*/  BRA.U !UP0, `(.L_x_137) ;  /* 0x0000000908f07547 */ /* 0x01efea000b800000 */
[----:B------:R-:W-:Y:S01]  /*03d0*/  UISETP.GE.U32.AND UP1, UPT, UR26, 0x7, UPT ;  /* 0x000000071a00788c */ /* 0x000fe2000bf26070 */
[----:B------:R-:W-:Y:S01]  /*03e0*/  IMAD R0, R10, UR25, R13 ;  /* 0x000000190a007c24 */ /* 0x000fe2000f8e020d */
[----:B------:R-:W-:-:S07]  /*03f0*/  MOV R16, RZ ;  /* 0x000000ff00107202 */ /* 0x000fce0000000f00 */
[----:B------:R-:W-:Y:S05]  /*0400*/  BRA.U !UP1, `(.L_x_138) ;  /* 0x0000000109d87547 */ /* 0x000fea000b800000 */
[----:B------:R-:W0:Y:S01]  /*0410*/  S2R R4, SR_CgaCtaId ;  /* 0x0000000000047919 */ /* 0x000e220000008800 */
[----:B------:R-:W-:Y:S01]  /*0420*/  MOV R3, 0x400 ;  /* 0x0000040000037802 */ /* 0x000fe20000000f00 */
[----:B------:R-:W-:Y:S01]  /*0430*/  ULOP3.LUT UR14, UR4, 0x7ffffff8, URZ, 0xc0, !UPT ;  /* 0x7ffffff8040e7892 */ /* 0x000fe2000f8ec0ff */
[----:B------:R-:W-:Y:S02]  /*0440*/  LEA R2, R8, UR6, 0x2 ;  /* 0x0000000608027c11 */ /* 0x000fe4000f8e10ff */
[----:B------:R-:W-:Y:S02]  /*0450*/  MOV R6, R0 ;  /* 0x0000000000067202 */ /* 0x000fe40000000f00 */
[----:B0-----:R-:W-:-:S04]  /*0460*/  LEA R3, R4, R3, 0x18 ;  /* 0x0000000304037211 */ /* 0x001fc800078ec0ff */
[----:B------:R-:W-:Y:S01]  /*0470*/  LEA R14, R9, R3, 0x2 ;  /* 0x00000003090e7211 */ /* 0x000fe200078e10ff */
[----:B------:R-:W-:Y:S01]  /*0480*/  IMAD R2, R2, UR4, R3 ;  /* 0x0000000402027c24 */ /* 0x000fe2000f8e0203 */
[----:B------:R-:W-:Y:S02]  /*0490*/  UIADD3 UR4, UPT, UPT, -UR14, URZ, URZ ;  /* 0x000000ff0e047290 */ /* 0x000fe4000fffe1ff */
[----:B------:R-:W-:Y:S01]  /*04a0*/  IADD3 R14, PT, PT, R14, 0x10, RZ ;  /* 0x000000100e0e7810 */ /* 0x000fe20007ffe0ff */
[----:B------:R-:W-:-:S09]  /*04b0*/  VIADD R7, R2, 0x10 ;  /* 0x0000001002077836 */ /* 0x000fd20000000000 */
.L_x_139:
        /* <DEDUP_REMOVED lines=19> */
[----:B--2---:R0:W-:Y:S04]  /*05f0*/  STS [R14+-0x10], R27 ;  /* 0xfffff01b0e007388 */ /* 0x0041e80000000800 */
[----:B0-----:R-:W2:Y:S01]  /*0600*/  LDG.E R27, desc[UR8][R2.64+0x1c] ;  /* 0x00001c08021b7981 */ /* 0x001ea2000c1e1900 */
[----:B------:R-:W-:-:S03]  /*0610*/  UIADD3 UR4, UPT, UPT, UR4, 0x8, URZ ;  /* 0x0000000804047890 */ /* 0x000fc6000fffe0ff */
[----:B----4-:R-:W-:Y:S01]  /*0620*/  STS [R7+-0x10], R20 ;  /* 0xfffff01407007388 */ /* 0x010fe20000000800 */
[----:B------:R-:W-:-:S03]  /*0630*/  UISETP.NE.AND UP2, UPT, UR4, URZ, UPT ;  /* 0x000000ff0400728c */ /* 0x000fc6000bf45270 */
        /* <DEDUP_REMOVED lines=10> */
[----:B------:R-:W-:Y:S01]  /*06e0*/  STS [R14+0x8], R15 ;  /* 0x0000080f0e007388 */ /* 0x000fe20000000800 */
[----:B------:R-:W-:-:S03]  /*06f0*/  IADD3 R6, PT, PT, R6, 0x8, RZ ;  /* 0x0000000806067810 */ /* 0x000fc60007ffe0ff */
[----:B------:R-:W-:Y:S04]  /*0700*/  STS [R7+0x8], R28 ;  /* 0x0000081c07007388 */ /* 0x000fe80000000800 */
[----:B------:R0:W-:Y:S02]  /*0710*/  STS [R14+0xc], R29 ;  /* 0x00000c1d0e007388 */ /* 0x0001e40000000800 */
[----:B0-----:R-:W-:Y:S02]  /*0720*/  IADD3 R14, PT, PT, R14, 0x20, RZ ;  /* 0x000000200e0e7810 */ /* 0x001fe40007ffe0ff */
[----:B--2---:R0:W-:Y:S02]  /*0730*/  STS [R7+0xc], R27 ;  /* 0x00000c1b07007388 */ /* 0x0041e40000000800 */
[----:B0-----:R-:W-:Y:S01]  /*0740*/  IADD3 R7, PT, PT, R7, 0x20, RZ ;  /* 0x0000002007077810 */ /* 0x001fe20007ffe0ff */
[----:B------:R-:W-:Y:S06]  /*0750*/  BRA.U UP2, `(.L_x_139) ;  /* 0xfffffffd02587547 */ /* 0x000fec000b83ffff */
[----:B------:R-:W-:-:S07]  /*0760*/  MOV R16, UR14 ;  /* 0x0000000e00107c02 */ /* 0x000fce0008000f00 */
.L_x_138:
[----:B------:R-:W-:-:S09]  /*0770*/  UISETP.NE.AND UP2, UPT, UR27, URZ, UPT ;  /* 0x000000ff1b00728c */ /* 0x000fd2000bf45270 */
[----:B------:R-:W-:Y:S05]  /*0780*/  BRA.U !UP2, `(.L_x_140) ;  /* 0x000000050a147547 */ /* 0x000fea000b800000 */
[----:B------:R-:W-:Y:S02]  /*0790*/  UISETP.GE.U32.AND UP3, UPT, UR33, 0x3, UPT ;  /* 0x000000032100788c */ /* 0x000fe4000bf66070 */
[----:B------:R-:W-:-:S07]  /*07a0*/  UISETP.NE.AND UP4, UPT, UR29, URZ, UPT ;  /* 0x000000ff1d00728c */ /* 0x000fce000bf85270 */
[----:B------:R-:W-:Y:S05]  /*07b0*/  BRA.U !UP3, `(.L_x_141) ;  /* 0x000000010b707547 */ /* 0x000fea000b800000 */
[----:B------:R-:W0:Y:S01]  /*07c0*/  LDC.64 R2, c[0x0][0x388] ;  /* 0x0000e200ff027b82 */ /* 0x000e220000000a00 */
[----:B------:R-:W-:-:S07]  /*07d0*/  IMAD.IADD R7, R0, 0x1, R16 ;  /* 0x0000000100077824 */ /* 0x000fce00078e0210 */
        /* <DEDUP_REMOVED lines=10> */
[----:B------:R-:W5:Y:S01]  /*0880*/  LDG.E R28, desc[UR8][R4.64+0xc] ;  /* 0x00000c08041c7981 */ /* 0x000f62000c1e1900 */
[----:B------:R-:W0:Y:S01]  /*0890*/  S2UR UR5, SR_CgaCtaId ;  /* 0x00000000000579c3 */ /* 0x000e220000008800 */
[----:B------:R-:W-:Y:S01]  /*08a0*/  UMOV UR4, 0x400 ;  /* 0x0000040000047882 */ /* 0x000fe20000000000 */
[----:B------:R-:W-:Y:S01]  /*08b0*/  IADD3 R7, PT, PT, R9, R16, RZ ;  /* 0x0000001009077210 */ /* 0x000fe20007ffe0ff */
[----:B0-----:R-:W-:-:S06]  /*08c0*/  ULEA UR4, UR5, UR4, 0x18 ;  /* 0x0000000405047291 */ /* 0x001fcc000f8ec0ff */
[C---:B------:R-:W-:Y:S02]  /*08d0*/  LEA R15, R7.reuse, UR4, 0x2 ;  /* 0x00000004070f7c11 */ /* 0x040fe4000f8e10ff */
[----:B------:R-:W-:Y:S02]  /*08e0*/  LEA R7, R7, UR13, 0x2 ;  /* 0x0000000d07077c11 */ /* 0x000fe4000f8e10ff */
[----:B------:R-:W-:Y:S01]  /*08f0*/  IADD3 R16, PT, PT, R16, 0x4, RZ ;  /* 0x0000000410107810 */ /* 0x000fe20007ffe0ff */
[----:B--2---:R0:W-:Y:S04]  /*0900*/  STS [R15], R6 ;  /* 0x000000060f007388 */ /* 0x0041e80000000800 */
[----:B----4-:R0:W-:Y:S04]  /*0910*/  STS [R7], R14 ;  /* 0x0000000e07007388 */ /* 0x0101e80000000800 */
[----:B---3--:R0:W-:Y:S04]  /*0920*/  STS [R15+0x4], R18 ;  /* 0x000004120f007388 */ /* 0x0081e80000000800 */
[----:B-----5:R0:W-:Y:S04]  /*0930*/  STS [R7+0x4], R20 ;  /* 0x0000041407007388 */ /* 0x0201e80000000800 */
[----:B------:R0:W-:Y:S04]  /*0940*/  STS [R15+0x8], R22 ;  /* 0x000008160f007388 */ /* 0x0001e80000000800 */
[----:B------:R0:W-:Y:S04]  /*0950*/  STS [R7+0x8], R24 ;  /* 0x0000081807007388 */ /* 0x0001e80000000800 */
[----:B------:R0:W-:Y:S04]  /*0960*/  STS [R15+0xc], R26 ;  /* 0x00000c1a0f007388 */ /* 0x0001e80000000800 */
[----:B------:R0:W-:Y:S02]  /*0970*/  STS [R7+0xc], R28 ;  /* 0x00000c1c07007388 */ /* 0x0001e40000000800 */
.L_x_141:
[----:B------:R-:W-:Y:S05]  /*0980*/  BRA.U !UP4, `(.L_x_140) ;  /* 0x000000010c947547 */ /* 0x000fea000b800000 */
[----:B------:R-:W-:Y:S02]  /*0990*/  ISETP.NE.AND P0, PT, RZ, UR34, PT ;  /* 0x00000022ff007c0c */ /* 0x000fe4000bf05270 */
[----:B------:R-:W-:-:S11]  /*09a0*/  ISETP.NE.AND P1, PT, RZ, UR31, PT ;  /* 0x0000001fff007c0c */ /* 0x000fd6000bf25270 */
[----:B------:R-:W1:Y:S01]  /*09b0*/  @P0 LDC.64 R2, c[0x0][0x388] ;  /* 0x0000e200ff020b82 */ /* 0x000e620000000a00 */
[-C--:B------:R-:W-:Y:S02]  /*09c0*/  @P0 IADD3 R21, PT, PT, R0, R16.reuse, RZ ;  /* 0x0000001000150210 */ /* 0x080fe40007ffe0ff */
[----:B------:R-:W-:Y:S02]  /*09d0*/  @P0 IADD3 R17, PT, PT, R9, R16, RZ ;  /* 0x0000001009110210 */ /* 0x000fe40007ffe0ff */
[----:B------:R-:W-:-:S03]  /*09e0*/  @P0 IADD3 R16, PT, PT, R16, 0x2, RZ ;  /* 0x0000000210100810 */ /* 0x000fc60007ffe0ff */
[----:B0-----:R-:W0:Y:S02]  /*09f0*/  @P0 LDC.64 R6, c[0x0][0x390] ;  /* 0x0000e400ff060b82 */ /* 0x001e240000000a00 */
[----:B------:R-:W-:-:S06]  /*0a00*/  @P1 IMAD.IADD R19, R0, 0x1, R16 ;  /* 0x0000000100131824 */ /* 0x000fcc00078e0210 */
[----:B------:R-:W2:Y:S08]  /*0a10*/  @P1 LDC.64 R14, c[0x0][0x388] ;  /* 0x0000e200ff0e1b82 */ /* 0x000eb00000000a00 */
[----:B------:R-:W3:Y:S01]  /*0a20*/  @P1 LDC.64 R4, c[0x0][0x390] ;  /* 0x0000e400ff041b82 */ /* 0x000ee20000000a00 */
[----:B-1----:R-:W-:-:S05]  /*0a30*/  @P0 IMAD.WIDE R2, R21, 0x4, R2 ;  /* 0x0000000415020825 */ /* 0x002fca00078e0202 */
[----:B------:R-:W4:Y:S01]  /*0a40*/  @P0 LDG.E R0, desc[UR8][R2.64] ;  /* 0x0000000802000981 */ /* 0x000f22000c1e1900 */
[----:B0-----:R-:W-:-:S05]  /*0a50*/  @P0 IMAD.WIDE R6, R21, 0x4, R6 ;  /* 0x0000000415060825 */ /* 0x001fca00078e0206 */
[----:B------:R-:W5:Y:S01]  /*0a60*/  @P0 LDG.E R18, desc[UR8][R6.64] ;  /* 0x0000000806120981 */ /* 0x000f62000c1e1900 */
[----:B--2---:R-:W-:-:S03]  /*0a70*/  @P1 IMAD.WIDE R14, R19, 0x4, R14 ;  /* 0x00000004130e1825 */ /* 0x004fc600078e020e */
[----:B------:R-:W2:Y:S04]  /*0a80*/  @P0 LDG.E R22, desc[UR8][R6.64+0x4] ;  /* 0x0000040806160981 */ /* 0x000ea8000c1e1900 */
[----:B------:R-:W2:Y:S01]  /*0a90*/  @P1 LDG.E R14, desc[UR8][R14.64] ;  /* 0x000000080e0e1981 */ /* 0x000ea2000c1e1900 */
[----:B---3--:R-:W-:-:S03]  /*0aa0*/  @P1 IMAD.WIDE R4, R19, 0x4, R4 ;  /* 0x0000000413041825 */ /* 0x008fc600078e0204 */
[----:B------:R-:W3:Y:S04]  /*0ab0*/  @P0 LDG.E R19, desc[UR8][R2.64+0x4] ;  /* 0x0000040802130981 */ /* 0x000ee8000c1e1900 */
[----:B------:R0:W2:Y:S01]  /*0ac0*/  @P1 LDG.E R4, desc[UR8][R4.64] ;  /* 0x0000000804041981 */ /* 0x0000a2000c1e1900 */
[----:B------:R-:W1:Y:S01]  /*0ad0*/  @P0 S2R R21, SR_CgaCtaId ;  /* 0x0000000000150919 */ /* 0x000e620000008800 */
[----:B------:R-:W1:Y:S01]  /*0ae0*/  @P1 S2R R24, SR_CgaCtaId ;  /* 0x0000000000181919 */ /* 0x000e620000008800 */
[----:B------:R-:W-:Y:S02]  /*0af0*/  @P0 MOV R20, 0x400 ;  /* 0x0000040000140802 */ /* 0x000fe40000000f00 */
[----:B------:R-:W-:-:S04]  /*0b00*/  @P1 IADD3 R16, PT, PT, R9, R16, RZ ;  /* 0x0000001009101210 */ /* 0x000fc80007ffe0ff */
[----:B0-----:R-:W-:Y:S02]  /*0b10*/  @P1 LEA R5, R16, UR13, 0x2 ;  /* 0x0000000d10051c11 */ /* 0x001fe4000f8e10ff */
[----:B-1----:R-:W-:Y:S02]  /*0b20*/  @P0 LEA R20, R21, R20, 0x18 ;  /* 0x0000001415140211 */ /* 0x002fe400078ec0ff */
[----:B------:R-:W-:Y:S02]  /*0b30*/  @P1 MOV R21, 0x400 ;  /* 0x0000040000151802 */ /* 0x000fe40000000f00 */
[C---:B------:R-:W-:Y:S02]  /*0b40*/  @P0 LEA R20, R17.reuse, R20, 0x2 ;  /* 0x0000001411140211 */ /* 0x040fe400078e10ff */
[----:B------:R-:W-:Y:S02]  /*0b50*/  @P1 LEA R21, R24, R21, 0x18 ;  /* 0x0000001518151211 */ /* 0x000fe400078ec0ff */
[----:B------:R-:W-:-:S02]  /*0b60*/  @P0 LEA R17, R17, UR13, 0x2 ;  /* 0x0000000d11110c11 */ /* 0x000fc4000f8e10ff */
[----:B------:R-:W-:Y:S01]  /*0b70*/  @P1 LEA R3, R16, R21, 0x2 ;  /* 0x0000001510031211 */ /* 0x000fe200078e10ff */
[----:B----4-:R1:W-:Y:S04]  /*0b80*/  @P0 STS [R20], R0 ;  /* 0x0000000014000388 */ /* 0x0103e80000000800 */
[----:B-----5:R1:W-:Y:S04]  /*0b90*/  @P0 STS [R17], R18 ;  /* 0x0000001211000388 */ /* 0x0203e80000000800 */
[----:B---3--:R1:W-:Y:S04]  /*0ba0*/  @P0 STS [R20+0x4], R19 ;  /* 0x0000041314000388 */ /* 0x0083e80000000800 */
[----:B--2---:R1:W-:Y:S04]  /*0bb0*/  @P0 STS [R17+0x4], R22 ;  /* 0x0000041611000388 */ /* 0x0043e80000000800 */
[----:B------:R1:W-:Y:S04]  /*0bc0*/  @P1 STS [R3], R14 ;  /* 0x0000000e03001388 */ /* 0x0003e80000000800 */
[----:B------:R1:W-:Y:S02]  /*0bd0*/  @P1 STS [R5], R4 ;  /* 0x0000000405001388 */ /* 0x0003e40000000800 */
.L_x_140:
[----:B------:R-:W-:Y:S01]  /*0be0*/  UMOV UR4, URZ ;  /* 0x000000ff00047c82 */ /* 0x000fe20008000000 */
[----:B------:R-:W-:Y:S05]  /*0bf0*/  BRA.U !UP1, `(.L_x_142) ;  /* 0x0000000109607547 */ /* 0x000fea000b800000 */
[----:B------:R-:W-:-:S05]  /*0c00*/  UMOV UR4, URZ ;  /* 0x000000ff00047c82 */ /* 0x000fca0008000000 */
.L_x_143:
[----:B-12---:R-:W-:Y:S01]  /*0c10*/  IADD3 R0, PT, PT, R9, UR4, RZ ;  /* 0x0000000409007c10 */ /* 0x006fe2000fffe0ff */
        /* <DEDUP_REMOVED lines=22> */
.L_x_142:
[----:B------:R-:W-:Y:S05]  /*0d80*/  BRA.U !UP2, `(.L_x_137) ;  /* 0x000000010a807547 */ /* 0x000fea000b800000 */
[----:B------:R-:W-:Y:S02]  /*0d90*/  UISETP.GE.U32.AND UP1, UPT, UR33, 0x3, UPT ;  /* 0x000000032100788c */ /* 0x000fe4000bf26070 */
[----:B------:R-:W-:-:S07]  /*0da0*/  UISETP.NE.AND UP2, UPT, UR29, URZ, UPT ;  /* 0x000000ff1d00728c */ /* 0x000fce000bf45270 */
[----:B------:R-:W-:Y:S05]  /*0db0*/  BRA.U !UP1, `(.L_x_144) ;  /* 0x0000000109307547 */ /* 0x000fea000b800000 */
[----:B-12---:R-:W-:Y:S01]  /*0dc0*/  IADD3 R0, PT, PT, R9, UR4, RZ ;  /* 0x0000000409007c10 */ /* 0x006fe2000fffe0ff */
        /* <DEDUP_REMOVED lines=11> */
.L_x_144:
[----:B------:R-:W-:Y:S05]  /*0e80*/  BRA.U !UP2, `(.L_x_137) ;  /* 0x000000010a407547 */ /* 0x000fea000b800000 */
[----:B------:R-:W-:Y:S01]  /*0e90*/  UISETP.NE.AND UP1, UPT, UR34, URZ, UPT ;  /* 0x000000ff2200728c */ /* 0x000fe2000bf25270 */
[----:B------:R-:W-:-:S08]  /*0ea0*/  ISETP.NE.AND P0, PT, RZ, UR31, PT ;  /* 0x0000001fff007c0c */ /* 0x000fd0000bf05270 */
[----:B------:R-:W-:Y:S05]  /*0eb0*/  BRA.U !UP1, `(.L_x_145) ;  /* 0x0000000109207547 */ /* 0x000fea000b800000 */
[----:B-123--:R-:W-:Y:S01]  /*0ec0*/  VIADD R0, R9, UR4 ;  /* 0x0000000409007c36 */ /* 0x00efe20008000000 */
[----:B------:R-:W-:-:S04]  /*0ed0*/  UIADD3 UR4, UPT, UPT, UR4, 0x2, URZ ;  /* 0x0000000204047890 */ /* 0x000fc8000fffe0ff */
[C---:B------:R-:W-:Y:S02]  /*0ee0*/  LEA R2, R0.reuse, UR28, 0x2 ;  /* 0x0000001c00027c11 */ /* 0x040fe4000f8e10ff */
[----:B------:R-:W-:-:S03]  /*0ef0*/  LEA R0, R0, UR30, 0x2 ;  /* 0x0000001e00007c11 */ /* 0x000fc6000f8e10ff */
[----:B------:R4:W-:Y:S04]  /*0f00*/  STS [R2], RZ ;  /* 0x000000ff02007388 */ /* 0x0009e80000000800 */
[----:B------:R4:W-:Y:S04]  /*0f10*/  STS [R0], RZ ;  /* 0x000000ff00007388 */ /* 0x0009e80000000800 */
[----:B------:R4:W-:Y:S04]  /*0f20*/  STS [R2+0x4], RZ ;  /* 0x000004ff02007388 */ /* 0x0009e80000000800 */
[----:B------:R4:W-:Y:S02]  /*0f30*/  STS [R0+0x4], RZ ;  /* 0x000004ff00007388 */ /* 0x0009e40000000800 */
.L_x_145:
[----:B-1234-:R-:W-:-:S04]  /*0f40*/  @P0 IADD3 R0, PT, PT, R9, UR4, RZ ;  /* 0x0000000409000c10 */ /* 0x01efc8000fffe0ff */
[C---:B------:R-:W-:Y:S02]  /*0f50*/  @P0 LEA R2, R0.reuse, UR28, 0x2 ;  /* 0x0000001c00020c11 */ /* 0x040fe4000f8e10ff */
[----:B------:R-:W-:-:S03]  /*0f60*/  @P0 LEA R0, R0, UR30, 0x2 ;  /* 0x0000001e00000c11 */ /* 0x000fc6000f8e10ff */
[----:B------:R4:W-:Y:S04]  /*0f70*/  @P0 STS [R2], RZ ;  /* 0x000000ff02000388 */ /* 0x0009e80000000800 */
[----:B------:R4:W-:Y:S02]  /*0f80*/  @P0 STS [R0], RZ ;  /* 0x000000ff00000388 */ /* 0x0009e40000000800 */
.L_x_137:
[----:B------:R-:W5:Y:S02]  /*0f90*/  LDCU UR4, c[0x0][0x3c4] ;  /* 0x00007880ff0477ac */ /* 0x000f640008000800 */
[----:B-----5:R-:W-:-:S13]  /*0fa0*/  ISETP.GE.AND P0, PT, R10, UR4, PT ;  /* 0x000000040a007c0c */ /* 0x020fda000bf06270 */
[----:B------:R-:W-:Y:S05]  /*0fb0*/  @P0 BRA `(.L_x_146) ;  /* 0x0000005400440947 */ /* 0x000fea0003800000 */
[----:B01----:R-:W-:-:S07]  /*0fc0*/  MOV R14, R10 ;  /* 0x0000000a000e7202 */ /* 0x003fce0000000f00 */
.L_x_273:
[----:B------:R-:W-:Y:S06]  /*0fd0*/  BAR.SYNC.DEFER_BLOCKING 0x0 ;  /* 0x0000000000007b1d */ /* 0x000fec0000010000 */
[----:B01234-:R-:W-:Y:S05]  /*0fe0*/  BRA.U !UP0, `(.L_x_147) ;  /* 0x00000009086c7547 */ /* 0x01ffea000b800000 */
[----:B------:R-:W-:Y:S01]  /*0ff0*/  UISETP.GE.U32.AND UP1, UPT, UR26, 0x7, UPT ;  /* 0x000000071a00788c */ /* 0x000fe2000bf26070 */
[----:B--234-:R-:W-:Y:S01]  /*1000*/  IMAD R0, R14, UR24, R13 ;  /* 0x000000180e007c24 */ /* 0x01cfe2000f8e020d */
[----:B------:R-:W-:-:S07]  /*1010*/  UMOV UR4, URZ ;  /* 0x000000ff00047c82 */ /* 0x000fce0008000000 */
[----:B------:R-:W-:Y:S05]  /*1020*/  BRA.U !UP1, `(.L_x_148) ;  /* 0x0000000509007547 */ /* 0x000fea000b800000 */
[----:B------:R-:W-:-:S05]  /*1030*/  UMOV UR4, URZ ;  /* 0x000000ff00047c82 */ /* 0x000fca0008000000 */
.L_x_149:
[----:B0-----:R-:W0:Y:S01]  /*1040*/  LDC.64 R6, c[0x0][0x380] ;  /* 0x0000e000ff067b82 */ /* 0x001e220000000a00 */
[----:B------:R-:W-:-:S07]  /*1050*/  IADD3 R15, PT, PT, R0, UR4, RZ ;  /* 0x00000004000f7c10 */ /* 0x000fce000fffe0ff */
[----:B------:R-:W1:Y:S08]  /*1060*/  LDC.64 R4, c[0x0][0x398] ;  /* 0x0000e600ff047b82 */ /* 0x000e700000000a00 */
        /* <DEDUP_REMOVED lines=13> */
[----:B------:R-:W2:Y:S01]  /*1140*/  LDG.E R19, desc[UR8][R6.64+0xc] ;  /* 0x00000c0806137981 */ /* 0x000ea2000c1e1900 */
[----:B------:R-:W-:-:S03]  /*1150*/  IADD3 R18, PT, PT, R9, UR4, RZ ;  /* 0x0000000409127c10 */ /* 0x000fc6000fffe0ff */
[----:B------:R-:W2:Y:S01]  /*1160*/  LDG.E R25, desc[UR8][R6.64+0x10] ;  /* 0x0000100806197981 */ /* 0x000ea2000c1e1900 */
[C---:B------:R-:W-:Y:S02]  /*1170*/  LEA R16, R18.reuse, UR32, 0x2 ;  /* 0x0000002012107c11 */ /* 0x040fe4000f8e10ff */
[C---:B------:R-:W-:Y:S01]  /*1180*/  LEA R20, R18.reuse, UR35, 0x2 ;  /* 0x0000002312147c11 */ /* 0x040fe2000f8e10ff */
[----:B------:R-:W2:Y:S01]  /*1190*/  LDG.E R27, desc[UR8][R6.64+0x1c] ;  /* 0x00001c08061b7981 */ /* 0x000ea2000c1e1900 */
[----:B------:R-:W-:-:S03]  /*11a0*/  LEA R18, R18, UR38, 0x2 ;  /* 0x0000002612127c11 */ /* 0x000fc6000f8e10ff */
[----:B---3--:R0:W-:Y:S04]  /*11b0*/  STS [R16], R26 ;  /* 0x0000001a10007388 */ /* 0x0081e80000000800 */
[----:B-----5:R-:W-:Y:S04]  /*11c0*/  STS [R20], R28 ;  /* 0x0000001c14007388 */ /* 0x020fe80000000800 */
[----:B0-----:R-:W3:Y:S04]  /*11d0*/  LDG.E R26, desc[UR8][R4.64+0xc] ;  /* 0x00000c08041a7981 */ /* 0x001ee8000c1e1900 */
[----:B----4-:R0:W-:Y:S04]  /*11e0*/  STS [R18], R21 ;  /* 0x0000001512007388 */ /* 0x0101e80000000800 */
[----:B------:R1:W-:Y:S04]  /*11f0*/  STS [R16+0x4], R23 ;  /* 0x0000041710007388 */ /* 0x0003e80000000800 */
[----:B--2---:R2:W-:Y:S04]  /*1200*/  STS [R20+0x4], R29 ;  /* 0x0000041d14007388 */ /* 0x0045e80000000800 */
[----:B0-----:R-:W4:Y:S04]  /*1210*/  LDG.E R21, desc[UR8][R6.64+0x18] ;  /* 0x0000180806157981 */ /* 0x001f28000c1e1900 */
[----:B-1----:R-:W5:Y:S04]  /*1220*/  LDG.E R23, desc[UR8][R6.64+0x14] ;  /* 0x0000140806177981 */ /* 0x002f68000c1e1900 */
[----:B------:R0:W-:Y:S04]  /*1230*/  STS [R18+0x4], R22 ;  /* 0x0000041612007388 */ /* 0x0001e80000000800 */
[----:B--2---:R-:W2:Y:S04]  /*1240*/  LDG.E R29, desc[UR8][R4.64+0x14] ;  /* 0x00001408041d7981 */ /* 0x004ea8000c1e1900 */
[----:B------:R-:W4:Y:S04]  /*1250*/  LDG.E R7, desc[UR8][R2.64+0xc] ;  /* 0x00000c0802077981 */ /* 0x000f28000c1e1900 */
[----:B0-----:R-:W5:Y:S04]  /*1260*/  LDG.E R22, desc[UR8][R4.64+0x10] ;  /* 0x0000100804167981 */ /* 0x001f68000c1e1900 */
[----:B------:R-:W2:Y:S04]  /*1270*/  LDG.E R6, desc[UR8][R2.64+0x10] ;  /* 0x0000100802067981 */ /* 0x000ea8000c1e1900 */
[----:B------:R-:W-:Y:S04]  /*1280*/  STS [R16+0x8], R24 ;  /* 0x0000081810007388 */ /* 0x000fe80000000800 */
[----:B------:R0:W-:Y:S04]  /*1290*/  STS [R20+0x8], R15 ;  /* 0x0000080f14007388 */ /* 0x0001e80000000800 */
[----:B------:R-:W2:Y:S04]  /*12a0*/  LDG.E R28, desc[UR8][R4.64+0x18] ;  /* 0x00001808041c7981 */ /* 0x000ea8000c1e1900 */
[----:B------:R1:W-:Y:S04]  /*12b0*/  STS [R18+0x8], R17 ;  /* 0x0000081112007388 */ /* 0x0003e80000000800 */
[----:B0-----:R-:W2:Y:S04]  /*12c0*/  LDG.E R15, desc[UR8][R2.64+0x14] ;  /* 0x00001408020f7981 */ /* 0x001ea8000c1e1900 */
[----:B------:R-:W2:Y:S04]  /*12d0*/  LDG.E R24, desc[UR8][R4.64+0x1c] ;  /* 0x00001c0804187981 */ /* 0x000ea8000c1e1900 */
[----:B-1----:R-:W2:Y:S04]  /*12e0*/  LDG.E R17, desc[UR8][R2.64+0x18] ;  /* 0x0000180802117981 */ /* 0x002ea8000c1e1900 */
[----:B------:R0:W-:Y:S04]  /*12f0*/  STS [R16+0xc], R19 ;  /* 0x00000c1310007388 */ /* 0x0001e80000000800 */
[----:B0-----:R-:W2:Y:S01]  /*1300*/  LDG.E R19, desc[UR8][R2.64+0x1c] ;  /* 0x00001c0802137981 */ /* 0x001ea2000c1e1900 */
[----:B------:R-:W-:-:S04]  /*1310*/  UIADD3 UR4, UPT, UPT, UR4, 0x8, URZ ;  /* 0x0000000804047890 */ /* 0x000fc8000fffe0ff */
[----:B------:R-:W-:Y:S01]  /*1320*/  UISETP.NE.AND UP1, UPT, UR4, UR14, UPT ;  /* 0x0000000e0400728c */ /* 0x000fe2000bf25270 */
[----:B---3--:R0:W-:Y:S04]  /*1330*/  STS [R20+0xc], R26 ;  /* 0x00000c1a14007388 */ /* 0x0081e80000000800 */
[----:B----4-:R0:W-:Y:S04]  /*1340*/  STS [R18+0xc], R7 ;  /* 0x00000c0712007388 */ /* 0x0101e80000000800 */
[----:B------:R0:W-:Y:S04]  /*1350*/  STS [R16+0x10], R25 ;  /* 0x0000101910007388 */ /* 0x0001e80000000800 */
[----:B-----5:R0:W-:Y:S04]  /*1360*/  STS [R20+0x10], R22 ;  /* 0x0000101614007388 */ /* 0x0201e80000000800 */
[----:B--2---:R0:W-:Y:S04]  /*1370*/  STS [R18+0x10], R6 ;  /* 0x0000100612007388 */ /* 0x0041e80000000800 */
[----:B------:R0:W-:Y:S04]  /*1380*/  STS [R16+0x14], R23 ;  /* 0x0000141710007388 */ /* 0x0001e80000000800 */
[----:B------:R0:W-:Y:S04]  /*1390*/  STS [R20+0x14], R29 ;  /* 0x0000141d14007388 */ /* 0x0001e80000000800 */
[----:B------:R0:W-:Y:S04]  /*13a0*/  STS [R18+0x14], R15 ;  /* 0x0000140f12007388 */ /* 0x0001e80000000800 */
[----:B------:R0:W-:Y:S04]  /*13b0*/  STS [R16+0x18], R21 ;  /* 0x0000181510007388 */ /* 0x0001e80000000800 */
[----:B------:R0:W-:Y:S04]  /*13c0*/  STS [R20+0x18], R28 ;  /* 0x0000181c14007388 */ /* 0x0001e80000000800 */
[----:B------:R0:W-:Y:S04]  /*13d0*/  STS [R18+0x18], R17 ;  /* 0x0000181112007388 */ /* 0x0001e80000000800 */
[----:B------:R0:W-:Y:S04]  /*13e0*/  STS [R16+0x1c], R27 ;  /* 0x00001c1b10007388 */ /* 0x0001e80000000800 */
[----:B------:R0:W-:Y:S04]  /*13f0*/  STS [R20+0x1c], R24 ;  /* 0x00001c1814007388 */ /* 0x0001e80000000800 */
[----:B------:R0:W-:Y:S01]  /*1400*/  STS [R18+0x1c], R19 ;  /* 0x00001c1312007388 */ /* 0x0001e20000000800 */
[----:B------:R-:W-:Y:S05]  /*1410*/  BRA.U UP1, `(.L_x_149) ;  /* 0xfffffffd01087547 */ /* 0x000fea000b83ffff */
[----:B------:R-:W-:-:S05]  /*1420*/  UMOV UR4, UR14 ;  /* 0x0000000e00047c82 */ /* 0x000fca0008000000 */
.L_x_148:
[----:B------:R-:W-:-:S09]  /*1430*/  UISETP.NE.AND UP1, UPT, UR27, URZ, UPT ;  /* 0x000000ff1b00728c */ /* 0x000fd2000bf25270 */
[----:B------:R-:W-:Y:S05]  /*1440*/  BRA.U !UP1, `(.L_x_147) ;  /* 0x0000000509547547 */ /* 0x000fea000b800000 */
[----:B------:R-:W-:Y:S02]  /*1450*/  UISETP.GE.U32.AND UP1, UPT, UR33, 0x3, UPT ;  /* 0x000000032100788c */ /* 0x000fe4000bf26070 */
[----:B------:R-:W-:-:S07]  /*1460*/  UISETP.NE.AND UP2, UPT, UR29, URZ, UPT ;  /* 0x000000ff1d00728c */ /* 0x000fce000bf45270 */
[----:B------:R-:W-:Y:S05]  /*1470*/  BRA.U !UP1, `(.L_x_150) ;  /* 0x0000000109907547 */ /* 0x000fea000b800000 */
        /* <DEDUP_REMOVED lines=11> */
[----:B------:R-:W3:Y:S04]  /*1530*/  LDG.E R15, desc[UR8][R6.64] ;  /* 0x00000008060f7981 */ /* 0x000ee8000c1e1900 */
[----:B------:R-:W4:Y:S04]  /*1540*/  LDG.E R16, desc[UR8][R2.64] ;  /* 0x0000000802107981 */ /* 0x000f28000c1e1900 */
[----:B------:R-:W2:Y:S04]  /*1550*/  LDG.E R21, desc[UR8][R2.64+0x4] ;  /* 0x0000040802157981 */ /* 0x000ea8000c1e1900 */
[----:B------:R-:W2:Y:S04]  /*1560*/  LDG.E R19, desc[UR8][R4.64+0x8] ;  /* 0x0000080804137981 */ /* 0x000ea8000c1e1900 */
[----:B------:R-:W2:Y:S04]  /*1570*/  LDG.E R18, desc[UR8][R2.64+0x8] ;  /* 0x0000080802127981 */ /* 0x000ea8000c1e1900 */
[----:B------:R-:W2:Y:S04]  /*1580*/  LDG.E R27, desc[UR8][R6.64+0xc] ;  /* 0x00000c08061b7981 */ /* 0x000ea8000c1e1900 */
[----:B------:R-:W2:Y:S04]  /*1590*/  LDG.E R29, desc[UR8][R4.64+0xc] ;  /* 0x00000c08041d7981 */ /* 0x000ea8000c1e1900 */
[----:B------:R-:W2:Y:S01]  /*15a0*/  LDG.E R2, desc[UR8][R2.64+0xc] ;  /* 0x00000c0802027981 */ /* 0x000ea2000c1e1900 */
[----:B------:R-:W-:-:S05]  /*15b0*/  VIADD R24, R9, UR4 ;  /* 0x0000000409187c36 */ /* 0x000fca0008000000 */
[C---:B------:R-:W-:Y:S02]  /*15c0*/  LEA R26, R24.reuse, UR32, 0x2 ;  /* 0x00000020181a7c11 */ /* 0x040fe4000f8e10ff */
[C---:B------:R-:W-:Y:S02]  /*15d0*/  LEA R28, R24.reuse, UR35, 0x2 ;  /* 0x00000023181c7c11 */ /* 0x040fe4000f8e10ff */
[----:B------:R-:W-:Y:S01]  /*15e0*/  LEA R25, R24, UR38, 0x2 ;  /* 0x0000002618197c11 */ /* 0x000fe2000f8e10ff */
[----:B------:R-:W-:Y:S01]  /*15f0*/  UIADD3 UR4, UPT, UPT, UR4, 0x4, URZ ;  /* 0x0000000404047890 */ /* 0x000fe2000fffe0ff */
[----:B---3--:R1:W-:Y:S04]  /*1600*/  STS [R26], R15 ;  /* 0x0000000f1a007388 */ /* 0x0083e80000000800 */
[----:B-----5:R1:W-:Y:S04]  /*1610*/  STS [R28], R17 ;  /* 0x000000111c007388 */ /* 0x0203e80000000800 */
[----:B----4-:R1:W-:Y:S04]  /*1620*/  STS [R25], R16 ;  /* 0x0000001019007388 */ /* 0x0103e80000000800 */
[----:B------:R1:W-:Y:S04]  /*1630*/  STS [R26+0x4], R23 ;  /* 0x000004171a007388 */ /* 0x0003e80000000800 */
[----:B--2---:R1:W-:Y:S04]  /*1640*/  STS [R28+0x4], R22 ;  /* 0x000004161c007388 */ /* 0x0043e80000000800 */
[----:B------:R1:W-:Y:S04]  /*1650*/  STS [R25+0x4], R21 ;  /* 0x0000041519007388 */ /* 0x0003e80000000800 */
[----:B------:R1:W-:Y:S04]  /*1660*/  STS [R26+0x8], R20 ;  /* 0x000008141a007388 */ /* 0x0003e80000000800 */
[----:B------:R1:W-:Y:S04]  /*1670*/  STS [R28+0x8], R19 ;  /* 0x000008131c007388 */ /* 0x0003e80000000800 */
[----:B------:R1:W-:Y:S04]  /*1680*/  STS [R25+0x8], R18 ;  /* 0x0000081219007388 */ /* 0x0003e80000000800 */
[----:B------:R1:W-:Y:S04]  /*1690*/  STS [R26+0xc], R27 ;  /* 0x00000c1b1a007388 */ /* 0x0003e80000000800 */
[----:B------:R1:W-:Y:S04]  /*16a0*/  STS [R28+0xc], R29 ;  /* 0x00000c1d1c007388 */ /* 0x0003e80000000800 */
[----:B------:R1:W-:Y:S02]  /*16b0*/  STS [R25+0xc], R2 ;  /* 0x00000c0219007388 */ /* 0x0003e40000000800 */
.L_x_150:
[----:B------:R-:W-:Y:S05]  /*16c0*/  BRA.U !UP2, `(.L_x_147) ;  /* 0x000000010ab47547 */ /* 0x000fea000b800000 */
[----:B------:R-:W-:Y:S02]  /*16d0*/  UISETP.NE.AND UP1, UPT, UR34, URZ, UPT ;  /* 0x000000ff2200728c */ /* 0x000fe4000bf25270 */
[----:B------:R-:W-:-:S07]  /*16e0*/  UISETP.NE.AND UP2, UPT, UR31, URZ, UPT ;  /* 0x000000ff1f00728c */ /* 0x000fce000bf45270 */
[----:B------:R-:W-:Y:S05]  /*16f0*/  BRA.U !UP1, `(.L_x_151) ;  /* 0x0000000109607547 */ /* 0x000fea000b800000 */
[----:B-1----:R-:W1:Y:S01]  /*1700*/  LDC.64 R2, c[0x0][0x380] ;  /* 0x0000e000ff027b82 */ /* 0x002e620000000a00 */
[----:B0-----:R-:W-:-:S07]  /*1710*/  IADD3 R15, PT, PT, R0, UR4, RZ ;  /* 0x00000004000f7c10 */ /* 0x001fce000fffe0ff */
[----:B------:R-:W0:Y:S08]  /*1720*/  LDC.64 R4, c[0x0][0x398] ;  /* 0x0000e600ff047b82 */ /* 0x000e300000000a00 */
[----:B------:R-:W2:Y:S01]  /*1730*/  LDC.64 R6, c[0x0][0x3a0] ;  /* 0x0000e800ff067b82 */ /* 0x000ea20000000a00 */
[----:B-1----:R-:W-:-:S05]  /*1740*/  IMAD.WIDE R2, R15, 0x4, R2 ;  /* 0x000000040f027825 */ /* 0x002fca00078e0202 */
[----:B------:R-:W3:Y:S01]  /*1750*/  LDG.E R21, desc[UR8][R2.64+0x4] ;  /* 0x0000040802157981 */ /* 0x000ee2000c1e1900 */
[----:B0-----:R-:W-:-:S05]  /*1760*/  IMAD.WIDE R4, R15, 0x4, R4 ;  /* 0x000000040f047825 */ /* 0x001fca00078e0204 */
[----:B------:R-:W4:Y:S01]  /*1770*/  LDG.E R17, desc[UR8][R4.64] ;  /* 0x0000000804117981 */ /* 0x000f22000c1e1900 */
[----:B--2---:R-:W-:-:S03]  /*1780*/  IMAD.WIDE R6, R15, 0x4, R6 ;  /* 0x000000040f067825 */ /* 0x004fc600078e0206 */
[----:B------:R-:W2:Y:S04]  /*1790*/  LDG.E R23, desc[UR8][R4.64+0x4] ;  /* 0x0000040804177981 */ /* 0x000ea8000c1e1900 */
[----:B------:R-:W5:Y:S04]  /*17a0*/  LDG.E R15, desc[UR8][R2.64] ;  /* 0x00000008020f7981 */ /* 0x000f68000c1e1900 */
[----:B------:R-:W3:Y:S04]  /*17b0*/  LDG.E R19, desc[UR8][R6.64] ;  /* 0x0000000806137981 */ /* 0x000ee8000c1e1900 */
[----:B------:R-:W2:Y:S01]  /*17c0*/  LDG.E R25, desc[UR8][R6.64+0x4] ;  /* 0x0000040806197981 */ /* 0x000ea2000c1e1900 */
[----:B------:R-:W-:-:S04]  /*17d0*/  IADD3 R16, PT, PT, R9, UR4, RZ ;  /* 0x0000000409107c10 */ /* 0x000fc8000fffe0ff */
[C---:B------:R-:W-:Y:S02]  /*17e0*/  LEA R18, R16.reuse, UR32, 0x2 ;  /* 0x0000002010127c11 */ /* 0x040fe4000f8e10ff */
[C---:B------:R-:W-:Y:S02]  /*17f0*/  LEA R20, R16.reuse, UR35, 0x2 ;  /* 0x0000002310147c11 */ /* 0x040fe4000f8e10ff */
[----:B------:R-:W-:Y:S01]  /*1800*/  LEA R16, R16, UR38, 0x2 ;  /* 0x0000002610107c11 */ /* 0x000fe2000f8e10ff */
[----:B------:R-:W-:Y:S01]  /*1810*/  UIADD3 UR4, UPT, UPT, UR4, 0x2, URZ ;  /* 0x0000000204047890 */ /* 0x000fe2000fffe0ff */
[----:B-----5:R0:W-:Y:S04]  /*1820*/  STS [R18], R15 ;  /* 0x0000000f12007388 */ /* 0x0201e80000000800 */
[----:B----4-:R0:W-:Y:S04]  /*1830*/  STS [R20], R17 ;  /* 0x0000001114007388 */ /* 0x0101e80000000800 */
[----:B---3--:R0:W-:Y:S04]  /*1840*/  STS [R16], R19 ;  /* 0x0000001310007388 */ /* 0x0081e80000000800 */
[----:B------:R0:W-:Y:S04]  /*1850*/  STS [R18+0x4], R21 ;  /* 0x0000041512007388 */ /* 0x0001e80000000800 */
[----:B--2---:R0:W-:Y:S04]  /*1860*/  STS [R20+0x4], R23 ;  /* 0x0000041714007388 */ /* 0x0041e80000000800 */
[----:B------:R0:W-:Y:S02]  /*1870*/  STS [R16+0x4], R25 ;  /* 0x0000041910007388 */ /* 0x0001e40000000800 */
.L_x_151:
[----:B------:R-:W-:Y:S05]  /*1880*/  BRA.U !UP2, `(.L_x_147) ;  /* 0x000000010a447547 */ /* 0x000fea000b800000 */
[----:B-1----:R-:W1:Y:S01]  /*1890*/  LDC.64 R2, c[0x0][0x380] ;  /* 0x0000e000ff027b82 */ /* 0x002e620000000a00 */
[----:B0-----:R-:W-:-:S07]  /*18a0*/  IADD3 R15, PT, PT, R0, UR4, RZ ;  /* 0x00000004000f7c10 */ /* 0x001fce000fffe0ff */
[----:B------:R-:W0:Y:S08]  /*18b0*/  LDC.64 R4, c[0x0][0x398] ;  /* 0x0000e600ff047b82 */ /* 0x000e300000000a00 */
[----:B------:R-:W2:Y:S01]  /*18c0*/  LDC.64 R6, c[0x0][0x3a0] ;  /* 0x0000e800ff067b82 */ /* 0x000ea20000000a00 */
[----:B-1----:R-:W-:-:S06]  /*18d0*/  IMAD.WIDE R2, R15, 0x4, R2 ;  /* 0x000000040f027825 */ /* 0x002fcc00078e0202 */
[----:B------:R-:W3:Y:S01]  /*18e0*/  LDG.E R2, desc[UR8][R2.64] ;  /* 0x0000000802027981 */ /* 0x000ee2000c1e1900 */
[----:B0-----:R-:W-:-:S06]  /*18f0*/  IMAD.WIDE R4, R15, 0x4, R4 ;  /* 0x000000040f047825 */ /* 0x001fcc00078e0204 */
[----:B------:R-:W4:Y:S01]  /*1900*/  LDG.E R4, desc[UR8][R4.64] ;  /* 0x0000000804047981 */ /* 0x000f22000c1e1900 */
[----:B--2---:R-:W-:-:S06]  /*1910*/  IMAD.WIDE R6, R15, 0x4, R6 ;  /* 0x000000040f067825 */ /* 0x004fcc00078e0206 */
[----:B------:R-:W2:Y:S01]  /*1920*/  LDG.E R6, desc[UR8][R6.64] ;  /* 0x0000000806067981 */ /* 0x000ea2000c1e1900 */
[----:B------:R-:W-:-:S04]  /*1930*/  IADD3 R0, PT, PT, R9, UR4, RZ ;  /* 0x0000000409007c10 */ /* 0x000fc8000fffe0ff */
[C---:B------:R-:W-:Y:S02]  /*1940*/  LEA R15, R0.reuse, UR32, 0x2 ;  /* 0x00000020000f7c11 */ /* 0x040fe4000f8e10ff */
[C---:B------:R-:W-:Y:S02]  /*1950*/  LEA R17, R0.reuse, UR35, 0x2 ;  /* 0x0000002300117c11 */ /* 0x040fe4000f8e10ff */
[----:B------:R-:W-:Y:S01]  /*1960*/  LEA R19, R0, UR38, 0x2 ;  /* 0x0000002600137c11 */ /* 0x000fe2000f8e10ff */
[----:B---3--:R0:W-:Y:S04]  /*1970*/  STS [R15], R2 ;  /* 0x000000020f007388 */ /* 0x0081e80000000800 */
[----:B----4-:R0:W-:Y:S04]  /*1980*/  STS [R17], R4 ;  /* 0x0000000411007388 */ /* 0x0101e80000000800 */
[----:B--2---:R0:W-:Y:S02]  /*1990*/  STS [R19], R6 ;  /* 0x0000000613007388 */ /* 0x0041e40000000800 */
.L_x_147:
[----:B------:R-:W5:Y:S02]  /*19a0*/  LDCU.64 UR4, c[0x0][0x3c8] ;  /* 0x00007900ff0477ac */ /* 0x000f640008000a00 */
[----:B-----5:R-:W-:-:S09]  /*19b0*/  UISETP.GE.AND UP1, UPT, UR4, 0x1, UPT ;  /* 0x000000010400788c */ /* 0x020fd2000bf26270 */
[----:B------:R-:W-:Y:S05]  /*19c0*/  BRA.U !UP1, `(.L_x_152) ;  /* 0x0000001509a07547 */ /* 0x000fea000b800000 */
[----:B01234-:R-:W0:Y:S01]  /*19d0*/  LDC.64 R2, c[0x0][0x3b0] ;  /* 0x0000ec00ff027b82 */ /* 0x01fe220000000a00 */
[----:B------:R-:W-:-:S07]  /*19e0*/  IMAD R5, R14, UR5, R12 ;  /* 0x000000050e057c24 */ /* 0x000fce000f8e020c */
[----:B------:R-:W1:Y:S01]  /*19f0*/  LDC.64 R6, c[0x0][0x3a8] ;  /* 0x0000ea00ff067b82 */ /* 0x000e620000000a00 */
[----:B0-----:R-:W-:-:S06]  /*1a00*/  IMAD.WIDE R2, R5, 0x4, R2 ;  /* 0x0000000405027825 */ /* 0x001fcc00078e0202 */
[----:B------:R0:W5:Y:S01]  /*1a10*/  LDG.E R3, desc[UR8][R2.64] ;  /* 0x0000000802037981 */ /* 0x000162000c1e1900 */
[----:B-1----:R-:W-:-:S05]  /*1a20*/  IMAD.WIDE R6, R5, 0x4, R6 ;  /* 0x0000000405067825 */ /* 0x002fca00078e0206 */
[----:B------:R0:W5:Y:S01]  /*1a30*/  LDG.E R0, desc[UR8][R6.64] ;  /* 0x0000000806007981 */ /* 0x000162000c1e1900 */
[----:B------:R-:W-:Y:S01]  /*1a40*/  IMAD R4, R14, UR5, R8 ;  /* 0x000000050e047c24 */ /* 0x000fe2000f8e0208 */
[----:B------:R-:W-:Y:S06]  /*1a50*/  BRA.U !UP0, `(.L_x_153) ;  /* 0x0000000508c47547 */ /* 0x000fec000b800000 */
[----:B------:R-:W-:-:S05]  /*1a60*/  UMOV UR4, URZ ;  /* 0x000000ff00047c82 */ /* 0x000fca0008000000 */
.L_x_160:
[----:B------:R-:W-:Y:S01]  /*1a70*/  UISETP.GE.U32.AND UP2, UPT, UR26, 0x7, UPT ;  /* 0x000000071a00788c */ /* 0x000fe2000bf46070 */
[----:B------:R-:W-:Y:S01]  /*1a80*/  HFMA2 R21, -RZ, RZ, 0, 0 ;  /* 0x00000000ff157431 */ /* 0x000fe200000001ff */
[----:B------:R-:W-:-:S07]  /*1a90*/  UMOV UR5, URZ ;  /* 0x000000ff00057c82 */ /* 0x000fce0008000000 */
[----:B------:R-:W-:Y:S05]  /*1aa0*/  BRA.U !UP2, `(.L_x_154) ;  /* 0x000000010a987547 */ /* 0x000fea000b800000 */
[----:B------:R-:W1:Y:S01]  /*1ab0*/  S2UR UR17, SR_CgaCtaId ;  /* 0x00000000001179c3 */ /* 0x000e620000008800 */
[----:B------:R-:W-:Y:S01]  /*1ac0*/  UMOV UR5, 0x400 ;  /* 0x0000040000057882 */ /* 0x000fe20000000000 */
[----:B------:R-:W-:Y:S01]  /*1ad0*/  IMAD.MOV.U32 R21, RZ, RZ, RZ ;  /* 0x000000ffff157224 */ /* 0x000fe200078e00ff */
[----:B------:R-:W2:Y:S01]  /*1ae0*/  LDCU UR43, c[0x0][0x3bc] ;  /* 0x00007780ff2b77ac */ /* 0x000ea20008000800 */
[----:B-1----:R-:W-:-:S03]  /*1af0*/  ULEA UR42, UR17, UR5, 0x18 ;  /* 0x00000005112a7291 */ /* 0x002fc6000f8ec0ff */
[----:B--2---:R-:W-:-:S09]  /*1b00*/  UMOV UR5, URZ ;  /* 0x000000ff00057c82 */ /* 0x004fd20008000000 */
.L_x_155:
[----:B------:R-:W-:Y:S02]  /*1b10*/  UIMAD UR17, UR4, UR43, UR5 ;  /* 0x0000002b041172a4 */ /* 0x000fe4000f8e0205 */
[----:B0-----:R-:W-:Y:S01]  /*1b20*/  IADD3 R2, PT, PT, R9, UR5, RZ ;  /* 0x0000000509027c10 */ /* 0x001fe2000fffe0ff */
[----:B------:R-:W-:Y:S02]  /*1b30*/  UIADD3 UR5, UPT, UPT, UR5, 0x8, URZ ;  /* 0x0000000805057890 */ /* 0x000fe4000fffe0ff */
[----:B------:R-:W-:Y:S01]  /*1b40*/  ULEA UR17, UR17, UR42, 0x2 ;  /* 0x0000002a11117291 */ /* 0x000fe2000f8e10ff */
[----:B------:R-:W-:Y:S01]  /*1b50*/  LEA R23, R2, UR32, 0x2 ;  /* 0x0000002002177c11 */ /* 0x000fe2000f8e10ff */
[----:B------:R-:W-:-:S04]  /*1b60*/  UISETP.NE.AND UP2, UPT, UR5, UR14, UPT ;  /* 0x0000000e0500728c */ /* 0x000fc8000bf45270 */
[----:B------:R-:W-:Y:S04]  /*1b70*/  LDS R22, [R23] ;  /* 0x0000000017167984 */ /* 0x000fe80000000800 */
[----:B------:R-:W0:Y:S04]  /*1b80*/  LDS R24, [UR17] ;  /* 0x00000011ff187984 */ /* 0x000e280008000800 */
[----:B------:R-:W-:Y:S04]  /*1b90*/  LDS R25, [R23+0x4] ;  /* 0x0000040017197984 */ /* 0x000fe80000000800 */
[----:B------:R-:W1:Y:S04]  /*1ba0*/  LDS R26, [UR17+0x4] ;  /* 0x00000411ff1a7984 */ /* 0x000e680008000800 */
[----:B------:R-:W-:Y:S04]  /*1bb0*/  LDS R19, [R23+0x8] ;  /* 0x0000080017137984 */ /* 0x000fe80000000800 */
[----:B------:R-:W2:Y:S04]  /*1bc0*/  LDS R20, [UR17+0x8] ;  /* 0x00000811ff147984 */ /* 0x000ea80008000800 */
[----:B------:R-:W-:Y:S04]  /*1bd0*/  LDS R17, [R23+0xc] ;  /* 0x00000c0017117984 */ /* 0x000fe80000000800 */
[----:B------:R-:W3:Y:S04]  /*1be0*/  LDS R18, [UR17+0xc] ;  /* 0x00000c11ff127984 */ /* 0x000ee80008000800 */
[----:B------:R-:W-:Y:S04]  /*1bf0*/  LDS R15, [R23+0x10] ;  /* 0x00001000170f7984 */ /* 0x000fe80000000800 */
[----:B------:R-:W4:Y:S04]  /*1c00*/  LDS R16, [UR17+0x10] ;  /* 0x00001011ff107984 */ /* 0x000f280008000800 */
[----:B------:R-:W-:Y:S04]  /*1c10*/  LDS R6, [R23+0x14] ;  /* 0x0000140017067984 */ /* 0x000fe80000000800 */
[----:B------:R-:W4:Y:S01]  /*1c20*/  LDS R7, [UR17+0x14] ;  /* 0x00001411ff077984 */ /* 0x000f220008000800 */
[----:B0-----:R-:W-:-:S03]  /*1c30*/  FFMA R24, R22, R24, R21 ;  /* 0x0000001816187223 */ /* 0x001fc60000000015 */
[----:B------:R-:W-:Y:S04]  /*1c40*/  LDS R2, [R23+0x18] ;  /* 0x0000180017027984 */ /* 0x000fe80000000800 */
[----:B------:R-:W0:Y:S01]  /*1c50*/  LDS R5, [UR17+0x18] ;  /* 0x00001811ff057984 */ /* 0x000e220008000800 */
[----:B-1----:R-:W-:-:S03]  /*1c60*/  FFMA R24, R25, R26, R24 ;  /* 0x0000001a19187223 */ /* 0x002fc60000000018 */
[----:B------:R-:W-:Y:S04]  /*1c70*/  LDS R21, [R23+0x1c] ;  /* 0x00001c0017157984 */ /* 0x000fe80000000800 */
[----:B------:R-:W1:Y:S01]  /*1c80*/  LDS R22, [UR17+0x1c] ;  /* 0x00001c11ff167984 */ /* 0x000e620008000800 */
        /* <DEDUP_REMOVED lines=8> */
.L_x_154:
[----:B------:R-:W-:-:S09]  /*1d10*/  UISETP.NE.AND UP2, UPT, UR27, URZ, UPT ;  /* 0x000000ff1b00728c */ /* 0x000fd2000bf45270 */
[----:B------:R-:W-:Y:S05]  /*1d20*/  BRA.U !UP2, `(.L_x_156) ;  /* 0x000000010adc7547 */ /* 0x000fea000b800000 */
[----:B------:R-:W-:Y:S02]  /*1d30*/  UISETP.GE.U32.AND UP2, UPT, UR33, 0x3, UPT ;  /* 0x000000032100788c */ /* 0x000fe4000bf46070 */
[----:B------:R-:W-:-:S07]  /*1d40*/  UISETP.NE.AND UP3, UPT, UR29, URZ, UPT ;  /* 0x000000ff1d00728c */ /* 0x000fce000bf65270 */
[----:B------:R-:W-:Y:S05]  /*1d50*/  BRA.U !UP2, `(.L_x_157) ;  /* 0x000000010a547547 */ /* 0x000fea000b800000 */
[----:B------:R-:W1:Y:S01]  /*1d60*/  S2UR UR43, SR_CgaCtaId ;  /* 0x00000000002b79c3 */ /* 0x000e620000008800 */
[----:B------:R-:W2:Y:S01]  /*1d70*/  LDCU UR17, c[0x0][0x3bc] ;  /* 0x00007780ff1177ac */ /* 0x000ea20008000800 */
[----:B0-----:R-:W-:Y:S01]  /*1d80*/  IADD3 R2, PT, PT, R9, UR5, RZ ;  /* 0x0000000509027c10 */ /* 0x001fe2000fffe0ff */
[----:B------:R-:W-:-:S03]  /*1d90*/  UMOV UR42, 0x400 ;  /* 0x00000400002a7882 */ /* 0x000fc60000000000 */
[----:B------:R-:W-:-:S05]  /*1da0*/  LEA R2, R2, UR32, 0x2 ;  /* 0x0000002002027c11 */ /* 0x000fca000f8e10ff */
[----:B------:R-:W-:Y:S04]  /*1db0*/  LDS R6, [R2] ;  /* 0x0000000002067984 */ /* 0x000fe80000000800 */
[----:B------:R-:W-:Y:S01]  /*1dc0*/  LDS R16, [R2+0x4] ;  /* 0x0000040002107984 */ /* 0x000fe20000000800 */
[----:B--2---:R-:W-:-:S03]  /*1dd0*/  UIMAD UR17, UR4, UR17, UR5 ;  /* 0x00000011041172a4 */ /* 0x004fc6000f8e0205 */
[----:B------:R-:W-:Y:S01]  /*1de0*/  LDS R18, [R2+0x8] ;  /* 0x0000080002127984 */ /* 0x000fe20000000800 */
[----:B------:R-:W-:Y:S02]  /*1df0*/  UIADD3 UR5, UPT, UPT, UR5, 0x4, URZ ;  /* 0x0000000405057890 */ /* 0x000fe4000fffe0ff */
[----:B-1----:R-:W-:Y:S01]  /*1e00*/  ULEA UR42, UR43, UR42, 0x18 ;  /* 0x0000002a2b2a7291 */ /* 0x002fe2000f8ec0ff */
[----:B------:R-:W-:Y:S03]  /*1e10*/  LDS R20, [R2+0xc] ;  /* 0x00000c0002147984 */ /* 0x000fe60000000800 */
[----:B------:R-:W-:-:S09]  /*1e20*/  ULEA UR17, UR17, UR42, 0x2 ;  /* 0x0000002a11117291 */ /* 0x000fd2000f8e10ff */
[----:B------:R-:W0:Y:S04]  /*1e30*/  LDS R5, [UR17] ;  /* 0x00000011ff057984 */ /* 0x000e280008000800 */
[----:B------:R-:W1:Y:S04]  /*1e40*/  LDS R7, [UR17+0x4] ;  /* 0x00000411ff077984 */ /* 0x000e680008000800 */
[----:B------:R-:W2:Y:S04]  /*1e50*/  LDS R15, [UR17+0x8] ;  /* 0x00000811ff0f7984 */ /* 0x000ea80008000800 */
[----:B------:R-:W3:Y:S01]  /*1e60*/  LDS R17, [UR17+0xc] ;  /* 0x00000c11ff117984 */ /* 0x000ee20008000800 */
[----:B0-----:R-:W-:-:S04]  /*1e70*/  FFMA R5, R6, R5, R21 ;  /* 0x0000000506057223 */ /* 0x001fc80000000015 */
[----:B-1----:R-:W-:-:S04]  /*1e80*/  FFMA R5, R16, R7, R5 ;  /* 0x0000000710057223 */ /* 0x002fc80000000005 */
[----:B--2---:R-:W-:-:S04]  /*1e90*/  FFMA R5, R18, R15, R5 ;  /* 0x0000000f12057223 */ /* 0x004fc80000000005 */
[----:B---3--:R-:W-:-:S07]  /*1ea0*/  FFMA R21, R20, R17, R5 ;  /* 0x0000001114157223 */ /* 0x008fce0000000005 */
.L_x_157:
[----:B------:R-:W-:Y:S05]  /*1eb0*/  BRA.U !UP3, `(.L_x_156) ;  /* 0x000000010b787547 */ /* 0x000fea000b800000 */
[----:B------:R-:W-:Y:S02]  /*1ec0*/  UISETP.NE.AND UP2, UPT, UR34, URZ, UPT ;  /* 0x000000ff2200728c */ /* 0x000fe4000bf45270 */
        /* <DEDUP_REMOVED lines=9> */
[----:B--2---:R-:W-:Y:S02]  /*1f60*/  UIMAD UR17, UR4, UR17, UR5 ;  /* 0x00000011041172a4 */ /* 0x004fe4000f8e0205 */
[----:B------:R-:W-:Y:S02]  /*1f70*/  UIADD3 UR5, UPT, UPT, UR5, 0x2, URZ ;  /* 0x0000000205057890 */ /* 0x000fe4000fffe0ff */
[----:B-1----:R-:W-:-:S04]  /*1f80*/  ULEA UR42, UR43, UR42, 0x18 ;  /* 0x0000002a2b2a7291 */ /* 0x002fc8000f8ec0ff */
[----:B------:R-:W-:-:S09]  /*1f90*/  ULEA UR17, UR17, UR42, 0x2 ;  /* 0x0000002a11117291 */ /* 0x000fd2000f8e10ff */
[----:B------:R-:W0:Y:S04]  /*1fa0*/  LDS R5, [UR17] ;  /* 0x00000011ff057984 */ /* 0x000e280008000800 */
[----:B------:R-:W1:Y:S01]  /*1fb0*/  LDS R7, [UR17+0x4] ;  /* 0x00000411ff077984 */ /* 0x000e620008000800 */
[----:B0-----:R-:W-:-:S04]  /*1fc0*/  FFMA R5, R6, R5, R21 ;  /* 0x0000000506057223 */ /* 0x001fc80000000015 */
[----:B-1----:R-:W-:-:S07]  /*1fd0*/  FFMA R21, R16, R7, R5 ;  /* 0x0000000710157223 */ /* 0x002fce0000000005 */
.L_x_158:
[----:B------:R-:W-:Y:S05]  /*1fe0*/  BRA.U !UP3, `(.L_x_156) ;  /* 0x000000010b2c7547 */ /* 0x000fea000b800000 */
[----:B------:R-:W1:Y:S01]  /*1ff0*/  S2UR UR43, SR_CgaCtaId ;  /* 0x00000000002b79c3 */ /* 0x000e620000008800 */
[----:B------:R-:W2:Y:S01]  /*2000*/  LDCU UR17, c[0x0][0x3bc] ;  /* 0x00007780ff1177ac */ /* 0x000ea20008000800 */
[----:B0-----:R-:W-:Y:S01]  /*2010*/  IADD3 R2, PT, PT, R9, UR5, RZ ;  /* 0x0000000509027c10 */ /* 0x001fe2000fffe0ff */
[----:B------:R-:W-:-:S03]  /*2020*/  UMOV UR42, 0x400 ;  /* 0x00000400002a7882 */ /* 0x000fc60000000000 */
[----:B------:R-:W-:-:S06]  /*2030*/  LEA R2, R2, UR32, 0x2 ;  /* 0x0000002002027c11 */ /* 0x000fcc000f8e10ff */
[----:B------:R-:W-:Y:S01]  /*2040*/  LDS R2, [R2] ;  /* 0x0000000002027984 */ /* 0x000fe20000000800 */
[----:B--2---:R-:W-:Y:S02]  /*2050*/  UIMAD UR17, UR4, UR17, UR5 ;  /* 0x00000011041172a4 */ /* 0x004fe4000f8e0205 */
[----:B-1----:R-:W-:-:S04]  /*2060*/  ULEA UR42, UR43, UR42, 0x18 ;  /* 0x0000002a2b2a7291 */ /* 0x002fc8000f8ec0ff */
[----:B------:R-:W-:-:S09]  /*2070*/  ULEA UR17, UR17, UR42, 0x2 ;  /* 0x0000002a11117291 */ /* 0x000fd2000f8e10ff */
[----:B------:R-:W0:Y:S02]  /*2080*/  LDS R5, [UR17] ;  /* 0x00000011ff057984 */ /* 0x000e240008000800 */
[----:B0-----:R-:W-:-:S07]  /*2090*/  FFMA R21, R2, R5, R21 ;  /* 0x0000000502157223 */ /* 0x001fce0000000015 */
.L_x_156:
[----:B0-----:R-:W0:Y:S01]  /*20a0*/  LDC R7, c[0x0][0x3c8] ;  /* 0x0000f200ff077b82 */ /* 0x001e220000000800 */
[----:B------:R-:W1:Y:S02]  /*20b0*/  LDCU UR5, c[0x0][0x3d0] ;  /* 0x00007a00ff0577ac */ /* 0x000e640008000800 */
[----:B-1----:R-:W-:Y:S01]  /*20c0*/  FMUL R21, R21, UR5 ;  /* 0x0000000515157c20 */ /* 0x002fe20008400000 */
[-C--:B0-----:R-:W-:Y:S02]  /*20d0*/  IMAD R5, R10, R7.reuse, UR4 ;  /* 0x000000040a057e24 */ /* 0x081fe4000f8e0207 */
[----:B------:R-:W-:Y:S01]  /*20e0*/  IMAD R2, R8, R7, UR4 ;  /* 0x0000000408027e24 */ /* 0x000fe2000f8e0207 */
[----:B------:R-:W-:Y:S02]  /*20f0*/  UIADD3 UR4, UPT, UPT, UR4, 0x1, URZ ;  /* 0x0000000104047890 */ /* 0x000fe4000fffe0ff */
[----:B------:R-:W-:Y:S02]  /*2100*/  ISETP.GE.AND P0, PT, R4, R5, PT ;  /* 0x000000050400720c */ /* 0x000fe40003f06270 */
[----:B------:R-:W-:-:S02]  /*2110*/  LEA R2, R2, UR40, 0x2 ;  /* 0x0000002802027c11 */ /* 0x000fc4000f8e10ff */
[----:B------:R-:W-:Y:S02]  /*2120*/  FSEL R21, R21, -INF , P0 ;  /* 0xff80000015157808 */ /* 0x000fe40000000000 */
[----:B------:R-:W-:-:S03]  /*2130*/  ISETP.NE.AND P0, PT, R7, UR4, PT ;  /* 0x0000000407007c0c */ /* 0x000fc6000bf05270 */
[----:B------:R0:W-:Y:S10]  /*2140*/  STS [R2], R21 ;  /* 0x0000001502007388 */ /* 0x0001f40000000800 */
[----:B0-----:R-:W-:Y:S05]  /*2150*/  @!P0 BRA `(.L_x_159) ;  /* 0x0000000400608947 */ /* 0x001fea0003800000 */
[----:B------:R-:W-:Y:S05]  /*2160*/  BRA `(.L_x_160) ;  /* 0xfffffff800407947 */ /* 0x000fea000383ffff */
.L_x_153:
[----:B------:R-:W-:Y:S01]  /*2170*/  UISETP.GE.U32.AND UP2, UPT, UR23, 0x7, UPT ;  /* 0x000000071700788c */ /* 0x000fe2000bf46070 */
[----:B------:R-:W-:-:S08]  /*2180*/  HFMA2 R5, -RZ, RZ, 0, 0 ;  /* 0x00000000ff057431 */ /* 0x000fd000000001ff */
[----:B------:R-:W-:Y:S05]  /*2190*/  BRA.U !UP2, `(.L_x_161) ;  /* 0x000000010a9c7547 */ /* 0x000fea000b800000 */
[----:B------:R-:W-:-:S07]  /*21a0*/  IMAD.MOV.U32 R5, RZ, RZ, RZ ;  /* 0x000000ffff057224 */ /* 0x000fce00078e00ff */
.L_x_162:
[--C-:B0-----:R-:W-:Y:S02]  /*21b0*/  IMAD R7, R10, UR4, R5.reuse ;  /* 0x000000040a077c24 */ /* 0x101fe4000f8e0205 */
[----:B-1----:R-:W-:Y:S01]  /*21c0*/  IMAD R2, R8, UR4, R5 ;  /* 0x0000000408027c24 */ /* 0x002fe2000f8e0205 */
[----:B------:R-:W-:Y:S02]  /*21d0*/  IADD3 R5, PT, PT, R5, 0x8, RZ ;  /* 0x0000000805057810 */ /* 0x000fe40007ffe0ff */
[C---:B------:R-:W-:Y:S02]  /*21e0*/  IADD3 R17, PT, PT, R7.reuse, 0x2, RZ ;  /* 0x0000000207117810 */ /* 0x040fe40007ffe0ff */
[C---:B------:R-:W-:Y:S02]  /*21f0*/  IADD3 R15, PT, PT, R7.reuse, 0x1, RZ ;  /* 0x00000001070f7810 */ /* 0x040fe40007ffe0ff */
[----:B------:R-:W-:Y:S02]  /*2200*/  ISETP.GE.AND P5, PT, R4, R17, PT ;  /* 0x000000110400720c */ /* 0x000fe40003fa6270 */
[----:B------:R-:W-:-:S02]  /*2210*/  IADD3 R17, PT, PT, R7, 0x5, RZ ;  /* 0x0000000507117810 */ /* 0x000fc40007ffe0ff */
[C---:B------:R-:W-:Y:S02]  /*2220*/  ISETP.GE.AND P4, PT, R4.reuse, R15, PT ;  /* 0x0000000f0400720c */ /* 0x040fe40003f86270 */
[C---:B------:R-:W-:Y:S02]  /*2230*/  IADD3 R15, PT, PT, R7.reuse, 0x4, RZ ;  /* 0x00000004070f7810 */ /* 0x040fe40007ffe0ff */
[C---:B------:R-:W-:Y:S01]  /*2240*/  ISETP.GE.AND P1, PT, R4.reuse, R17, PT ;  /* 0x000000110400720c */ /* 0x040fe20003f26270 */
[C---:B------:R-:W-:Y:S01]  /*2250*/  VIADD R17, R7.reuse, 0x6 ;  /* 0x0000000607117836 */ /* 0x040fe20000000000 */
[C---:B------:R-:W-:Y:S02]  /*2260*/  IADD3 R19, PT, PT, R7.reuse, 0x3, RZ ;  /* 0x0000000307137810 */ /* 0x040fe40007ffe0ff */
[----:B------:R-:W-:Y:S02]  /*2270*/  ISETP.GE.AND P3, PT, R4, R7, PT ;  /* 0x000000070400720c */ /* 0x000fe40003f66270 */
[----:B------:R-:W-:-:S02]  /*2280*/  IADD3 R7, PT, PT, R7, 0x7, RZ ;  /* 0x0000000707077810 */ /* 0x000fc40007ffe0ff */
[----:B------:R-:W-:Y:S02]  /*2290*/  ISETP.GE.AND P2, PT, R4, R15, PT ;  /* 0x0000000f0400720c */ /* 0x000fe40003f46270 */
[----:B------:R-:W-:Y:S02]  /*22a0*/  LEA R15, R2, UR40, 0x2 ;  /* 0x00000028020f7c11 */ /* 0x000fe4000f8e10ff */
[C---:B------:R-:W-:Y:S02]  /*22b0*/  FSEL R2, R11.reuse, -INF , P3 ;  /* 0xff8000000b027808 */ /* 0x040fe40001800000 */
[----:B------:R-:W-:Y:S02]  /*22c0*/  FSEL R6, R11, -INF , P4 ;  /* 0xff8000000b067808 */ /* 0x000fe40002000000 */
[C---:B------:R-:W-:Y:S01]  /*22d0*/  ISETP.GE.AND P0, PT, R4.reuse, R19, PT ;  /* 0x000000130400720c */ /* 0x040fe20003f06270 */
[----:B------:R1:W-:Y:S01]  /*22e0*/  STS [R15], R2 ;  /* 0x000000020f007388 */ /* 0x0003e20000000800 */
[----:B------:R-:W-:-:S02]  /*22f0*/  ISETP.GE.AND P3, PT, R4, R17, PT ;  /* 0x000000110400720c */ /* 0x000fc40003f66270 */
[----:B------:R-:W-:Y:S01]  /*2300*/  ISETP.GE.AND P4, PT, R4, R7, PT ;  /* 0x000000070400720c */ /* 0x000fe20003f86270 */
[----:B------:R1:W-:Y:S01]  /*2310*/  STS [R15+0x4], R6 ;  /* 0x000004060f007388 */ /* 0x0003e20000000800 */
[C---:B------:R-:W-:Y:S02]  /*2320*/  FSEL R16, R11.reuse, -INF , P5 ;  /* 0xff8000000b107808 */ /* 0x040fe40002800000 */
[C---:B------:R-:W-:Y:S02]  /*2330*/  FSEL R18, R11.reuse, -INF , P0 ;  /* 0xff8000000b127808 */ /* 0x040fe40000000000 */
[C---:B------:R-:W-:Y:S01]  /*2340*/  FSEL R20, R11.reuse, -INF , P2 ;  /* 0xff8000000b147808 */ /* 0x040fe20001000000 */
[----:B------:R1:W-:Y:S01]  /*2350*/  STS [R15+0x8], R16 ;  /* 0x000008100f007388 */ /* 0x0003e20000000800 */
[C---:B------:R-:W-:Y:S02]  /*2360*/  FSEL R22, R11.reuse, -INF , P1 ;  /* 0xff8000000b167808 */ /* 0x040fe40000800000 */
[C---:B------:R-:W-:Y:S01]  /*2370*/  FSEL R24, R11.reuse, -INF , P3 ;  /* 0xff8000000b187808 */ /* 0x040fe20001800000 */
[----:B------:R1:W-:Y:S01]  /*2380*/  STS [R15+0xc], R18 ;  /* 0x00000c120f007388 */ /* 0x0003e20000000800 */
[----:B------:R-:W-:-:S02]  /*2390*/  FSEL R26, R11, -INF , P4 ;  /* 0xff8000000b1a7808 */ /* 0x000fc40002000000 */
[----:B------:R-:W-:Y:S01]  /*23a0*/  ISETP.NE.AND P0, PT, R5, UR12, PT ;  /* 0x0000000c05007c0c */ /* 0x000fe2000bf05270 */
[----:B------:R1:W-:Y:S04]  /*23b0*/  STS [R15+0x10], R20 ;  /* 0x000010140f007388 */ /* 0x0003e80000000800 */
[----:B------:R1:W-:Y:S04]  /*23c0*/  STS [R15+0x14], R22 ;  /* 0x000014160f007388 */ /* 0x0003e80000000800 */
[----:B------:R1:W-:Y:S04]  /*23d0*/  STS [R15+0x18], R24 ;  /* 0x000018180f007388 */ /* 0x0003e80000000800 */
[----:B------:R1:W-:Y:S01]  /*23e0*/  STS [R15+0x1c], R26 ;  /* 0x00001c1a0f007388 */ /* 0x0003e20000000800 */
[----:B------:R-:W-:Y:S05]  /*23f0*/  @P0 BRA `(.L_x_162) ;  /* 0xfffffffc006c0947 */ /* 0x000fea000383ffff */
[----:B------:R-:W-:-:S07]  /*2400*/  MOV R5, UR12 ;  /* 0x0000000c00057c02 */ /* 0x000fce0008000f00 */
.L_x_161:
[----:B------:R-:W-:-:S09]  /*2410*/  UISETP.NE.AND UP2, UPT, UR22, URZ, UPT ;  /* 0x000000ff1600728c */ /* 0x000fd2000bf45270 */
[----:B------:R-:W-:Y:S05]  /*2420*/  BRA.U !UP2, `(.L_x_159) ;  /* 0x000000010aac7547 */ /* 0x000fea000b800000 */
[----:B------:R-:W-:Y:S02]  /*2430*/  UISETP.GE.U32.AND UP2, UPT, UR36, 0x3, UPT ;  /* 0x000000032400788c */ /* 0x000fe4000bf46070 */
[----:B------:R-:W-:-:S07]  /*2440*/  UISETP.NE.AND UP3, UPT, UR21, URZ, UPT ;  /* 0x000000ff1500728c */ /* 0x000fce000bf65270 */
[----:B------:R-:W-:Y:S05]  /*2450*/  BRA.U !UP2, `(.L_x_163) ;  /* 0x000000010a4c7547 */ /* 0x000fea000b800000 */
[--C-:B0-----:R-:W-:Y:S02]  /*2460*/  IMAD R7, R10, UR4, R5.reuse ;  /* 0x000000040a077c24 */ /* 0x101fe4000f8e0205 */
[----:B-1----:R-:W-:Y:S01]  /*2470*/  IMAD R2, R8, UR4, R5 ;  /* 0x0000000408027c24 */ /* 0x002fe2000f8e0205 */
[----:B------:R-:W-:Y:S01]  /*2480*/  IADD3 R5, PT, PT, R5, 0x4, RZ ;  /* 0x0000000405057810 */ /* 0x000fe20007ffe0ff */
[C---:B------:R-:W-:Y:S01]  /*2490*/  VIADD R19, R7.reuse, 0x3 ;  /* 0x0000000307137836 */ /* 0x040fe20000000000 */
[C---:B------:R-:W-:Y:S02]  /*24a0*/  IADD3 R15, PT, PT, R7.reuse, 0x1, RZ ;  /* 0x00000001070f7810 */ /* 0x040fe40007ffe0ff */
[----:B------:R-:W-:Y:S02]  /*24b0*/  IADD3 R17, PT, PT, R7, 0x2, RZ ;  /* 0x0000000207117810 */ /* 0x000fe40007ffe0ff */
[C---:B------:R-:W-:Y:S02]  /*24c0*/  ISETP.GE.AND P0, PT, R4.reuse, R7, PT ;  /* 0x000000070400720c */ /* 0x040fe40003f06270 */
[----:B------:R-:W-:-:S02]  /*24d0*/  ISETP.GE.AND P1, PT, R4, R15, PT ;  /* 0x0000000f0400720c */ /* 0x000fc40003f26270 */
[C---:B------:R-:W-:Y:S02]  /*24e0*/  ISETP.GE.AND P2, PT, R4.reuse, R17, PT ;  /* 0x000000110400720c */ /* 0x040fe40003f46270 */
[----:B------:R-:W-:Y:S02]  /*24f0*/  ISETP.GE.AND P3, PT, R4, R19, PT ;  /* 0x000000130400720c */ /* 0x000fe40003f66270 */
[----:B------:R-:W-:Y:S02]  /*2500*/  LEA R7, R2, UR40, 0x2 ;  /* 0x0000002802077c11 */ /* 0x000fe4000f8e10ff */
[C---:B------:R-:W-:Y:S02]  /*2510*/  FSEL R2, R11.reuse, -INF , P0 ;  /* 0xff8000000b027808 */ /* 0x040fe40000000000 */
[C---:B------:R-:W-:Y:S02]  /*2520*/  FSEL R6, R11.reuse, -INF , P1 ;  /* 0xff8000000b067808 */ /* 0x040fe40000800000 */
[C---:B------:R-:W-:Y:S01]  /*2530*/  FSEL R16, R11.reuse, -INF , P2 ;  /* 0xff8000000b107808 */ /* 0x040fe20001000000 */
[----:B------:R2:W-:Y:S01]  /*2540*/  STS [R7], R2 ;  /* 0x0000000207007388 */ /* 0x0005e20000000800 */
[----:B------:R-:W-:-:S03]  /*2550*/  FSEL R18, R11, -INF , P3 ;  /* 0xff8000000b127808 */ /* 0x000fc60001800000 */
[----:B------:R2:W-:Y:S04]  /*2560*/  STS [R7+0x4], R6 ;  /* 0x0000040607007388 */ /* 0x0005e80000000800 */
[----:B------:R2:W-:Y:S04]  /*2570*/  STS [R7+0x8], R16 ;  /* 0x0000081007007388 */ /* 0x0005e80000000800 */
[----:B------:R2:W-:Y:S02]  /*2580*/  STS [R7+0xc], R18 ;  /* 0x00000c1207007388 */ /* 0x0005e40000000800 */
.L_x_163:
[----:B------:R-:W-:Y:S05]  /*2590*/  BRA.U !UP3, `(.L_x_159) ;  /* 0x000000010b507547 */ /* 0x000fea000b800000 */
[----:B------:R-:W-:Y:S01]  /*25a0*/  UISETP.NE.AND UP2, UPT, UR37, URZ, UPT ;  /* 0x000000ff2500728c */ /* 0x000fe2000bf45270 */
[----:B------:R-:W-:-:S08]  /*25b0*/  ISETP.NE.AND P0, PT, RZ, UR18, PT ;  /* 0x00000012ff007c0c */ /* 0x000fd0000bf05270 */
[----:B------:R-:W-:Y:S05]  /*25c0*/  BRA.U !UP2, `(.L_x_164) ;  /* 0x000000010a2c7547 */ /* 0x000fea000b800000 */
[--C-:B0-2---:R-:W-:Y:S02]  /*25d0*/  IMAD R7, R10, UR4, R5.reuse ;  /* 0x000000040a077c24 */ /* 0x105fe4000f8e0205 */
[----:B-1----:R-:W-:Y:S01]  /*25e0*/  IMAD R2, R8, UR4, R5 ;  /* 0x0000000408027c24 */ /* 0x002fe2000f8e0205 */
        /* <DEDUP_REMOVED lines=9> */
.L_x_164:
[--C-:B0-23--:R-:W-:Y:S02]  /*2680*/  @P0 IMAD R7, R10, UR4, R5.reuse ;  /* 0x000000040a070c24 */ /* 0x10dfe4000f8e0205 */
[----:B------:R-:W-:-:S03]  /*2690*/  @P0 IMAD R5, R8, UR4, R5 ;  /* 0x0000000408050c24 */ /* 0x000fc6000f8e0205 */
[----:B------:R-:W-:Y:S02]  /*26a0*/  @P0 ISETP.GE.AND P1, PT, R4, R7, PT ;  /* 0x000000070400020c */ /* 0x000fe40003f26270 */
[----:B------:R-:W-:Y:S02]  /*26b0*/  @P0 LEA R5, R5, UR40, 0x2 ;  /* 0x0000002805050c11 */ /* 0x000fe4000f8e10ff */
[----:B-1----:R-:W-:-:S05]  /*26c0*/  @P0 FSEL R2, R11, -INF , P1 ;  /* 0xff8000000b020808 */ /* 0x002fca0000800000 */
[----:B------:R3:W-:Y:S04]  /*26d0*/  @P0 STS [R5], R2 ;  /* 0x0000000205000388 */ /* 0x0007e80000000800 */
.L_x_159:
[----:B0123-5:R-:W-:Y:S01]  /*26e0*/  IADD3 R2, PT, PT, R0, 0x1800000, RZ ;  /* 0x0180000000027810 */ /* 0x02ffe20007ffe0ff */
[----:B------:R-:W-:Y:S01]  /*26f0*/  UISETP.GE.U32.AND UP2, UPT, UR23, 0x3, UPT ;  /* 0x000000031700788c */ /* 0x000fe2000bf46070 */
[----:B------:R-:W-:Y:S02]  /*2700*/  BSSY.RECONVERGENT B0, `(.L_x_165) ;  /* 0x000000c000007945 */ /* 0x000fe40003800200 */
[----:B------:R-:W-:-:S04]  /*2710*/  LOP3.LUT R2, R2, 0x7f800000, RZ, 0xc0, !PT ;  /* 0x7f80000002027812 */ /* 0x000fc800078ec0ff */
[----:B------:R-:W-:-:S13]  /*2720*/  ISETP.GT.U32.AND P0, PT, R2, 0x1ffffff, PT ;  /* 0x01ffffff0200780c */ /* 0x000fda0003f04070 */
[----:B------:R-:W-:Y:S05]  /*2730*/  @P0 BRA `(.L_x_166) ;  /* 0x0000000000100947 */ /* 0x000fea0003800000 */
[----:B------:R-:W-:-:S07]  /*2740*/  MOV R6, 0x2760 ;  /* 0x0000276000067802 */ /* 0x000fce0000000f00 */
[----:B------:R-:W-:Y:S05]  /*2750*/  CALL.REL.NOINC `($__internal_0_$__cuda_sm20_rcp_rn_f32_slowpath) ;  /* 0x0000004400387944 */ /* 0x000fea0003c00000 */
[----:B------:R-:W-:Y:S01]  /*2760*/  MOV R2, R5 ;  /* 0x0000000500027202 */ /* 0x000fe20000000f00 */
[----:B------:R-:W-:Y:S06]  /*2770*/  BRA `(.L_x_167) ;  /* 0x0000000000107947 */ /* 0x000fec0003800000 */
.L_x_166:
[----:B------:R-:W0:Y:S02]  /*2780*/  MUFU.RCP R5, R0 ;  /* 0x0000000000057308 */ /* 0x000e240000001000 */
[----:B0-----:R-:W-:-:S04]  /*2790*/  FFMA R2, R0, R5, -1 ;  /* 0xbf80000000027423 */ /* 0x001fc80000000005 */
[----:B------:R-:W-:-:S04]  /*27a0*/  FADD.FTZ R2, -R2, -RZ ;  /* 0x800000ff02027221 */ /* 0x000fc80000010100 */
[----:B------:R-:W-:-:S07]  /*27b0*/  FFMA R2, R5, R2, R5 ;  /* 0x0000000205027223 */ /* 0x000fce0000000005 */
.L_x_167:
[----:B------:R-:W-:Y:S05]  /*27c0*/  BSYNC.RECONVERGENT B0 ;  /* 0x0000000000007941 */ /* 0x000fea0003800200 */
.L_x_165:
[----:B------:R-:W-:Y:S01]  /*27d0*/  UMOV UR4, URZ ;  /* 0x000000ff00047c82 */ /* 0x000fe20008000000 */
[----:B------:R-:W-:Y:S05]  /*27e0*/  BRA.U !UP2, `(.L_x_168) ;  /* 0x000000050a1c7547 */ /* 0x000fea000b800000 */
[----:B------:R-:W0:Y:S01]  /*27f0*/  LDC R5, c[0x0][0x3c8] ;  /* 0x0000f200ff057b82 */ /* 0x000e220000000800 */
[----:B------:R-:W-:-:S05]  /*2800*/  UMOV UR4, URZ ;  /* 0x000000ff00047c82 */ /* 0x000fca0008000000 */
.L_x_180:
[-C--:B0---4-:R-:W-:Y:S01]  /*2810*/  IMAD R7, R10, R5.reuse, UR4 ;  /* 0x000000040a077e24 */ /* 0x091fe2000f8e0205 */
[----:B------:R-:W-:Y:S01]  /*2820*/  BSSY.RECONVERGENT B0, `(.L_x_169) ;  /* 0x0000013000007945 */ /* 0x000fe20003800200 */
[----:B-123--:R-:W-:Y:S01]  /*2830*/  IMAD R0, R8, R5, UR4 ;  /* 0x0000000408007e24 */ /* 0x00efe2000f8e0205 */
[----:B------:R-:W-:Y:S01]  /*2840*/  UIADD3 UR4, UPT, UPT, UR4, 0x4, URZ ;  /* 0x0000000404047890 */ /* 0x000fe2000fffe0ff */
[----:B------:R-:W-:Y:S01]  /*2850*/  VIADD R15, R7, 0x1 ;  /* 0x00000001070f7836 */ /* 0x000fe20000000000 */
[----:B------:R-:W-:Y:S02]  /*2860*/  ISETP.GE.AND P0, PT, R4, R7, PT ;  /* 0x000000070400720c */ /* 0x000fe40003f06270 */
[----:B------:R-:W-:Y:S01]  /*2870*/  LEA R0, R0, UR40, 0x2 ;  /* 0x0000002800007c11 */ /* 0x000fe2000f8e10ff */
[----:B------:R-:W-:Y:S01]  /*2880*/  UISETP.NE.AND UP2, UPT, UR4, UR11, UPT ;  /* 0x0000000b0400728c */ /* 0x000fe2000bf45270 */
[----:B------:R-:W-:-:S09]  /*2890*/  ISETP.GE.AND P1, PT, R4, R15, PT ;  /* 0x0000000f0400720c */ /* 0x000fd20003f26270 */
[----:B------:R0:W-:Y:S01]  /*28a0*/  @!P0 STS [R0], RZ ;  /* 0x000000ff00008388 */ /* 0x0001e20000000800 */
[----:B------:R-:W-:Y:S05]  /*28b0*/  @!P0 BRA `(.L_x_170) ;  /* 0x0000000000248947 */ /* 0x000fea0003800000 */
[----:B------:R-:W1:Y:S02]  /*28c0*/  LDS R6, [R0] ;  /* 0x0000000000067984 */ /* 0x000e640000000800 */
[----:B-1----:R-:W-:-:S04]  /*28d0*/  FADD R6, -R3, R6 ;  /* 0x0000000603067221 */ /* 0x002fc80000000100 */
[----:B------:R-:W-:-:S05]  /*28e0*/  FMUL R6, R6, 1.4426950216293334961 ;  /* 0x3fb8aa3b06067820 */ /* 0x000fca0000400000 */
[----:B------:R-:W-:-:S13]  /*28f0*/  FSETP.GEU.AND P0, PT, R6, -126, PT ;  /* 0xc2fc00000600780b */ /* 0x000fda0003f0e000 */
[----:B------:R-:W-:-:S04]  /*2900*/  @!P0 FMUL R6, R6, 0.5 ;  /* 0x3f00000006068820 */ /* 0x000fc80000400000 */
[----:B------:R-:W1:Y:S02]  /*2910*/  MUFU.EX2 R15, R6 ;  /* 0x00000006000f7308 */ /* 0x000e640000000800 */
[----:B-1----:R-:W-:-:S04]  /*2920*/  @!P0 FMUL R15, R15, R15 ;  /* 0x0000000f0f0f8220 */ /* 0x002fc80000400000 */
[----:B------:R-:W-:-:S05]  /*2930*/  FMUL R15, R15, R2 ;  /* 0x000000020f0f7220 */ /* 0x000fca0000400000 */
[----:B------:R1:W-:Y:S02]  /*2940*/  STS [R0], R15 ;  /* 0x0000000f00007388 */ /* 0x0003e40000000800 */
.L_x_170:
[----:B------:R-:W-:Y:S05]  /*2950*/  BSYNC.RECONVERGENT B0 ;  /* 0x0000000000007941 */ /* 0x000fea0003800200 */
.L_x_169:
[----:B------:R-:W-:Y:S04]  /*2960*/  BSSY.RECONVERGENT B0, `(.L_x_171) ;  /* 0x000000d000007945 */ /* 0x000fe80003800200 */
[----:B------:R-:W-:Y:S05]  /*2970*/  @!P1 BRA `(.L_x_172) ;  /* 0x0000000000289947 */ /* 0x000fea0003800000 */
[----:B------:R-:W2:Y:S02]  /*2980*/  LDS R6, [R0+0x4] ;  /* 0x0000040000067984 */ /* 0x000ea40000000800 */
[----:B--2---:R-:W-:-:S04]  /*2990*/  FADD R6, -R3, R6 ;  /* 0x0000000603067221 */ /* 0x004fc80000000100 */
[----:B------:R-:W-:-:S05]  /*29a0*/  FMUL R6, R6, 1.4426950216293334961 ;  /* 0x3fb8aa3b06067820 */ /* 0x000fca0000400000 */
[----:B------:R-:W-:-:S13]  /*29b0*/  FSETP.GEU.AND P0, PT, R6, -126, PT ;  /* 0xc2fc00000600780b */ /* 0x000fda0003f0e000 */
[----:B------:R-:W-:-:S04]  /*29c0*/  @!P0 FMUL R6, R6, 0.5 ;  /* 0x3f00000006068820 */ /* 0x000fc80000400000 */
[----:B-1----:R-:W1:Y:S02]  /*29d0*/  MUFU.EX2 R15, R6 ;  /* 0x00000006000f7308 */ /* 0x002e640000000800 */
[----:B-1----:R-:W-:-:S04]  /*29e0*/  @!P0 FMUL R15, R15, R15 ;  /* 0x0000000f0f0f8220 */ /* 0x002fc80000400000 */
[----:B------:R-:W-:-:S05]  /*29f0*/  FMUL R15, R15, R2 ;  /* 0x000000020f0f7220 */ /* 0x000fca0000400000 */
[----:B------:R1:W-:Y:S01]  /*2a00*/  STS [R0+0x4], R15 ;  /* 0x0000040f00007388 */ /* 0x0003e20000000800 */
[----:B------:R-:W-:Y:S05]  /*2a10*/  BRA `(.L_x_173) ;  /* 0x0000000000047947 */ /* 0x000fea0003800000 */
.L_x_172:
[----:B------:R2:W-:Y:S02]  /*2a20*/  STS [R0+0x4], RZ ;  /* 0x000004ff00007388 */ /* 0x0005e40000000800 */
.L_x_173:
[----:B------:R-:W-:Y:S05]  /*2a30*/  BSYNC.RECONVERGENT B0 ;  /* 0x0000000000007941 */ /* 0x000fea0003800200 */
.L_x_171:
[----:B-1----:R-:W-:Y:S01]  /*2a40*/  IADD3 R15, PT, PT, R7, 0x2, RZ ;  /* 0x00000002070f7810 */ /* 0x002fe20007ffe0ff */
[----:B------:R-:W-:Y:S03]  /*2a50*/  BSSY.RECONVERGENT B0, `(.L_x_174) ;  /* 0x000000e000007945 */ /* 0x000fe60003800200 */
[----:B------:R-:W-:-:S13]  /*2a60*/  ISETP.GE.AND P0, PT, R4, R15, PT ;  /* 0x0000000f0400720c */ /* 0x000fda0003f06270 */
[----:B------:R-:W-:Y:S05]  /*2a70*/  @!P0 BRA `(.L_x_175) ;  /* 0x0000000000288947 */ /* 0x000fea0003800000 */
[----:B------:R-:W1:Y:S02]  /*2a80*/  LDS R6, [R0+0x8] ;  /* 0x0000080000067984 */ /* 0x000e640000000800 */
[----:B-1----:R-:W-:-:S04]  /*2a90*/  FADD R6, -R3, R6 ;  /* 0x0000000603067221 */ /* 0x002fc80000000100 */
[----:B------:R-:W-:-:S05]  /*2aa0*/  FMUL R6, R6, 1.4426950216293334961 ;  /* 0x3fb8aa3b06067820 */ /* 0x000fca0000400000 */
[----:B------:R-:W-:-:S13]  /*2ab0*/  FSETP.GEU.AND P0, PT, R6, -126, PT ;  /* 0xc2fc00000600780b */ /* 0x000fda0003f0e000 */
[----:B------:R-:W-:-:S04]  /*2ac0*/  @!P0 FMUL R6, R6, 0.5 ;  /* 0x3f00000006068820 */ /* 0x000fc80000400000 */
[----:B------:R-:W1:Y:S02]  /*2ad0*/  MUFU.EX2 R15, R6 ;  /* 0x00000006000f7308 */ /* 0x000e640000000800 */
[----:B-1----:R-:W-:-:S04]  /*2ae0*/  @!P0 FMUL R15, R15, R15 ;  /* 0x0000000f0f0f8220 */ /* 0x002fc80000400000 */
[----:B------:R-:W-:-:S05]  /*2af0*/  FMUL R15, R15, R2 ;  /* 0x000000020f0f7220 */ /* 0x000fca0000400000 */
[----:B------:R1:W-:Y:S01]  /*2b00*/  STS [R0+0x8], R15 ;  /* 0x0000080f00007388 */ /* 0x0003e20000000800 */
[----:B------:R-:W-:Y:S05]  /*2b10*/  BRA `(.L_x_176) ;  /* 0x0000000000047947 */ /* 0x000fea0003800000 */
.L_x_175:
[----:B------:R3:W-:Y:S02]  /*2b20*/  STS [R0+0x8], RZ ;  /* 0x000008ff00007388 */ /* 0x0007e40000000800 */
.L_x_176:
[----:B------:R-:W-:Y:S05]  /*2b30*/  BSYNC.RECONVERGENT B0 ;  /* 0x0000000000007941 */ /* 0x000fea0003800200 */
.L_x_174:
[----:B------:R-:W-:Y:S01]  /*2b40*/  IADD3 R7, PT, PT, R7, 0x3, RZ ;  /* 0x0000000307077810 */ /* 0x000fe20007ffe0ff */
[----:B------:R-:W-:Y:S03]  /*2b50*/  BSSY.RECONVERGENT B0, `(.L_x_177) ;  /* 0x000000e000007945 */ /* 0x000fe60003800200 */
[----:B------:R-:W-:-:S13]  /*2b60*/  ISETP.GE.AND P0, PT, R4, R7, PT ;  /* 0x000000070400720c */ /* 0x000fda0003f06270 */
[----:B------:R-:W-:Y:S05]  /*2b70*/  @!P0 BRA `(.L_x_178) ;  /* 0x0000000000288947 */ /* 0x000fea0003800000 */
[----:B------:R-:W4:Y:S02]  /*2b80*/  LDS R6, [R0+0xc] ;  /* 0x00000c0000067984 */ /* 0x000f240000000800 */
[----:B----4-:R-:W-:-:S04]  /*2b90*/  FADD R6, -R3, R6 ;  /* 0x0000000603067221 */ /* 0x010fc80000000100 */
[----:B------:R-:W-:-:S05]  /*2ba0*/  FMUL R6, R6, 1.4426950216293334961 ;  /* 0x3fb8aa3b06067820 */ /* 0x000fca0000400000 */
[----:B------:R-:W-:-:S13]  /*2bb0*/  FSETP.GEU.AND P0, PT, R6, -126, PT ;  /* 0xc2fc00000600780b */ /* 0x000fda0003f0e000 */
[----:B------:R-:W-:-:S04]  /*2bc0*/  @!P0 FMUL R6, R6, 0.5 ;  /* 0x3f00000006068820 */ /* 0x000fc80000400000 */
[----:B------:R-:W4:Y:S02]  /*2bd0*/  MUFU.EX2 R7, R6 ;  /* 0x0000000600077308 */ /* 0x000f240000000800 */
[----:B----4-:R-:W-:-:S04]  /*2be0*/  @!P0 FMUL R7, R7, R7 ;  /* 0x0000000707078220 */ /* 0x010fc80000400000 */
[----:B------:R-:W-:-:S05]  /*2bf0*/  FMUL R7, R7, R2 ;  /* 0x0000000207077220 */ /* 0x000fca0000400000 */
[----:B------:R4:W-:Y:S01]  /*2c00*/  STS [R0+0xc], R7 ;  /* 0x00000c0700007388 */ /* 0x0009e20000000800 */
[----:B------:R-:W-:Y:S05]  /*2c10*/  BRA `(.L_x_179) ;  /* 0x0000000000047947 */ /* 0x000fea0003800000 */
.L_x_178:
[----:B------:R4:W-:Y:S02]  /*2c20*/  STS [R0+0xc], RZ ;  /* 0x00000cff00007388 */ /* 0x0009e40000000800 */
.L_x_179:
[----:B------:R-:W-:Y:S05]  /*2c30*/  BSYNC.RECONVERGENT B0 ;  /* 0x0000000000007941 */ /* 0x000fea0003800200 */
.L_x_177:
[----:B------:R-:W-:Y:S05]  /*2c40*/  BRA.U UP2, `(.L_x_180) ;  /* 0xfffffff902f07547 */ /* 0x000fea000b83ffff */
[----:B------:R-:W-:-:S05]  /*2c50*/  UMOV UR4, UR11 ;  /* 0x0000000b00047c82 */ /* 0x000fca0008000000 */
.L_x_168:
[----:B------:R-:W-:-:S09]  /*2c60*/  UISETP.NE.AND UP2, UPT, UR21, URZ, UPT ;  /* 0x000000ff1500728c */ /* 0x000fd2000bf45270 */
[----:B------:R-:W-:Y:S05]  /*2c70*/  BRA.U !UP2, `(.L_x_152) ;  /* 0x000000010af47547 */ /* 0x000fea000b800000 */
[----:B------:R-:W-:-:S09]  /*2c80*/  UISETP.NE.AND UP2, UPT, UR37, URZ, UPT ;  /* 0x000000ff2500728c */ /* 0x000fd2000bf45270 */
[----:B------:R-:W-:Y:S05]  /*2c90*/  BRA.U !UP2, `(.L_x_181) ;  /* 0x000000010a907547 */ /* 0x000fea000b800000 */
[----:B------:R-:W4:Y:S01]  /*2ca0*/  LDC R5, c[0x0][0x3c8] ;  /* 0x0000f200ff057b82 */ /* 0x000f220000000800 */
[----:B------:R-:W-:Y:S01]  /*2cb0*/  BSSY.RECONVERGENT B0, `(.L_x_182) ;  /* 0x0000011000007945 */ /* 0x000fe20003800200 */
[-C--:B----4-:R-:W-:Y:S02]  /*2cc0*/  IMAD R7, R10, R5.reuse, UR4 ;  /* 0x000000040a077e24 */ /* 0x090fe4000f8e0205 */
[----:B0123--:R-:W-:-:S03]  /*2cd0*/  IMAD R0, R8, R5, UR4 ;  /* 0x0000000408007e24 */ /* 0x00ffc6000f8e0205 */
[----:B------:R-:W-:Y:S02]  /*2ce0*/  ISETP.GE.AND P0, PT, R4, R7, PT ;  /* 0x000000070400720c */ /* 0x000fe40003f06270 */
[----:B------:R-:W-:-:S11]  /*2cf0*/  LEA R6, R0, UR40, 0x2 ;  /* 0x0000002800067c11 */ /* 0x000fd6000f8e10ff */
[----:B------:R-:W-:Y:S05]  /*2d00*/  @!P0 BRA `(.L_x_183) ;  /* 0x0000000000288947 */ /* 0x000fea0003800000 */
[----:B------:R-:W0:Y:S02]  /*2d10*/  LDS R0, [R6] ;  /* 0x0000000006007984 */ /* 0x000e240000000800 */
[----:B0-----:R-:W-:-:S04]  /*2d20*/  FADD R0, -R3, R0 ;  /* 0x0000000003007221 */ /* 0x001fc80000000100 */
[----:B------:R-:W-:-:S05]  /*2d30*/  FMUL R0, R0, 1.4426950216293334961 ;  /* 0x3fb8aa3b00007820 */ /* 0x000fca0000400000 */
[----:B------:R-:W-:-:S13]  /*2d40*/  FSETP.GEU.AND P0, PT, R0, -126, PT ;  /* 0xc2fc00000000780b */ /* 0x000fda0003f0e000 */
[----:B------:R-:W-:-:S04]  /*2d50*/  @!P0 FMUL R0, R0, 0.5 ;  /* 0x3f00000000008820 */ /* 0x000fc80000400000 */
[----:B------:R-:W0:Y:S02]  /*2d60*/  MUFU.EX2 R5, R0 ;  /* 0x0000000000057308 */ /* 0x000e240000000800 */
[----:B0-----:R-:W-:-:S04]  /*2d70*/  @!P0 FMUL R5, R5, R5 ;  /* 0x0000000505058220 */ /* 0x001fc80000400000 */
[----:B------:R-:W-:-:S05]  /*2d80*/  FMUL R5, R5, R2 ;  /* 0x0000000205057220 */ /* 0x000fca0000400000 */
[----:B------:R0:W-:Y:S01]  /*2d90*/  STS [R6], R5 ;  /* 0x0000000506007388 */ /* 0x0001e20000000800 */
[----:B------:R-:W-:Y:S05]  /*2da0*/  BRA `(.L_x_184) ;  /* 0x0000000000047947 */ /* 0x000fea0003800000 */
.L_x_183:
[----:B------:R1:W-:Y:S02]  /*2db0*/  STS [R6], RZ ;  /* 0x000000ff06007388 */ /* 0x0003e40000000800 */
.L_x_184:
[----:B------:R-:W-:Y:S05]  /*2dc0*/  BSYNC.RECONVERGENT B0 ;  /* 0x0000000000007941 */ /* 0x000fea0003800200 */
.L_x_182:
[----:B0-----:R-:W-:Y:S01]  /*2dd0*/  IADD3 R5, PT, PT, R7, 0x1, RZ ;  /* 0x0000000107057810 */ /* 0x001fe20007ffe0ff */
[----:B------:R-:W-:Y:S03]  /*2de0*/  BSSY.RECONVERGENT B0, `(.L_x_185) ;  /* 0x000000e000007945 */ /* 0x000fe60003800200 */
[----:B------:R-:W-:-:S13]  /*2df0*/  ISETP.GE.AND P0, PT, R4, R5, PT ;  /* 0x000000050400720c */ /* 0x000fda0003f06270 */
[----:B------:R-:W-:Y:S05]  /*2e00*/  @!P0 BRA `(.L_x_186) ;  /* 0x0000000000288947 */ /* 0x000fea0003800000 */
[----:B------:R-:W0:Y:S02]  /*2e10*/  LDS R0, [R6+0x4] ;  /* 0x0000040006007984 */ /* 0x000e240000000800 */
[----:B0-----:R-:W-:-:S04]  /*2e20*/  FADD R0, -R3, R0 ;  /* 0x0000000003007221 */ /* 0x001fc80000000100 */
[----:B------:R-:W-:-:S05]  /*2e30*/  FMUL R0, R0, 1.4426950216293334961 ;  /* 0x3fb8aa3b00007820 */ /* 0x000fca0000400000 */
[----:B------:R-:W-:-:S13]  /*2e40*/  FSETP.GEU.AND P0, PT, R0, -126, PT ;  /* 0xc2fc00000000780b */ /* 0x000fda0003f0e000 */
[----:B------:R-:W-:-:S04]  /*2e50*/  @!P0 FMUL R0, R0, 0.5 ;  /* 0x3f00000000008820 */ /* 0x000fc80000400000 */
[----:B------:R-:W0:Y:S02]  /*2e60*/  MUFU.EX2 R5, R0 ;  /* 0x0000000000057308 */ /* 0x000e240000000800 */
[----:B0-----:R-:W-:-:S04]  /*2e70*/  @!P0 FMUL R5, R5, R5 ;  /* 0x0000000505058220 */ /* 0x001fc80000400000 */
[----:B------:R-:W-:-:S05]  /*2e80*/  FMUL R5, R5, R2 ;  /* 0x0000000205057220 */ /* 0x000fca0000400000 */
[----:B------:R0:W-:Y:S01]  /*2e90*/  STS [R6+0x4], R5 ;  /* 0x0000040506007388 */ /* 0x0001e20000000800 */
[----:B------:R-:W-:Y:S05]  /*2ea0*/  BRA `(.L_x_187) ;  /* 0x0000000000047947 */ /* 0x000fea0003800000 */
.L_x_186:
[----:B------:R2:W-:Y:S02]  /*2eb0*/  STS [R6+0x4], RZ ;  /* 0x000004ff06007388 */ /* 0x0005e40000000800 */
.L_x_187:
[----:B------:R-:W-:Y:S05]  /*2ec0*/  BSYNC.RECONVERGENT B0 ;  /* 0x0000000000007941 */ /* 0x000fea0003800200 */
.L_x_185:
[----:B------:R-:W-:-:S12]  /*2ed0*/  UIADD3 UR4, UPT, UPT, UR4, 0x2, URZ ;  /* 0x0000000204047890 */ /* 0x000fd8000fffe0ff */
.L_x_181:
[----:B------:R-:W-:-:S09]  /*2ee0*/  UISETP.NE.AND UP2, UPT, UR18, URZ, UPT ;  /* 0x000000ff1200728c */ /* 0x000fd2000bf45270 */
[----:B------:R-:W-:Y:S05]  /*2ef0*/  BRA.U !UP2, `(.L_x_152) ;  /* 0x000000010a547547 */ /* 0x000fea000b800000 */
[----:B----4-:R-:W0:Y:S01]  /*2f00*/  LDC R7, c[0x0][0x3c8] ;  /* 0x0000f200ff077b82 */ /* 0x010e220000000800 */
[----:B------:R-:W-:Y:S01]  /*2f10*/  BSSY.RECONVERGENT B0, `(.L_x_152) ;  /* 0x0000013000007945 */ /* 0x000fe20003800200 */
[----:B0-----:R-:W-:-:S05]  /*2f20*/  IMAD R5, R10, R7, UR4 ;  /* 0x000000040a057e24 */ /* 0x001fca000f8e0207 */
[----:B------:R-:W-:-:S13]  /*2f30*/  ISETP.GE.AND P0, PT, R4, R5, PT ;  /* 0x000000050400720c */ /* 0x000fda0003f06270 */
[----:B------:R-:W-:Y:S05]  /*2f40*/  @!P0 BRA `(.L_x_188) ;  /* 0x0000000000308947 */ /* 0x000fea0003800000 */
[----:B-123--:R-:W-:-:S05]  /*2f50*/  IMAD R0, R8, R7, UR4 ;  /* 0x0000000408007e24 */ /* 0x00efca000f8e0207 */
[----:B------:R-:W-:-:S05]  /*2f60*/  LEA R0, R0, UR40, 0x2 ;  /* 0x0000002800007c11 */ /* 0x000fca000f8e10ff */
        /* <DEDUP_REMOVED lines=10> */
.L_x_188:
[----:B------:R-:W-:-:S05]  /*3010*/  IMAD R7, R8, R7, UR4 ;  /* 0x0000000408077e24 */ /* 0x000fca000f8e0207 */
[----:B------:R-:W-:-:S05]  /*3020*/  LEA R7, R7, UR40, 0x2 ;  /* 0x0000002807077c11 */ /* 0x000fca000f8e10ff */
[----:B------:R4:W-:Y:S02]  /*3030*/  STS [R7], RZ ;  /* 0x000000ff07007388 */ /* 0x0009e40000000800 */
.L_x_189:
[----:B------:R-:W-:Y:S05]  /*3040*/  BSYNC.RECONVERGENT B0 ;  /* 0x0000000000007941 */ /* 0x000fea0003800200 */
.L_x_152:
[----:B------:R-:W-:Y:S06]  /*3050*/  BAR.SYNC.DEFER_BLOCKING 0x0 ;  /* 0x0000000000007b1d */ /* 0x000fec0000010000 */
[----:B------:R-:W-:Y:S05]  /*3060*/  BRA.U !UP0, `(.L_x_190) ;  /* 0x00000009085c7547 */ /* 0x000fea000b800000 */
[----:B------:R-:W5:Y:S01]  /*3070*/  LDCU UR4, c[0x0][0x3cc] ;  /* 0x00007980ff0477ac */ /* 0x000f620008000800 */
[----:B------:R-:W-:Y:S01]  /*3080*/  BSSY.RECONVERGENT B0, `(.L_x_190) ;  /* 0x0000095000007945 */ /* 0x000fe20003800200 */
[----:B-----5:R-:W-:-:S09]  /*3090*/  UISETP.GE.AND UP2, UPT, UR4, 0x1, UPT ;  /* 0x000000010400788c */ /* 0x020fd2000bf46270 */
[----:B------:R-:W-:Y:S05]  /*30a0*/  BRA.U !UP2, `(.L_x_191) ;  /* 0x000000050a607547 */ /* 0x000fea000b800000 */
[----:B------:R-:W-:-:S05]  /*30b0*/  UMOV UR4, URZ ;  /* 0x000000ff00047c82 */ /* 0x000fca0008000000 */
.L_x_200:
[----:B01234-:R-:W-:Y:S01]  /*30c0*/  IADD3 R0, PT, PT, R9, UR4, RZ ;  /* 0x0000000409007c10 */ /* 0x01ffe2000fffe0ff */
[----:B------:R-:W0:Y:S01]  /*30d0*/  LDCU UR5, c[0x0][0x3cc] ;  /* 0x00007980ff0577ac */ /* 0x000e220008000800 */
[----:B------:R-:W-:Y:S02]  /*30e0*/  HFMA2 R5, -RZ, RZ, 0, 0 ;  /* 0x00000000ff057431 */ /* 0x000fe400000001ff */
[----:B------:R-:W-:-:S06]  /*30f0*/  LEA R2, R0, UR38, 0x2 ;  /* 0x0000002600027c11 */ /* 0x000fcc000f8e10ff */
[----:B------:R-:W1:Y:S01]  /*3100*/  LDS R2, [R2] ;  /* 0x0000000002027984 */ /* 0x000e620000000800 */
[----:B0-----:R-:W-:-:S03]  /*3110*/  UISETP.GE.U32.AND UP2, UPT, UR5, 0x8, UPT ;  /* 0x000000080500788c */ /* 0x001fc6000bf46070 */
[----:B------:R-:W-:-:S06]  /*3120*/  UMOV UR5, URZ ;  /* 0x000000ff00057c82 */ /* 0x000fcc0008000000 */
[----:B------:R-:W-:Y:S05]  /*3130*/  BRA.U !UP2, `(.L_x_192) ;  /* 0x000000010a7c7547 */ /* 0x000fea000b800000 */
[----:B------:R-:W0:Y:S01]  /*3140*/  LDC R3, c[0x0][0x3c8] ;  /* 0x0000f200ff037b82 */ /* 0x000e220000000800 */
[----:B------:R-:W-:Y:S01]  /*3150*/  IMAD.MOV.U32 R5, RZ, RZ, RZ ;  /* 0x000000ffff057224 */ /* 0x000fe200078e00ff */
[----:B------:R-:W-:-:S06]  /*3160*/  UMOV UR5, URZ ;  /* 0x000000ff00057c82 */ /* 0x000fcc0008000000 */
.L_x_193:
[----:B0-----:R-:W-:Y:S01]  /*3170*/  IMAD R4, R3, UR5, R8 ;  /* 0x0000000503047c24 */ /* 0x001fe2000f8e0208 */
[----:B------:R-:W-:-:S04]  /*3180*/  UIADD3 UR5, UPT, UPT, UR5, 0x8, URZ ;  /* 0x0000000805057890 */ /* 0x000fc8000fffe0ff */
[----:B------:R-:W-:Y:S01]  /*3190*/  LEA R4, R4, UR40, 0x2 ;  /* 0x0000002804047c11 */ /* 0x000fe2000f8e10ff */
[----:B------:R-:W-:-:S03]  /*31a0*/  UISETP.NE.AND UP2, UPT, UR5, UR10, UPT ;  /* 0x0000000a0500728c */ /* 0x000fc6000bf45270 */
[----:B------:R-:W-:Y:S01]  /*31b0*/  IADD3 R7, PT, PT, R4, UR6, RZ ;  /* 0x0000000604077c10 */ /* 0x000fe2000fffe0ff */
[----:B------:R-:W1:Y:S03]  /*31c0*/  LDS R6, [R4] ;  /* 0x0000000004067984 */ /* 0x000e660000000800 */
[----:B------:R-:W-:Y:S01]  /*31d0*/  IADD3 R15, PT, PT, R7, UR6, RZ ;  /* 0x00000006070f7c10 */ /* 0x000fe2000fffe0ff */
[----:B------:R-:W0:Y:S03]  /*31e0*/  LDS R16, [R4+UR6] ;  /* 0x0000000604107984 */ /* 0x000e260008000800 */
[----:B------:R-:W-:Y:S01]  /*31f0*/  IADD3 R17, PT, PT, R15, UR6, RZ ;  /* 0x000000060f117c10 */ /* 0x000fe2000fffe0ff */
[----:B------:R-:W2:Y:S03]  /*3200*/  LDS R18, [R7+UR6] ;  /* 0x0000000607127984 */ /* 0x000ea60008000800 */
[----:B------:R-:W-:Y:S01]  /*3210*/  IADD3 R19, PT, PT, R17, UR6, RZ ;  /* 0x0000000611137c10 */ /* 0x000fe2000fffe0ff */
[----:B------:R-:W3:Y:S03]  /*3220*/  LDS R20, [R15+UR6] ;  /* 0x000000060f147984 */ /* 0x000ee60008000800 */
[----:B------:R-:W-:Y:S01]  /*3230*/  IADD3 R21, PT, PT, R19, UR6, RZ ;  /* 0x0000000613157c10 */ /* 0x000fe2000fffe0ff */
[----:B------:R-:W4:Y:S04]  /*3240*/  LDS R22, [R17+UR6] ;  /* 0x0000000611167984 */ /* 0x000f280008000800 */
[----:B------:R-:W5:Y:S01]  /*3250*/  LDS R24, [R19+UR6] ;  /* 0x0000000613187984 */ /* 0x000f620008000800 */
[----:B------:R-:W-:-:S03]  /*3260*/  VIADD R23, R21, UR6 ;  /* 0x0000000615177c36 */ /* 0x000fc60008000000 */
[----:B------:R-:W5:Y:S04]  /*3270*/  LDS R26, [R21+UR6] ;  /* 0x00000006151a7984 */ /* 0x000f680008000800 */
[----:B------:R-:W5:Y:S01]  /*3280*/  LDS R4, [R23+UR6] ;  /* 0x0000000617047984 */ /* 0x000f620008000800 */
[----:B-1----:R-:W-:-:S04]  /*3290*/  FFMA R5, R2, R6, R5 ;  /* 0x0000000602057223 */ /* 0x002fc80000000005 */
[----:B0-----:R-:W-:-:S04]  /*32a0*/  FFMA R5, R2, R16, R5 ;  /* 0x0000001002057223 */ /* 0x001fc80000000005 */
[----:B--2---:R-:W-:-:S04]  /*32b0*/  FFMA R5, R2, R18, R5 ;  /* 0x0000001202057223 */ /* 0x004fc80000000005 */
[----:B---3--:R-:W-:-:S04]  /*32c0*/  FFMA R5, R2, R20, R5 ;  /* 0x0000001402057223 */ /* 0x008fc80000000005 */
[----:B----4-:R-:W-:-:S04]  /*32d0*/  FFMA R5, R2, R22, R5 ;  /* 0x0000001602057223 */ /* 0x010fc80000000005 */
[----:B-----5:R-:W-:-:S04]  /*32e0*/  FFMA R5, R2, R24, R5 ;  /* 0x0000001802057223 */ /* 0x020fc80000000005 */
[----:B------:R-:W-:-:S04]  /*32f0*/  FFMA R5, R2, R26, R5 ;  /* 0x0000001a02057223 */ /* 0x000fc80000000005 */
[----:B------:R-:W-:Y:S01]  /*3300*/  FFMA R5, R2, R4, R5 ;  /* 0x0000000402057223 */ /* 0x000fe20000000005 */
[----:B------:R-:W-:Y:S06]  /*3310*/  BRA.U UP2, `(.L_x_193) ;  /* 0xfffffffd02947547 */ /* 0x000fec000b83ffff */
[----:B------:R-:W-:-:S05]  /*3320*/  UMOV UR5, UR10 ;  /* 0x0000000a00057c82 */ /* 0x000fca0008000000 */
.L_x_192:
[----:B------:R-:W-:-:S09]  /*3330*/  UISETP.NE.AND UP2, UPT, UR20, URZ, UPT ;  /* 0x000000ff1400728c */ /* 0x000fd2000bf45270 */
[----:B------:R-:W-:Y:S05]  /*3340*/  BRA.U !UP2, `(.L_x_194) ;  /* 0x000000010a887547 */ /* 0x000fea000b800000 */
[----:B------:R-:W-:Y:S02]  /*3350*/  UISETP.GE.U32.AND UP2, UPT, UR39, 0x3, UPT ;  /* 0x000000032700788c */ /* 0x000fe4000bf46070 */
[----:B------:R-:W-:-:S07]  /*3360*/  UISETP.NE.AND UP3, UPT, UR19, URZ, UPT ;  /* 0x000000ff1300728c */ /* 0x000fce000bf65270 */
[----:B------:R-:W-:Y:S05]  /*3370*/  BRA.U !UP2, `(.L_x_195) ;  /* 0x000000010a387547 */ /* 0x000fea000b800000 */
[----:B------:R-:W0:Y:S02]  /*3380*/  LDC R3, c[0x0][0x3c8] ;  /* 0x0000f200ff037b82 */ /* 0x000e240000000800 */
[----:B0-----:R-:W-:Y:S01]  /*3390*/  IMAD R3, R3, UR5, R8 ;  /* 0x0000000503037c24 */ /* 0x001fe2000f8e0208 */
[----:B------:R-:W-:-:S04]  /*33a0*/  UIADD3 UR5, UPT, UPT, UR5, 0x4, URZ ;  /* 0x0000000405057890 */ /* 0x000fc8000fffe0ff */
[----:B------:R-:W-:-:S04]  /*33b0*/  LEA R3, R3, UR40, 0x2 ;  /* 0x0000002803037c11 */ /* 0x000fc8000f8e10ff */
[----:B------:R-:W-:Y:S01]  /*33c0*/  IADD3 R6, PT, PT, R3, UR6, RZ ;  /* 0x0000000603067c10 */ /* 0x000fe2000fffe0ff */
[----:B------:R-:W1:Y:S03]  /*33d0*/  LDS R4, [R3] ;  /* 0x0000000003047984 */ /* 0x000e660000000800 */
[----:B------:R-:W-:Y:S01]  /*33e0*/  IADD3 R7, PT, PT, R6, UR6, RZ ;  /* 0x0000000606077c10 */ /* 0x000fe2000fffe0ff */
[----:B------:R-:W0:Y:S04]  /*33f0*/  LDS R16, [R3+UR6] ;  /* 0x0000000603107984 */ /* 0x000e280008000800 */
[----:B------:R-:W2:Y:S04]  /*3400*/  LDS R6, [R6+UR6] ;  /* 0x0000000606067984 */ /* 0x000ea80008000800 */
[----:B------:R-:W3:Y:S01]  /*3410*/  LDS R18, [R7+UR6] ;  /* 0x0000000607127984 */ /* 0x000ee20008000800 */
[----:B-1----:R-:W-:-:S04]  /*3420*/  FFMA R5, R2, R4, R5 ;  /* 0x0000000402057223 */ /* 0x002fc80000000005 */
[----:B0-----:R-:W-:-:S04]  /*3430*/  FFMA R5, R2, R16, R5 ;  /* 0x0000001002057223 */ /* 0x001fc80000000005 */
[----:B--2---:R-:W-:-:S04]  /*3440*/  FFMA R5, R2, R6, R5 ;  /* 0x0000000602057223 */ /* 0x004fc80000000005 */
[----:B---3--:R-:W-:-:S07]  /*3450*/  FFMA R5, R2, R18, R5 ;  /* 0x0000001202057223 */ /* 0x008fce0000000005 */
.L_x_195:
[----:B------:R-:W-:Y:S05]  /*3460*/  BRA.U !UP3, `(.L_x_194) ;  /* 0x000000010b407547 */ /* 0x000fea000b800000 */
[----:B------:R-:W-:Y:S01]  /*3470*/  ISETP.NE.AND P0, PT, RZ, UR7, PT ;  /* 0x00000007ff007c0c */ /* 0x000fe2000bf05270 */
[----:B------:R-:W-:-:S12]  /*3480*/  UISETP.NE.AND UP2, UPT, UR41, URZ, UPT ;  /* 0x000000ff2900728c */ /* 0x000fd8000bf45270 */
[----:B------:R-:W0:Y:S01]  /*3490*/  @P0 LDC R7, c[0x0][0x3c8] ;  /* 0x0000f200ff070b82 */ /* 0x000e220000000800 */
[----:B------:R-:W-:Y:S05]  /*34a0*/  BRA.U !UP2, `(.L_x_196) ;  /* 0x000000010a207547 */ /* 0x000fea000b800000 */
[----:B------:R-:W2:Y:S02]  /*34b0*/  LDC R3, c[0x0][0x3c8] ;  /* 0x0000f200ff037b82 */ /* 0x000ea40000000800 */
[----:B--2---:R-:W-:Y:S01]  /*34c0*/  IMAD R3, R3, UR5, R8 ;  /* 0x0000000503037c24 */ /* 0x004fe2000f8e0208 */
[----:B------:R-:W-:-:S04]  /*34d0*/  UIADD3 UR5, UPT, UPT, UR5, 0x2, URZ ;  /* 0x0000000205057890 */ /* 0x000fc8000fffe0ff */
[----:B------:R-:W-:-:S05]  /*34e0*/  LEA R3, R3, UR40, 0x2 ;  /* 0x0000002803037c11 */ /* 0x000fca000f8e10ff */
[----:B------:R-:W1:Y:S04]  /*34f0*/  LDS R4, [R3] ;  /* 0x0000000003047984 */ /* 0x000e680000000800 */
[----:B------:R-:W2:Y:S01]  /*3500*/  LDS R6, [R3+UR6] ;  /* 0x0000000603067984 */ /* 0x000ea20008000800 */
[----:B-1----:R-:W-:-:S04]  /*3510*/  FFMA R5, R2, R4, R5 ;  /* 0x0000000402057223 */ /* 0x002fc80000000005 */
[----:B--2---:R-:W-:-:S07]  /*3520*/  FFMA R5, R2, R6, R5 ;  /* 0x0000000602057223 */ /* 0x004fce0000000005 */
.L_x_196:
[----:B0-----:R-:W-:-:S05]  /*3530*/  @P0 IMAD R3, R7, UR5, R8 ;  /* 0x0000000507030c24 */ /* 0x001fca000f8e0208 */
[----:B------:R-:W-:-:S06]  /*3540*/  @P0 LEA R3, R3, UR40, 0x2 ;  /* 0x0000002803030c11 */ /* 0x000fcc000f8e10ff */
[----:B------:R-:W1:Y:S02]  /*3550*/  @P0 LDS R3, [R3] ;  /* 0x0000000003030984 */ /* 0x000e640000000800 */
[----:B-1----:R-:W-:-:S07]  /*3560*/  @P0 FFMA R5, R2, R3, R5 ;  /* 0x0000000302050223 */ /* 0x002fce0000000005 */
.L_x_194:
[----:B------:R-:W-:Y:S01]  /*3570*/  BSSY.RECONVERGENT B1, `(.L_x_197) ;  /* 0x0000006000017945 */ /* 0x000fe20003800200 */
[----:B------:R-:W-:-:S07]  /*3580*/  LEA R0, R0, UR30, 0x2 ;  /* 0x0000001e00007c11 */ /* 0x000fce000f8e10ff */
.L_x_198:
[----:B-1----:R-:W0:Y:S02]  /*3590*/  LDS R2, [R0] ;  /* 0x0000000000027984 */ /* 0x002e240000000800 */
[----:B0-----:R-:W-:-:S05]  /*35a0*/  FADD R3, R5, R2 ;  /* 0x0000000205037221 */ /* 0x001fca0000000000 */
[----:B------:R-:W0:Y:S02]  /*35b0*/  ATOMS.CAST.SPIN P0, [R0], R2, R3 ;  /* 0x000000020000758d */ /* 0x000e240001800003 */
[----:B0-----:R-:W-:Y:S05]  /*35c0*/  @!P0 BRA `(.L_x_198) ;  /* 0xfffffffc00f08947 */ /* 0x001fea000383ffff */
[----:B------:R-:W-:Y:S05]  /*35d0*/  BSYNC.RECONVERGENT B1 ;  /* 0x0000000000017941 */ /* 0x000fea0003800200 */
.L_x_197:
[----:B------:R-:W0:Y:S01]  /*35e0*/  LDCU UR5, c[0x0][0x3bc] ;  /* 0x00007780ff0577ac */ /* 0x000e220008000800 */
[----:B------:R-:W-:-:S04]  /*35f0*/  UIADD3 UR4, UPT, UPT, UR4, 0x1, URZ ;  /* 0x0000000104047890 */ /* 0x000fc8000fffe0ff */
[----:B0-----:R-:W-:-:S09]  /*3600*/  UISETP.NE.AND UP2, UPT, UR4, UR5, UPT ;  /* 0x000000050400728c */ /* 0x001fd2000bf45270 */
[----:B------:R-:W-:Y:S05]  /*3610*/  BRA.U !UP2, `(.L_x_199) ;  /* 0x000000010aec7547 */ /* 0x000fea000b800000 */
[----:B------:R-:W-:Y:S05]  /*3620*/  BRA `(.L_x_200) ;  /* 0xfffffff800a47947 */ /* 0x000fea000383ffff */
.L_x_191:
[----:B------:R-:W-:Y:S01]  /*3630*/  UISETP.GE.U32.AND UP2, UPT, UR26, 0x3, UPT ;  /* 0x000000031a00788c */ /* 0x000fe2000bf46070 */
[----:B------:R-:W-:-:S08]  /*3640*/  UMOV UR4, URZ ;  /* 0x000000ff00047c82 */ /* 0x000fd00008000000 */
[----:B------:R-:W-:Y:S05]  /*3650*/  BRA.U !UP2, `(.L_x_201) ;  /* 0x000000010a7c7547 */ /* 0x000fea000b800000 */
[----:B------:R-:W-:-:S05]  /*3660*/  UMOV UR4, URZ ;  /* 0x000000ff00047c82 */ /* 0x000fca0008000000 */
.L_x_210:
[----:B01234-:R-:W-:Y:S01]  /*3670*/  IADD3 R0, PT, PT, R9, UR4, RZ ;  /* 0x0000000409007c10 */ /* 0x01ffe2000fffe0ff */
[----:B------:R-:W-:Y:S03]  /*3680*/  BSSY.RECONVERGENT B1, `(.L_x_202) ;  /* 0x0000006000017945 */ /* 0x000fe60003800200 */
[----:B------:R-:W-:-:S07]  /*3690*/  LEA R0, R0, UR30, 0x2 ;  /* 0x0000001e00007c11 */ /* 0x000fce000f8e10ff */
.L_x_203:
[----:B------:R-:W0:Y:S02]  /*36a0*/  LDS R2, [R0] ;  /* 0x0000000000027984 */ /* 0x000e240000000800 */
[----:B0-----:R-:W-:-:S05]  /*36b0*/  FADD R3, RZ, R2 ;  /* 0x00000002ff037221 */ /* 0x001fca0000000000 */
[----:B------:R-:W0:Y:S02]  /*36c0*/  ATOMS.CAST.SPIN P0, [R0], R2, R3 ;  /* 0x000000020000758d */ /* 0x000e240001800003 */
[----:B0-----:R-:W-:Y:S05]  /*36d0*/  @!P0 BRA `(.L_x_203) ;  /* 0xfffffffc00f08947 */ /* 0x001fea000383ffff */
[----:B------:R-:W-:Y:S05]  /*36e0*/  BSYNC.RECONVERGENT B1 ;  /* 0x0000000000017941 */ /* 0x000fea0003800200 */
.L_x_202:
[----:B------:R-:W-:Y:S01]  /*36f0*/  BSSY.RECONVERGENT B1, `(.L_x_204) ;  /* 0x0000005000017945 */ /* 0x000fe20003800200 */
.L_x_205:
[----:B------:R-:W0:Y:S02]  /*3700*/  LDS R2, [R0+0x4] ;  /* 0x0000040000027984 */ /* 0x000e240000000800 */
[----:B0-----:R-:W-:-:S05]  /*3710*/  FADD R3, RZ, R2 ;  /* 0x00000002ff037221 */ /* 0x001fca0000000000 */
[----:B------:R-:W0:Y:S02]  /*3720*/  ATOMS.CAST.SPIN P0, [R0+0x4], R2, R3 ;  /* 0x000004020000758d */ /* 0x000e240001800003 */
[----:B0-----:R-:W-:Y:S05]  /*3730*/  @!P0 BRA `(.L_x_205) ;  /* 0xfffffffc00f08947 */ /* 0x001fea000383ffff */
[----:B------:R-:W-:Y:S05]  /*3740*/  BSYNC.RECONVERGENT B1 ;  /* 0x0000000000017941 */ /* 0x000fea0003800200 */
.L_x_204:
[----:B------:R-:W-:Y:S01]  /*3750*/  BSSY.RECONVERGENT B1, `(.L_x_206) ;  /* 0x0000005000017945 */ /* 0x000fe20003800200 */
.L_x_207:
[----:B------:R-:W0:Y:S02]  /*3760*/  LDS R2, [R0+0x8] ;  /* 0x0000080000027984 */ /* 0x000e240000000800 */
[----:B0-----:R-:W-:-:S05]  /*3770*/  FADD R3, RZ, R2 ;  /* 0x00000002ff037221 */ /* 0x001fca0000000000 */
[----:B------:R-:W0:Y:S02]  /*3780*/  ATOMS.CAST.SPIN P0, [R0+0x8], R2, R3 ;  /* 0x000008020000758d */ /* 0x000e240001800003 */
[----:B0-----:R-:W-:Y:S05]  /*3790*/  @!P0 BRA `(.L_x_207) ;  /* 0xfffffffc00f08947 */ /* 0x001fea000383ffff */
[----:B------:R-:W-:Y:S05]  /*37a0*/  BSYNC.RECONVERGENT B1 ;  /* 0x0000000000017941 */ /* 0x000fea0003800200 */
.L_x_206:
[----:B------:R-:W-:Y:S01]  /*37b0*/  BSSY.RECONVERGENT B1, `(.L_x_208) ;  /* 0x0000005000017945 */ /* 0x000fe20003800200 */
.L_x_209:
[----:B------:R-:W0:Y:S02]  /*37c0*/  LDS R2, [R0+0xc] ;  /* 0x00000c0000027984 */ /* 0x000e240000000800 */
[----:B0-----:R-:W-:-:S05]  /*37d0*/  FADD R3, RZ, R2 ;  /* 0x00000002ff037221 */ /* 0x001fca0000000000 */
[----:B------:R-:W0:Y:S02]  /*37e0*/  ATOMS.CAST.SPIN P0, [R0+0xc], R2, R3 ;  /* 0x00000c020000758d */ /* 0x000e240001800003 */
[----:B0-----:R-:W-:Y:S05]  /*37f0*/  @!P0 BRA `(.L_x_209) ;  /* 0xfffffffc00f08947 */ /* 0x001fea000383ffff */
[----:B------:R-:W-:Y:S05]  /*3800*/  BSYNC.RECONVERGENT B1 ;  /* 0x0000000000017941 */ /* 0x000fea0003800200 */
.L_x_208:
[----:B------:R-:W-:-:S04]  /*3810*/  UIADD3 UR4, UPT, UPT, UR4, 0x4, URZ ;  /* 0x0000000404047890 */ /* 0x000fc8000fffe0ff */
[----:B------:R-:W-:-:S09]  /*3820*/  UISETP.NE.AND UP2, UPT, UR4, UR15, UPT ;  /* 0x0000000f0400728c */ /* 0x000fd2000bf45270 */
[----:B------:R-:W-:Y:S05]  /*3830*/  BRA.U UP2, `(.L_x_210) ;  /* 0xfffffffd028c7547 */ /* 0x000fea000b83ffff */
[----:B------:R-:W-:-:S05]  /*3840*/  UMOV UR4, UR15 ;  /* 0x0000000f00047c82 */ /* 0x000fca0008000000 */
.L_x_201:
[----:B------:R-:W-:-:S09]  /*3850*/  UISETP.NE.AND UP2, UPT, UR29, URZ, UPT ;  /* 0x000000ff1d00728c */ /* 0x000fd2000bf45270 */
[----:B------:R-:W-:Y:S05]  /*3860*/  BRA.U !UP2, `(.L_x_199) ;  /* 0x000000010a587547 */ /* 0x000fea000b800000 */
[----:B01234-:R-:W-:Y:S01]  /*3870*/  IADD3 R0, PT, PT, R9, UR4, RZ ;  /* 0x0000000409007c10 */ /* 0x01ffe2000fffe0ff */
[----:B------:R-:W-:Y:S01]  /*3880*/  BSSY.RECONVERGENT B1, `(.L_x_211) ;  /* 0x0000007000017945 */ /* 0x000fe20003800200 */
[----:B------:R-:W-:Y:S02]  /*3890*/  UISETP.NE.AND UP2, UPT, UR29, 0x1, UPT ;  /* 0x000000011d00788c */ /* 0x000fe4000bf45270 */
[----:B------:R-:W-:-:S09]  /*38a0*/  LEA R0, R0, UR30, 0x2 ;  /* 0x0000001e00007c11 */ /* 0x000fd2000f8e10ff */
.L_x_212:
[----:B------:R-:W0:Y:S02]  /*38b0*/  LDS R2, [R0] ;  /* 0x0000000000027984 */ /* 0x000e240000000800 */
[----:B0-----:R-:W-:-:S05]  /*38c0*/  FADD R3, RZ, R2 ;  /* 0x00000002ff037221 */ /* 0x001fca0000000000 */
[----:B------:R-:W0:Y:S02]  /*38d0*/  ATOMS.CAST.SPIN P0, [R0], R2, R3 ;  /* 0x000000020000758d */ /* 0x000e240001800003 */
[----:B0-----:R-:W-:Y:S05]  /*38e0*/  @!P0 BRA `(.L_x_212) ;  /* 0xfffffffc00f08947 */ /* 0x001fea000383ffff */
[----:B------:R-:W-:Y:S05]  /*38f0*/  BSYNC.RECONVERGENT B1 ;  /* 0x0000000000017941 */ /* 0x000fea0003800200 */
.L_x_211:
[----:B------:R-:W-:Y:S05]  /*3900*/  BRA.U !UP2, `(.L_x_199) ;  /* 0x000000010a307547 */ /* 0x000fea000b800000 */
[----:B------:R-:W-:Y:S01]  /*3910*/  BSSY.RECONVERGENT B1, `(.L_x_213) ;  /* 0x0000006000017945 */ /* 0x000fe20003800200 */
[----:B------:R-:W-:-:S11]  /*3920*/  UISETP.NE.AND UP2, UPT, UR29, 0x2, UPT ;  /* 0x000000021d00788c */ /* 0x000fd6000bf45270 */
.L_x_214:
[----:B------:R-:W0:Y:S02]  /*3930*/  LDS R2, [R0+0x4] ;  /* 0x0000040000027984 */ /* 0x000e240000000800 */
[----:B0-----:R-:W-:-:S05]  /*3940*/  FADD R3, RZ, R2 ;  /* 0x00000002ff037221 */ /* 0x001fca0000000000 */
[----:B------:R-:W0:Y:S02]  /*3950*/  ATOMS.CAST.SPIN P0, [R0+0x4], R2, R3 ;  /* 0x000004020000758d */ /* 0x000e240001800003 */
[----:B0-----:R-:W-:Y:S05]  /*3960*/  @!P0 BRA `(.L_x_214) ;  /* 0xfffffffc00f08947 */ /* 0x001fea000383ffff */
[----:B------:R-:W-:Y:S05]  /*3970*/  BSYNC.RECONVERGENT B1 ;  /* 0x0000000000017941 */ /* 0x000fea0003800200 */
.L_x_213:
[----:B------:R-:W-:Y:S05]  /*3980*/  BRA.U !UP2, `(.L_x_199) ;  /* 0x000000010a107547 */ /* 0x000fea000b800000 */
.L_x_215:
[----:B------:R-:W0:Y:S02]  /*3990*/  LDS R2, [R0+0x8] ;  /* 0x0000080000027984 */ /* 0x000e240000000800 */
[----:B0-----:R-:W-:-:S05]  /*39a0*/  FADD R3, RZ, R2 ;  /* 0x00000002ff037221 */ /* 0x001fca0000000000 */
[----:B------:R-:W0:Y:S02]  /*39b0*/  ATOMS.CAST.SPIN P0, [R0+0x8], R2, R3 ;  /* 0x000008020000758d */ /* 0x000e240001800003 */
[----:B0-----:R-:W-:Y:S05]  /*39c0*/  @!P0 BRA `(.L_x_215) ;  /* 0xfffffffc00f08947 */ /* 0x001fea000383ffff */
.L_x_199:
[----:B------:R-:W-:Y:S05]  /*39d0*/  BSYNC.RECONVERGENT B0 ;  /* 0x0000000000007941 */ /* 0x000fea0003800200 */
.L_x_190:
[----:B------:R-:W-:Y:S05]  /*39e0*/  BRA.U !UP1, `(.L_x_216) ;  /* 0x0000000909387547 */ /* 0x000fea000b800000 */
[----:B------:R-:W-:Y:S05]  /*39f0*/  BRA.U !UP0, `(.L_x_217) ;  /* 0x0000000508807547 */ /* 0x000fea000b800000 */
[----:B------:R-:W-:-:S05]  /*3a00*/  UMOV UR4, URZ ;  /* 0x000000ff00047c82 */ /* 0x000fca0008000000 */
.L_x_223:
[----:B------:R-:W-:Y:S01]  /*3a10*/  UISETP.GE.U32.AND UP2, UPT, UR26, 0x7, UPT ;  /* 0x000000071a00788c */ /* 0x000fe2000bf46070 */
[----:B012---:R-:W-:Y:S01]  /*3a20*/  HFMA2 R6, -RZ, RZ, 0, 0 ;  /* 0x00000000ff067431 */ /* 0x007fe200000001ff */
[----:B------:R-:W-:-:S07]  /*3a30*/  UMOV UR5, URZ ;  /* 0x000000ff00057c82 */ /* 0x000fce0008000000 */
[----:B------:R-:W-:Y:S05]  /*3a40*/  BRA.U !UP2, `(.L_x_218) ;  /* 0x000000010a8c7547 */ /* 0x000fea000b800000 */
[----:B------:R-:W-:Y:S01]  /*3a50*/  IMAD.MOV.U32 R6, RZ, RZ, RZ ;  /* 0x000000ffff067224 */ /* 0x000fe200078e00ff */
[----:B------:R-:W0:Y:S01]  /*3a60*/  LDCU UR42, c[0x0][0x3bc] ;  /* 0x00007780ff2a77ac */ /* 0x000e220008000800 */
[----:B------:R-:W-:-:S05]  /*3a70*/  UMOV UR5, URZ ;  /* 0x000000ff00057c82 */ /* 0x000fca0008000000 */
.L_x_219:
[----:B0-----:R-:W-:Y:S02]  /*3a80*/  UIMAD UR17, UR4, UR42, UR5 ;  /* 0x0000002a041172a4 */ /* 0x001fe4000f8e0205 */
[----:B---34-:R-:W-:Y:S01]  /*3a90*/  IADD3 R0, PT, PT, R9, UR5, RZ ;  /* 0x0000000509007c10 */ /* 0x018fe2000fffe0ff */
        /* <DEDUP_REMOVED lines=15> */
[----:B------:R-:W5:Y:S01]  /*3b90*/  LDS R5, [UR17+0x14] ;  /* 0x00001411ff057984 */ /* 0x000f620008000800 */
        /* <DEDUP_REMOVED lines=14> */
.L_x_218:
[----:B------:R-:W-:-:S09]  /*3c80*/  UISETP.NE.AND UP2, UPT, UR27, URZ, UPT ;  /* 0x000000ff1b00728c */ /* 0x000fd2000bf45270 */
[----:B------:R-:W-:Y:S05]  /*3c90*/  BRA.U !UP2, `(.L_x_220) ;  /* 0x000000010ab87547 */ /* 0x000fea000b800000 */
[----:B------:R-:W-:Y:S02]  /*3ca0*/  UISETP.GE.U32.AND UP2, UPT, UR33, 0x3, UPT ;  /* 0x000000032100788c */ /* 0x000fe4000bf46070 */
[----:B------:R-:W-:-:S07]  /*3cb0*/  UISETP.NE.AND UP3, UPT, UR29, URZ, UPT ;  /* 0x000000ff1d00728c */ /* 0x000fce000bf65270 */
[----:B------:R-:W-:Y:S05]  /*3cc0*/  BRA.U !UP2, `(.L_x_221) ;  /* 0x000000010a487547 */ /* 0x000fea000b800000 */
[----:B------:R-:W0:Y:S01]  /*3cd0*/  LDCU UR17, c[0x0][0x3bc] ;  /* 0x00007780ff1177ac */ /* 0x000e220008000800 */
[----:B---34-:R-:W-:-:S04]  /*3ce0*/  IADD3 R0, PT, PT, R9, UR5, RZ ;  /* 0x0000000509007c10 */ /* 0x018fc8000fffe0ff */
[----:B------:R-:W-:-:S05]  /*3cf0*/  LEA R0, R0, UR38, 0x2 ;  /* 0x0000002600007c11 */ /* 0x000fca000f8e10ff */
[----:B------:R-:W-:Y:S04]  /*3d00*/  LDS R3, [R0] ;  /* 0x0000000000037984 */ /* 0x000fe80000000800 */
[----:B------:R-:W-:Y:S01]  /*3d10*/  LDS R5, [R0+0x4] ;  /* 0x0000040000057984 */ /* 0x000fe20000000800 */
[----:B0-----:R-:W-:-:S03]  /*3d20*/  UIMAD UR17, UR4, UR17, UR5 ;  /* 0x00000011041172a4 */ /* 0x001fc6000f8e0205 */
[----:B------:R-:W-:Y:S01]  /*3d30*/  LDS R7, [R0+0x8] ;  /* 0x0000080000077984 */ /* 0x000fe20000000800 */
[----:B------:R-:W-:Y:S02]  /*3d40*/  UIADD3 UR5, UPT, UPT, UR5, 0x4, URZ ;  /* 0x0000000405057890 */ /* 0x000fe4000fffe0ff */
[----:B------:R-:W-:Y:S01]  /*3d50*/  ULEA UR17, UR17, UR13, 0x2 ;  /* 0x0000000d11117291 */ /* 0x000fe2000f8e10ff */
[----:B------:R-:W-:Y:S08]  /*3d60*/  LDS R17, [R0+0xc] ;  /* 0x00000c0000117984 */ /* 0x000ff00000000800 */
        /* <DEDUP_REMOVED lines=8> */
.L_x_221:
[----:B------:R-:W-:Y:S05]  /*3df0*/  BRA.U !UP3, `(.L_x_220) ;  /* 0x000000010b607547 */ /* 0x000fea000b800000 */
[----:B------:R-:W-:Y:S02]  /*3e00*/  UISETP.NE.AND UP2, UPT, UR34, URZ, UPT ;  /* 0x000000ff2200728c */ /* 0x000fe4000bf45270 */
[----:B------:R-:W-:-:S07]  /*3e10*/  UISETP.NE.AND UP3, UPT, UR31, URZ, UPT ;  /* 0x000000ff1f00728c */ /* 0x000fce000bf65270 */
[----:B------:R-:W-:Y:S05]  /*3e20*/  BRA.U !UP2, `(.L_x_222) ;  /* 0x000000010a307547 */ /* 0x000fea000b800000 */
[----:B------:R-:W0:Y:S01]  /*3e30*/  LDCU UR17, c[0x0][0x3bc] ;  /* 0x00007780ff1177ac */ /* 0x000e220008000800 */
[----:B---34-:R-:W-:-:S04]  /*3e40*/  IADD3 R0, PT, PT, R9, UR5, RZ ;  /* 0x0000000509007c10 */ /* 0x018fc8000fffe0ff */
[----:B------:R-:W-:-:S05]  /*3e50*/  LEA R0, R0, UR38, 0x2 ;  /* 0x0000002600007c11 */ /* 0x000fca000f8e10ff */
[----:B------:R-:W-:Y:S04]  /*3e60*/  LDS R3, [R0] ;  /* 0x0000000000037984 */ /* 0x000fe80000000800 */
[----:B------:R-:W-:Y:S01]  /*3e70*/  LDS R5, [R0+0x4] ;  /* 0x0000040000057984 */ /* 0x000fe20000000800 */
[----:B0-----:R-:W-:Y:S02]  /*3e80*/  UIMAD UR17, UR4, UR17, UR5 ;  /* 0x00000011041172a4 */ /* 0x001fe4000f8e0205 */
[----:B------:R-:W-:Y:S02]  /*3e90*/  UIADD3 UR5, UPT, UPT, UR5, 0x2, URZ ;  /* 0x0000000205057890 */ /* 0x000fe4000fffe0ff */
[----:B------:R-:W-:-:S09]  /*3ea0*/  ULEA UR17, UR17, UR13, 0x2 ;  /* 0x0000000d11117291 */ /* 0x000fd2000f8e10ff */
[----:B------:R-:W0:Y:S04]  /*3eb0*/  LDS R2, [UR17] ;  /* 0x00000011ff027984 */ /* 0x000e280008000800 */
[----:B------:R-:W1:Y:S01]  /*3ec0*/  LDS R4, [UR17+0x4] ;  /* 0x00000411ff047984 */ /* 0x000e620008000800 */
[----:B0-----:R-:W-:-:S04]  /*3ed0*/  FFMA R2, R3, R2, R6 ;  /* 0x0000000203027223 */ /* 0x001fc80000000006 */
[----:B-1----:R-:W-:-:S07]  /*3ee0*/  FFMA R6, R5, R4, R2 ;  /* 0x0000000405067223 */ /* 0x002fce0000000002 */
.L_x_222:
[----:B------:R-:W-:Y:S05]  /*3ef0*/  BRA.U !UP3, `(.L_x_220) ;  /* 0x000000010b207547 */ /* 0x000fea000b800000 */
[----:B------:R-:W0:Y:S01]  /*3f00*/  LDCU UR17, c[0x0][0x3bc] ;  /* 0x00007780ff1177ac */ /* 0x000e220008000800 */
[----:B---34-:R-:W-:-:S04]  /*3f10*/  IADD3 R0, PT, PT, R9, UR5, RZ ;  /* 0x0000000509007c10 */ /* 0x018fc8000fffe0ff */
[----:B------:R-:W-:-:S05]  /*3f20*/  LEA R0, R0, UR38, 0x2 ;  /* 0x0000002600007c11 */ /* 0x000fca000f8e10ff */
[----:B------:R-:W-:Y:S01]  /*3f30*/  LDS R3, [R0] ;  /* 0x0000000000037984 */ /* 0x000fe20000000800 */
[----:B0-----:R-:W-:-:S04]  /*3f40*/  UIMAD UR17, UR4, UR17, UR5 ;  /* 0x00000011041172a4 */ /* 0x001fc8000f8e0205 */
[----:B------:R-:W-:-:S09]  /*3f50*/  ULEA UR17, UR17, UR13, 0x2 ;  /* 0x0000000d11117291 */ /* 0x000fd2000f8e10ff */
[----:B------:R-:W0:Y:S02]  /*3f60*/  LDS R2, [UR17] ;  /* 0x00000011ff027984 */ /* 0x000e240008000800 */
[----:B0-----:R-:W-:-:S07]  /*3f70*/  FFMA R6, R3, R2, R6 ;  /* 0x0000000203067223 */ /* 0x001fce0000000006 */
.L_x_220:
[----:B------:R-:W3:Y:S02]  /*3f80*/  LDC R5, c[0x0][0x3c8] ;  /* 0x0000f200ff057b82 */ /* 0x000ee40000000800 */
[----:B---34-:R-:W-:Y:S01]  /*3f90*/  IMAD R0, R8, R5, UR4 ;  /* 0x0000000408007e24 */ /* 0x018fe2000f8e0205 */
[----:B------:R-:W-:-:S04]  /*3fa0*/  UIADD3 UR4, UPT, UPT, UR4, 0x1, URZ ;  /* 0x0000000104047890 */ /* 0x000fc8000fffe0ff */
[----:B------:R-:W-:Y:S02]  /*3fb0*/  LEA R3, R0, UR16, 0x2 ;  /* 0x0000001000037c11 */ /* 0x000fe4000f8e10ff */
[----:B------:R-:W-:-:S03]  /*3fc0*/  ISETP.NE.AND P0, PT, R5, UR4, PT ;  /* 0x0000000405007c0c */ /* 0x000fc6000bf05270 */
[----:B------:R0:W-:Y:S10]  /*3fd0*/  STS [R3], R6 ;  /* 0x0000000603007388 */ /* 0x0001f40000000800 */
[----:B0-----:R-:W-:Y:S05]  /*3fe0*/  @!P0 BRA `(.L_x_216) ;  /* 0x0000000000b88947 */ /* 0x001fea0003800000 */
[----:B------:R-:W-:Y:S05]  /*3ff0*/  BRA `(.L_x_223) ;  /* 0xfffffff800847947 */ /* 0x000fea000383ffff */
.L_x_217:
[----:B------:R-:W-:Y:S01]  /*4000*/  UISETP.GE.U32.AND UP2, UPT, UR23, 0x7, UPT ;  /* 0x000000071700788c */ /* 0x000fe2000bf46070 */
[----:B0-----:R-:W-:-:S08]  /*4010*/  HFMA2 R3, -RZ, RZ, 0, 0 ;  /* 0x00000000ff037431 */ /* 0x001fd000000001ff */
[----:B------:R-:W-:Y:S05]  /*4020*/  BRA.U !UP2, `(.L_x_224) ;  /* 0x000000010a407547 */ /* 0x000fea000b800000 */
[----:B------:R-:W0:Y:S01]  /*4030*/  LDC R3, c[0x0][0x3c8] ;  /* 0x0000f200ff037b82 */ /* 0x000e220000000800 */
[----:B------:R-:W-:-:S05]  /*4040*/  UMOV UR4, URZ ;  /* 0x000000ff00047c82 */ /* 0x000fca0008000000 */
.L_x_225:
[----:B01234-:R-:W-:Y:S01]  /*4050*/  IMAD R0, R8, R3, UR4 ;  /* 0x0000000408007e24 */ /* 0x01ffe2000f8e0203 */
        /* <DEDUP_REMOVED lines=12> */
[----:B------:R-:W-:-:S07]  /*4120*/  IMAD.U32 R3, RZ, RZ, UR12 ;  /* 0x0000000cff037e24 */ /* 0x000fce000f8e00ff */
.L_x_224:
[----:B------:R-:W-:-:S09]  /*4130*/  UISETP.NE.AND UP2, UPT, UR22, URZ, UPT ;  /* 0x000000ff1600728c */ /* 0x000fd2000bf45270 */
[----:B------:R-:W-:Y:S05]  /*4140*/  BRA.U !UP2, `(.L_x_216) ;  /* 0x000000010a607547 */ /* 0x000fea000b800000 */
[----:B------:R-:W-:Y:S02]  /*4150*/  UISETP.GE.U32.AND UP2, UPT, UR36, 0x3, UPT ;  /* 0x000000032400788c */ /* 0x000fe4000bf46070 */
[----:B------:R-:W-:-:S07]  /*4160*/  UISETP.NE.AND UP3, UPT, UR21, URZ, UPT ;  /* 0x000000ff1500728c */ /* 0x000fce000bf65270 */
[----:B------:R-:W-:Y:S05]  /*4170*/  BRA.U !UP2, `(.L_x_226) ;  /* 0x000000010a207547 */ /* 0x000fea000b800000 */
[----:B------:R-:W0:Y:S02]  /*4180*/  LDCU UR4, c[0x0][0x3c8] ;  /* 0x00007900ff0477ac */ /* 0x000e240008000800 */
[----:B01234-:R-:W-:Y:S01]  /*4190*/  IMAD R0, R8, UR4, R3 ;  /* 0x0000000408007c24 */ /* 0x01ffe2000f8e0203 */
[----:B------:R-:W-:-:S04]  /*41a0*/  IADD3 R3, PT, PT, R3, 0x4, RZ ;  /* 0x0000000403037810 */ /* 0x000fc80007ffe0ff */
[----:B------:R-:W-:-:S05]  /*41b0*/  LEA R0, R0, UR16, 0x2 ;  /* 0x0000001000007c11 */ /* 0x000fca000f8e10ff */
[----:B------:R0:W-:Y:S04]  /*41c0*/  STS [R0], RZ ;  /* 0x000000ff00007388 */ /* 0x0001e80000000800 */
[----:B------:R0:W-:Y:S04]  /*41d0*/  STS [R0+0x4], RZ ;  /* 0x000004ff00007388 */ /* 0x0001e80000000800 */
[----:B------:R0:W-:Y:S04]  /*41e0*/  STS [R0+0x8], RZ ;  /* 0x000008ff00007388 */ /* 0x0001e80000000800 */
[----:B------:R0:W-:Y:S02]  /*41f0*/  STS [R0+0xc], RZ ;  /* 0x00000cff00007388 */ /* 0x0001e40000000800 */
.L_x_226:
[----:B------:R-:W-:Y:S05]  /*4200*/  BRA.U !UP3, `(.L_x_216) ;  /* 0x000000010b307547 */ /* 0x000fea000b800000 */
[----:B------:R-:W-:Y:S02]  /*4210*/  ISETP.NE.AND P0, PT, RZ, UR37, PT ;  /* 0x00000025ff007c0c */ /* 0x000fe4000bf05270 */
[----:B------:R-:W-:-:S11]  /*4220*/  ISETP.NE.AND P1, PT, RZ, UR18, PT ;  /* 0x00000012ff007c0c */ /* 0x000fd6000bf25270 */
[----:B01234-:R-:W0:Y:S08]  /*4230*/  @P0 LDC R0, c[0x0][0x3c8] ;  /* 0x0000f200ff000b82 */ /* 0x01fe300000000800 */
[----:B------:R-:W1:Y:S01]  /*4240*/  @P1 LDC R2, c[0x0][0x3c8] ;  /* 0x0000f200ff021b82 */ /* 0x000e620000000800 */
[----:B0-----:R-:W-:Y:S01]  /*4250*/  @P0 IMAD R0, R8, R0, R3 ;  /* 0x0000000008000224 */ /* 0x001fe200078e0203 */
[----:B------:R-:W-:-:S04]  /*4260*/  @P0 IADD3 R3, PT, PT, R3, 0x2, RZ ;  /* 0x0000000203030810 */ /* 0x000fc80007ffe0ff */
[----:B------:R-:W-:Y:S01]  /*4270*/  @P0 LEA R0, R0, UR16, 0x2 ;  /* 0x0000001000000c11 */ /* 0x000fe2000f8e10ff */
[----:B-1----:R-:W-:-:S04]  /*4280*/  @P1 IMAD R3, R8, R2, R3 ;  /* 0x0000000208031224 */ /* 0x002fc800078e0203 */
[----:B------:R0:W-:Y:S01]  /*4290*/  @P0 STS [R0], RZ ;  /* 0x000000ff00000388 */ /* 0x0001e20000000800 */
[----:B------:R-:W-:-:S03]  /*42a0*/  @P1 LEA R3, R3, UR16, 0x2 ;  /* 0x0000001003031c11 */ /* 0x000fc6000f8e10ff */
[----:B------:R0:W-:Y:S04]  /*42b0*/  @P0 STS [R0+0x4], RZ ;  /* 0x000004ff00000388 */ /* 0x0001e80000000800 */
[----:B------:R0:W-:Y:S02]  /*42c0*/  @P1 STS [R3], RZ ;  /* 0x000000ff03001388 */ /* 0x0001e40000000800 */
.L_x_216:
[----:B01234-:R-:W-:Y:S01]  /*42d0*/  MOV R0, RZ ;  /* 0x000000ff00007202 */ /* 0x01ffe20000000f00 */
[----:B------:R-:W-:Y:S06]  /*42e0*/  BRA.U !UP0, `(.L_x_227) ;  /* 0x0000000508387547 */ /* 0x000fec000b800000 */
[----:B------:R-:W-:Y:S01]  /*42f0*/  UISETP.GE.U32.AND UP2, UPT, UR26, 0x7, UPT ;  /* 0x000000071a00788c */ /* 0x000fe2000bf46070 */
[----:B------:R-:W-:Y:S01]  /*4300*/  HFMA2 R0, -RZ, RZ, 0, 0 ;  /* 0x00000000ff007431 */ /* 0x000fe200000001ff */
[----:B------:R-:W-:-:S07]  /*4310*/  UMOV UR4, URZ ;  /* 0x000000ff00047c82 */ /* 0x000fce0008000000 */
[----:B------:R-:W-:Y:S05]  /*4320*/  BRA.U !UP2, `(.L_x_228) ;  /* 0x000000010a847547 */ /* 0x000fea000b800000 */
[----:B------:R-:W-:Y:S01]  /*4330*/  MOV R0, RZ ;  /* 0x000000ff00007202 */ /* 0x000fe20000000f00 */
[----:B------:R-:W-:-:S06]  /*4340*/  UMOV UR4, URZ ;  /* 0x000000ff00047c82 */ /* 0x000fcc0008000000 */
.L_x_229:
[----:B------:R-:W-:Y:S01]  /*4350*/  VIADD R2, R9, UR4 ;  /* 0x0000000409027c36 */ /* 0x000fe20008000000 */
[----:B------:R-:W-:-:S04]  /*4360*/  UIADD3 UR4, UPT, UPT, UR4, 0x8, URZ ;  /* 0x0000000804047890 */ /* 0x000fc8000fffe0ff */
[C---:B------:R-:W-:Y:S01]  /*4370*/  LEA R17, R2.reuse, UR38, 0x2 ;  /* 0x0000002602117c11 */ /* 0x040fe2000f8e10ff */
        /* <DEDUP_REMOVED lines=12> */
[----:B------:R-:W-:Y:S04]  /*4440*/  LDS R4, [R17+0x14] ;  /* 0x0000140011047984 */ /* 0x000fe80000000800 */
[----:B------:R-:W5:Y:S01]  /*4450*/  LDS R5, [R18+0x14] ;  /* 0x0000140012057984 */ /* 0x000f620000000800 */
[----:B0-----:R-:W-:-:S03]  /*4460*/  FFMA R19, R19, R20, R0 ;  /* 0x0000001413137223 */ /* 0x001fc60000000000 */
[----:B------:R-:W-:Y:S04]  /*4470*/  LDS R2, [R17+0x18] ;  /* 0x0000180011027984 */ /* 0x000fe80000000800 */
[----:B------:R-:W0:Y:S01]  /*4480*/  LDS R3, [R18+0x18] ;  /* 0x0000180012037984 */ /* 0x000e220000000800 */
[----:B-1----:R-:W-:-:S03]  /*4490*/  FFMA R19, R22, R21, R19 ;  /* 0x0000001516137223 */ /* 0x002fc60000000013 */
[----:B------:R-:W-:Y:S04]  /*44a0*/  LDS R15, [R17+0x1c] ;  /* 0x00001c00110f7984 */ /* 0x000fe80000000800 */
[----:B------:R-:W1:Y:S01]  /*44b0*/  LDS R16, [R18+0x1c] ;  /* 0x00001c0012107984 */ /* 0x000e620000000800 */
        /* <DEDUP_REMOVED lines=8> */
.L_x_228:
[----:B------:R-:W-:-:S09]  /*4540*/  UISETP.NE.AND UP2, UPT, UR27, URZ, UPT ;  /* 0x000000ff1b00728c */ /* 0x000fd2000bf45270 */
[----:B------:R-:W-:Y:S05]  /*4550*/  BRA.U !UP2, `(.L_x_227) ;  /* 0x000000010a9c7547 */ /* 0x000fea000b800000 */
[----:B------:R-:W-:Y:S02]  /*4560*/  UISETP.GE.U32.AND UP2, UPT, UR33, 0x3, UPT ;  /* 0x000000032100788c */ /* 0x000fe4000bf46070 */
[----:B------:R-:W-:-:S07]  /*4570*/  UISETP.NE.AND UP3, UPT, UR29, URZ, UPT ;  /* 0x000000ff1d00728c */ /* 0x000fce000bf65270 */
[----:B------:R-:W-:Y:S05]  /*4580*/  BRA.U !UP2, `(.L_x_230) ;  /* 0x000000010a407547 */ /* 0x000fea000b800000 */
[----:B------:R-:W-:Y:S01]  /*4590*/  IADD3 R2, PT, PT, R9, UR4, RZ ;  /* 0x0000000409027c10 */ /* 0x000fe2000fffe0ff */
[----:B------:R-:W-:-:S03]  /*45a0*/  UIADD3 UR4, UPT, UPT, UR4, 0x4, URZ ;  /* 0x0000000404047890 */ /* 0x000fc6000fffe0ff */
[C---:B------:R-:W-:Y:S02]  /*45b0*/  LEA R3, R2.reuse, UR38, 0x2 ;  /* 0x0000002602037c11 */ /* 0x040fe4000f8e10ff */
        /* <DEDUP_REMOVED lines=8> */
[----:B------:R-:W3:Y:S01]  /*4640*/  LDS R18, [R2+0xc] ;  /* 0x00000c0002127984 */ /* 0x000ee20000000800 */
[----:B0-----:R-:W-:-:S04]  /*4650*/  FFMA R4, R5, R4, R0 ;  /* 0x0000000405047223 */ /* 0x001fc80000000000 */
[----:B-1----:R-:W-:-:S04]  /*4660*/  FFMA R4, R7, R6, R4 ;  /* 0x0000000607047223 */ /* 0x002fc80000000004 */
[----:B--2---:R-:W-:-:S04]  /*4670*/  FFMA R4, R15, R16, R4 ;  /* 0x000000100f047223 */ /* 0x004fc80000000004 */
[----:B---3--:R-:W-:-:S07]  /*4680*/  FFMA R0, R17, R18, R4 ;  /* 0x0000001211007223 */ /* 0x008fce0000000004 */
.L_x_230:
[----:B------:R-:W-:Y:S05]  /*4690*/  BRA.U !UP3, `(.L_x_227) ;  /* 0x000000010b4c7547 */ /* 0x000fea000b800000 */
[----:B------:R-:W-:Y:S01]  /*46a0*/  UISETP.NE.AND UP2, UPT, UR34, URZ, UPT ;  /* 0x000000ff2200728c */ /* 0x000fe2000bf45270 */
[----:B------:R-:W-:-:S08]  /*46b0*/  ISETP.NE.AND P0, PT, RZ, UR31, PT ;  /* 0x0000001fff007c0c */ /* 0x000fd0000bf05270 */
        /* <DEDUP_REMOVED lines=8> */
[----:B------:R-:W1:Y:S01]  /*4740*/  LDS R6, [R2+0x4] ;  /* 0x0000040002067984 */ /* 0x000e620000000800 */
[----:B0-----:R-:W-:-:S04]  /*4750*/  FFMA R0, R5, R4, R0 ;  /* 0x0000000405007223 */ /* 0x001fc80000000000 */
[----:B-1----:R-:W-:-:S07]  /*4760*/  FFMA R0, R7, R6, R0 ;  /* 0x0000000607007223 */ /* 0x002fce0000000000 */
.L_x_231:
[----:B------:R-:W-:-:S04]  /*4770*/  @P0 IADD3 R2, PT, PT, R9, UR4, RZ ;  /* 0x0000000409020c10 */ /* 0x000fc8000fffe0ff */
[C---:B------:R-:W-:Y:S02]  /*4780*/  @P0 LEA R3, R2.reuse, UR38, 0x2 ;  /* 0x0000002602030c11 */ /* 0x040fe4000f8e10ff */
[----:B------:R-:W-:-:S04]  /*4790*/  @P0 LEA R2, R2, UR35, 0x2 ;  /* 0x0000002302020c11 */ /* 0x000fc8000f8e10ff */
[----:B------:R-:W-:Y:S04]  /*47a0*/  @P0 LDS R3, [R3] ;  /* 0x0000000003030984 */ /* 0x000fe80000000800 */
[----:B------:R-:W0:Y:S02]  /*47b0*/  @P0 LDS R2, [R2] ;  /* 0x0000000002020984 */ /* 0x000e240000000800 */
[----:B0-----:R-:W-:-:S07]  /*47c0*/  @P0 FFMA R0, R3, R2, R0 ;  /* 0x0000000203000223 */ /* 0x001fce0000000000 */
.L_x_227:
[----:B------:R-:W-:Y:S05]  /*47d0*/  BRA.U !UP1, `(.L_x_232) ;  /* 0x0000000509bc7547 */ /* 0x000fea000b800000 */
[----:B------:R-:W-:Y:S01]  /*47e0*/  UISETP.GE.U32.AND UP2, UPT, UR23, 0x7, UPT ;  /* 0x000000071700788c */ /* 0x000fe2000bf46070 */
[----:B------:R-:W-:-:S08]  /*47f0*/  UMOV UR4, URZ ;  /* 0x000000ff00047c82 */ /* 0x000fd00008000000 */
[----:B------:R-:W-:Y:S05]  /*4800*/  BRA.U !UP2, `(.L_x_233) ;  /* 0x000000010ac47547 */ /* 0x000fea000b800000 */
[----:B------:R-:W0:Y:S01]  /*4810*/  LDC R3, c[0x0][0x3c8] ;  /* 0x0000f200ff037b82 */ /* 0x000e220000000800 */
[----:B------:R-:W-:-:S05]  /*4820*/  UMOV UR4, URZ ;  /* 0x000000ff00047c82 */ /* 0x000fca0008000000 */
.L_x_234:
[----:B0-----:R-:W-:Y:S01]  /*4830*/  IMAD R4, R8, R3, UR4 ;  /* 0x0000000408047e24 */ /* 0x001fe2000f8e0203 */
[----:B------:R-:W-:-:S04]  /*4840*/  UIADD3 UR4, UPT, UPT, UR4, 0x8, URZ ;  /* 0x0000000804047890 */ /* 0x000fc8000fffe0ff */
[C---:B-1----:R-:W-:Y:S01]  /*4850*/  LEA R2, R4.reuse, UR16, 0x2 ;  /* 0x0000001004027c11 */ /* 0x042fe2000f8e10ff */
[----:B------:R-:W-:Y:S01]  /*4860*/  UISETP.NE.AND UP2, UPT, UR4, UR12, UPT ;  /* 0x0000000c0400728c */ /* 0x000fe2000bf45270 */
[----:B------:R-:W-:-:S03]  /*4870*/  LEA R4, R4, UR40, 0x2 ;  /* 0x0000002804047c11 */ /* 0x000fc6000f8e10ff */
[----:B------:R-:W0:Y:S04]  /*4880*/  LDS R7, [R2] ;  /* 0x0000000002077984 */ /* 0x000e280000000800 */
[----:B------:R-:W1:Y:S04]  /*4890*/  LDS R5, [R4] ;  /* 0x0000000004057984 */ /* 0x000e680000000800 */
[----:B------:R-:W2:Y:S04]  /*48a0*/  LDS R15, [R2+0x8] ;  /* 0x00000800020f7984 */ /* 0x000ea80000000800 */
[----:B------:R-:W-:Y:S01]  /*48b0*/  LDS R17, [R2+0xc] ;  /* 0x00000c0002117984 */ /* 0x000fe20000000800 */
[----:B0-----:R-:W-:-:S03]  /*48c0*/  FADD R6, R7, -R0 ;  /* 0x8000000007067221 */ /* 0x001fc60000000000 */
[----:B------:R-:W0:Y:S01]  /*48d0*/  LDS R7, [R2+0x4] ;  /* 0x0000040002077984 */ /* 0x000e220000000800 */
[----:B-1----:R-:W-:Y:S01]  /*48e0*/  FMUL R5, R5, R6 ;  /* 0x0000000605057220 */ /* 0x002fe20000400000 */
[----:B--2---:R-:W-:-:S04]  /*48f0*/  FADD R15, R15, -R0 ;  /* 0x800000000f0f7221 */ /* 0x004fc80000000000 */
[----:B------:R-:W-:Y:S04]  /*4900*/  STS [R2], R5 ;  /* 0x0000000502007388 */ /* 0x000fe80000000800 */
[----:B------:R-:W1:Y:S01]  /*4910*/  LDS R6, [R4+0x4] ;  /* 0x0000040004067984 */ /* 0x000e620000000800 */
[----:B0-----:R-:W-:-:S04]  /*4920*/  FADD R7, R7, -R0 ;  /* 0x8000000007077221 */ /* 0x001fc80000000000 */
[----:B-1----:R-:W-:-:S05]  /*4930*/  FMUL R7, R6, R7 ;  /* 0x0000000706077220 */ /* 0x002fca0000400000 */
        /* <DEDUP_REMOVED lines=30> */
.L_x_233:
[----:B------:R-:W-:-:S09]  /*4b20*/  UISETP.NE.AND UP2, UPT, UR22, URZ, UPT ;  /* 0x000000ff1600728c */ /* 0x000fd2000bf45270 */
[----:B------:R-:W-:Y:S05]  /*4b30*/  BRA.U !UP2, `(.L_x_232) ;  /* 0x000000010ae47547 */ /* 0x000fea000b800000 */
[----:B------:R-:W-:Y:S02]  /*4b40*/  UISETP.GE.U32.AND UP2, UPT, UR36, 0x3, UPT ;  /* 0x000000032400788c */ /* 0x000fe4000bf46070 */
[----:B------:R-:W-:-:S07]  /*4b50*/  UISETP.NE.AND UP3, UPT, UR21, URZ, UPT ;  /* 0x000000ff1500728c */ /* 0x000fce000bf65270 */
[----:B------:R-:W-:Y:S05]  /*4b60*/  BRA.U !UP2, `(.L_x_235) ;  /* 0x000000010a647547 */ /* 0x000fea000b800000 */
[----:B------:R-:W1:Y:S02]  /*4b70*/  LDC R3, c[0x0][0x3c8] ;  /* 0x0000f200ff037b82 */ /* 0x000e640000000800 */
[----:B-1----:R-:W-:Y:S01]  /*4b80*/  IMAD R2, R8, R3, UR4 ;  /* 0x0000000408027e24 */ /* 0x002fe2000f8e0203 */
[----:B------:R-:W-:-:S04]  /*4b90*/  UIADD3 UR4, UPT, UPT, UR4, 0x4, URZ ;  /* 0x0000000404047890 */ /* 0x000fc8000fffe0ff */
[C---:B------:R-:W-:Y:S02]  /*4ba0*/  LEA R4, R2.reuse, UR16, 0x2 ;  /* 0x0000001002047c11 */ /* 0x040fe4000f8e10ff */
[----:B------:R-:W-:-:S03]  /*4bb0*/  LEA R2, R2, UR40, 0x2 ;  /* 0x0000002802027c11 */ /* 0x000fc6000f8e10ff */
[----:B------:R-:W0:Y:S04]  /*4bc0*/  LDS R5, [R4] ;  /* 0x0000000004057984 */ /* 0x000e280000000800 */
[----:B------:R-:W1:Y:S04]  /*4bd0*/  LDS R3, [R2] ;  /* 0x0000000002037984 */ /* 0x000e680000000800 */
[----:B------:R-:W2:Y:S04]  /*4be0*/  LDS R7, [R4+0x4] ;  /* 0x0000040004077984 */ /* 0x000ea80000000800 */
[----:B------:R-:W-:Y:S01]  /*4bf0*/  LDS R15, [R4+0xc] ;  /* 0x00000c00040f7984 */ /* 0x000fe20000000800 */
[----:B0-----:R-:W-:-:S04]  /*4c00*/  FADD R6, R5, -R0 ;  /* 0x8000000005067221 */ /* 0x001fc80000000000 */
[----:B-1----:R-:W-:Y:S01]  /*4c10*/  FMUL R3, R3, R6 ;  /* 0x0000000603037220 */ /* 0x002fe20000400000 */
[----:B--2---:R-:W-:-:S04]  /*4c20*/  FADD R6, R7, -R0 ;  /* 0x8000000007067221 */ /* 0x004fc80000000000 */
        /* <DEDUP_REMOVED lines=13> */
.L_x_235:
[----:B------:R-:W-:Y:S05]  /*4d00*/  BRA.U !UP3, `(.L_x_232) ;  /* 0x000000010b707547 */ /* 0x000fea000b800000 */
[----:B------:R-:W-:Y:S02]  /*4d10*/  UISETP.NE.AND UP2, UPT, UR37, URZ, UPT ;  /* 0x000000ff2500728c */ /* 0x000fe4000bf45270 */
[----:B------:R-:W-:-:S07]  /*4d20*/  UISETP.NE.AND UP3, UPT, UR18, URZ, UPT ;  /* 0x000000ff1200728c */ /* 0x000fce000bf65270 */
[----:B------:R-:W-:Y:S05]  /*4d30*/  BRA.U !UP2, `(.L_x_236) ;  /* 0x000000010a3c7547 */ /* 0x000fea000b800000 */
[----:B0-----:R-:W0:Y:S02]  /*4d40*/  LDC R3, c[0x0][0x3c8] ;  /* 0x0000f200ff037b82 */ /* 0x001e240000000800 */
[----:B0-----:R-:W-:Y:S01]  /*4d50*/  IMAD R3, R8, R3, UR4 ;  /* 0x0000000408037e24 */ /* 0x001fe2000f8e0203 */
[----:B------:R-:W-:-:S04]  /*4d60*/  UIADD3 UR4, UPT, UPT, UR4, 0x2, URZ ;  /* 0x0000000204047890 */ /* 0x000fc8000fffe0ff */
[C---:B------:R-:W-:Y:S02]  /*4d70*/  LEA R7, R3.reuse, UR16, 0x2 ;  /* 0x0000001003077c11 */ /* 0x040fe4000f8e10ff */
[----:B------:R-:W-:-:S03]  /*4d80*/  LEA R6, R3, UR40, 0x2 ;  /* 0x0000002803067c11 */ /* 0x000fc6000f8e10ff */
[----:B------:R-:W0:Y:S04]  /*4d90*/  LDS R3, [R7] ;  /* 0x0000000007037984 */ /* 0x000e280000000800 */
[----:B-1----:R-:W1:Y:S04]  /*4da0*/  LDS R2, [R6] ;  /* 0x0000000006027984 */ /* 0x002e680000000800 */
[----:B------:R-:W2:Y:S01]  /*4db0*/  LDS R5, [R7+0x4] ;  /* 0x0000040007057984 */ /* 0x000ea20000000800 */
[----:B0-----:R-:W-:-:S04]  /*4dc0*/  FADD R3, R3, -R0 ;  /* 0x8000000003037221 */ /* 0x001fc80000000000 */
[----:B-1----:R-:W-:Y:S01]  /*4dd0*/  FMUL R2, R2, R3 ;  /* 0x0000000302027220 */ /* 0x002fe20000400000 */
[----:B--2---:R-:W-:-:S04]  /*4de0*/  FADD R4, R5, -R0 ;  /* 0x8000000005047221 */ /* 0x004fc80000000000 */
[----:B------:R-:W-:Y:S04]  /*4df0*/  STS [R7], R2 ;  /* 0x0000000207007388 */ /* 0x000fe80000000800 */
[----:B------:R-:W0:Y:S02]  /*4e00*/  LDS R3, [R6+0x4] ;  /* 0x0000040006037984 */ /* 0x000e240000000800 */
[----:B0-----:R-:W-:-:S05]  /*4e10*/  FMUL R3, R3, R4 ;  /* 0x0000000403037220 */ /* 0x001fca0000400000 */
[----:B------:R2:W-:Y:S02]  /*4e20*/  STS [R7+0x4], R3 ;  /* 0x0000040307007388 */ /* 0x0005e40000000800 */
.L_x_236:
[----:B------:R-:W-:Y:S05]  /*4e30*/  BRA.U !UP3, `(.L_x_232) ;  /* 0x000000010b247547 */ /* 0x000fea000b800000 */
[----:B0-2---:R-:W1:Y:S02]  /*4e40*/  LDC R3, c[0x0][0x3c8] ;  /* 0x0000f200ff037b82 */ /* 0x005e640000000800 */
[----:B-1----:R-:W-:-:S05]  /*4e50*/  IMAD R2, R8, R3, UR4 ;  /* 0x0000000408027e24 */ /* 0x002fca000f8e0203 */
[C---:B------:R-:W-:Y:S02]  /*4e60*/  LEA R3, R2.reuse, UR16, 0x2 ;  /* 0x0000001002037c11 */ /* 0x040fe4000f8e10ff */
[----:B------:R-:W-:-:S03]  /*4e70*/  LEA R2, R2, UR40, 0x2 ;  /* 0x0000002802027c11 */ /* 0x000fc6000f8e10ff */
[----:B------:R-:W0:Y:S04]  /*4e80*/  LDS R5, [R3] ;  /* 0x0000000003057984 */ /* 0x000e280000000800 */
[----:B------:R-:W1:Y:S01]  /*4e90*/  LDS R2, [R2] ;  /* 0x0000000002027984 */ /* 0x000e620000000800 */
[----:B0-----:R-:W-:-:S04]  /*4ea0*/  FADD R5, R5, -R0 ;  /* 0x8000000005057221 */ /* 0x001fc80000000000 */
[----:B-1----:R-:W-:-:S05]  /*4eb0*/  FMUL R0, R2, R5 ;  /* 0x0000000502007220 */ /* 0x002fca0000400000 */
[----:B------:R3:W-:Y:S02]  /*4ec0*/  STS [R3], R0 ;  /* 0x0000000003007388 */ /* 0x0007e40000000800 */
.L_x_232:
[----:B------:R-:W-:Y:S05]  /*4ed0*/  BRA.U !UP0, `(.L_x_237) ;  /* 0x00000009086c7547 */ /* 0x000fea000b800000 */
[----:B---3--:R-:W-:Y:S01]  /*4ee0*/  IMAD R0, R14, UR24, R13 ;  /* 0x000000180e007c24 */ /* 0x008fe2000f8e020d */
[----:B------:R-:W-:Y:S06]  /*4ef0*/  BRA.U !UP1, `(.L_x_238) ;  /* 0x0000000509f87547 */ /* 0x000fec000b800000 */
[----:B------:R-:W-:-:S05]  /*4f00*/  UMOV UR4, URZ ;  /* 0x000000ff00047c82 */ /* 0x000fca0008000000 */
.L_x_244:
[----:B------:R-:W-:Y:S01]  /*4f10*/  UISETP.GE.U32.AND UP1, UPT, UR23, 0x7, UPT ;  /* 0x000000071700788c */ /* 0x000fe2000bf26070 */
[----:B-1----:R-:W-:Y:S01]  /*4f20*/  HFMA2 R2, -RZ, RZ, 0, 0 ;  /* 0x00000000ff027431 */ /* 0x002fe200000001ff */
[----:B------:R-:W-:-:S07]  /*4f30*/  UMOV UR5, URZ ;  /* 0x000000ff00057c82 */ /* 0x000fce0008000000 */
[----:B------:R-:W-:Y:S05]  /*4f40*/  BRA.U !UP1, `(.L_x_239) ;  /* 0x0000000109b87547 */ /* 0x000fea000b800000 */
[----:B------:R-:W1:Y:S01]  /*4f50*/  S2UR UR17, SR_CgaCtaId ;  /* 0x00000000001179c3 */ /* 0x000e620000008800 */
[----:B------:R-:W-:Y:S01]  /*4f60*/  UMOV UR5, 0x400 ;  /* 0x0000040000057882 */ /* 0x000fe20000000000 */
[----:B------:R-:W-:Y:S01]  /*4f70*/  MOV R2, RZ ;  /* 0x000000ff00027202 */ /* 0x000fe20000000f00 */
[----:B------:R-:W3:Y:S05]  /*4f80*/  LDCU UR45, c[0x0][0x3bc] ;  /* 0x00007780ff2d77ac */ /* 0x000eea0008000800 */
[----:B0-2---:R-:W0:Y:S01]  /*4f90*/  LDC R3, c[0x0][0x3c8] ;  /* 0x0000f200ff037b82 */ /* 0x005e220000000800 */
[----:B-1----:R-:W-:-:S03]  /*4fa0*/  ULEA UR42, UR17, UR5, 0x18 ;  /* 0x00000005112a7291 */ /* 0x002fc6000f8ec0ff */
[----:B---3--:R-:W-:-:S09]  /*4fb0*/  UMOV UR5, URZ ;  /* 0x000000ff00057c82 */ /* 0x008fd20008000000 */
.L_x_240:
[----:B------:R-:W-:Y:S02]  /*4fc0*/  UIMAD UR17, UR5, UR45, UR4 ;  /* 0x0000002d051172a4 */ /* 0x000fe4000f8e0204 */
[----:B0-----:R-:W-:Y:S01]  /*4fd0*/  IMAD R4, R8, R3, UR5 ;  /* 0x0000000508047e24 */ /* 0x001fe2000f8e0203 */
        /* <DEDUP_REMOVED lines=22> */
[----:B------:R-:W5:Y:S01]  /*5140*/  LDS R7, [UR44] ;  /* 0x0000002cff077984 */ /* 0x000f620008000800 */
        /* <DEDUP_REMOVED lines=14> */
.L_x_239:
[----:B------:R-:W-:-:S09]  /*5230*/  UISETP.NE.AND UP1, UPT, UR22, URZ, UPT ;  /* 0x000000ff1600728c */ /* 0x000fd2000bf25270 */
[----:B------:R-:W-:Y:S05]  /*5240*/  BRA.U !UP1, `(.L_x_241) ;  /* 0x0000000109f87547 */ /* 0x000fea000b800000 */
[----:B------:R-:W-:Y:S02]  /*5250*/  UISETP.GE.U32.AND UP1, UPT, UR36, 0x3, UPT ;  /* 0x000000032400788c */ /* 0x000fe4000bf26070 */
[----:B------:R-:W-:-:S07]  /*5260*/  UISETP.NE.AND UP2, UPT, UR21, URZ, UPT ;  /* 0x000000ff1500728c */ /* 0x000fce000bf45270 */
        /* <DEDUP_REMOVED lines=26> */
.L_x_242:
[----:B------:R-:W-:Y:S05]  /*5410*/  BRA.U !UP2, `(.L_x_241) ;  /* 0x000000010a847547 */ /* 0x000fea000b800000 */
[----:B------:R-:W-:Y:S02]  /*5420*/  UISETP.NE.AND UP1, UPT, UR37, URZ, UPT ;  /* 0x000000ff2500728c */ /* 0x000fe4000bf25270 */
        /* <DEDUP_REMOVED lines=13> */
[----:B------:R-:W-:Y:S04]  /*5500*/  LDS R4, [UR42] ;  /* 0x0000002aff047984 */ /* 0x000fe80008000800 */
[----:B------:R-:W0:Y:S04]  /*5510*/  LDS R5, [R3] ;  /* 0x0000000003057984 */ /* 0x000e280000000800 */
[----:B------:R-:W-:Y:S04]  /*5520*/  LDS R7, [R3+0x4] ;  /* 0x0000040003077984 */ /* 0x000fe80000000800 */
[----:B------:R-:W1:Y:S01]  /*5530*/  LDS R6, [UR17] ;  /* 0x00000011ff067984 */ /* 0x000e620008000800 */
[----:B0-----:R-:W-:-:S04]  /*5540*/  FFMA R2, R5, R4, R2 ;  /* 0x0000000405027223 */ /* 0x001fc80000000002 */
[----:B-1----:R-:W-:-:S07]  /*5550*/  FFMA R2, R7, R6, R2 ;  /* 0x0000000607027223 */ /* 0x002fce0000000002 */
.L_x_243:
        /* <DEDUP_REMOVED lines=8> */
[----:B0-----:R-:W-:-:S05]  /*55e0*/  IMAD R3, R8, R3, UR5 ;  /* 0x0000000508037e24 */ /* 0x001fca000f8e0203 */
[----:B------:R-:W-:-:S03]  /*55f0*/  LEA R3, R3, UR16, 0x2 ;  /* 0x0000001003037c11 */ /* 0x000fc6000f8e10ff */
[----:B------:R-:W-:Y:S04]  /*5600*/  LDS R4, [UR17] ;  /* 0x00000011ff047984 */ /* 0x000fe80008000800 */
[----:B------:R-:W0:Y:S02]  /*5610*/  LDS R3, [R3] ;  /* 0x0000000003037984 */ /* 0x000e240000000800 */
[----:B0-----:R-:W-:-:S07]  /*5620*/  FFMA R2, R3, R4, R2 ;  /* 0x0000000403027223 */ /* 0x001fce0000000002 */
.L_x_241:
[----:B0-----:R-:W0:Y:S01]  /*5630*/  LDC.64 R4, c[0x0][0x3d8] ;  /* 0x0000f600ff047b82 */ /* 0x001e220000000a00 */
[----:B------:R-:W1:Y:S01]  /*5640*/  LDCU UR5, c[0x0][0x3d0] ;  /* 0x00007a00ff0577ac */ /* 0x000e620008000800 */
[----:B--2---:R-:W-:-:S04]  /*5650*/  VIADD R3, R0, UR4 ;  /* 0x0000000400037c36 */ /* 0x004fc80008000000 */
[----:B0-----:R-:W-:-:S04]  /*5660*/  IMAD.WIDE R4, R3, 0x4, R4 ;  /* 0x0000000403047825 */ /* 0x001fc800078e0204 */
[----:B-1----:R-:W-:Y:S01]  /*5670*/  FMUL R3, R2, UR5 ;  /* 0x0000000502037c20 */ /* 0x002fe20008400000 */
[----:B------:R-:W0:Y:S04]  /*5680*/  LDCU UR5, c[0x0][0x3bc] ;  /* 0x00007780ff0577ac */ /* 0x000e280008000800 */
[----:B------:R4:W-:Y:S01]  /*5690*/  REDG.E.ADD.F32.FTZ.RN.STRONG.GPU desc[UR8][R4.64], R3 ;  /* 0x00000003040079a6 */ /* 0x0009e2000c12f308 */
[----:B------:R-:W-:-:S04]  /*56a0*/  UIADD3 UR4, UPT, UPT, UR4, 0x1, URZ ;  /* 0x0000000104047890 */ /* 0x000fc8000fffe0ff */
[----:B0-----:R-:W-:-:S09]  /*56b0*/  UISETP.NE.AND UP1, UPT, UR4, UR5, UPT ;  /* 0x000000050400728c */ /* 0x001fd2000bf25270 */
[----:B----4-:R-:W-:Y:S05]  /*56c0*/  BRA.U !UP1, `(.L_x_237) ;  /* 0x0000000109707547 */ /* 0x010fea000b800000 */
[----:B------:R-:W-:Y:S05]  /*56d0*/  BRA `(.L_x_244) ;  /* 0xfffffff8000c7947 */ /* 0x000fea000383ffff */
.L_x_238:
[----:B------:R-:W-:Y:S01]  /*56e0*/  UISETP.GE.U32.AND UP1, UPT, UR26, 0x3, UPT ;  /* 0x000000031a00788c */ /* 0x000fe2000bf26070 */
[----:B------:R-:W-:-:S08]  /*56f0*/  UMOV UR4, URZ ;  /* 0x000000ff00047c82 */ /* 0x000fd00008000000 */
[----:B------:R-:W-:Y:S05]  /*5700*/  BRA.U !UP1, `(.L_x_245) ;  /* 0x0000000109307547 */ /* 0x000fea000b800000 */
[----:B0-----:R-:W0:Y:S01]  /*5710*/  LDC.64 R4, c[0x0][0x3d8] ;  /* 0x0000f600ff047b82 */ /* 0x001e220000000a00 */
[----:B------:R-:W-:-:S05]  /*5720*/  UMOV UR4, URZ ;  /* 0x000000ff00047c82 */ /* 0x000fca0008000000 */
.L_x_246:
[----:B--2---:R-:W-:-:S05]  /*5730*/  IADD3 R3, PT, PT, R0, UR4, RZ ;  /* 0x0000000400037c10 */ /* 0x004fca000fffe0ff */
[----:B01----:R-:W-:-:S05]  /*5740*/  IMAD.WIDE R2, R3, 0x4, R4 ;  /* 0x0000000403027825 */ /* 0x003fca00078e0204 */
[----:B------:R3:W-:Y:S04]  /*5750*/  REDG.E.ADD.F32.FTZ.RN.STRONG.GPU desc[UR8][R2.64], R11 ;  /* 0x0000000b020079a6 */ /* 0x0007e8000c12f308 */
[----:B------:R3:W-:Y:S04]  /*5760*/  REDG.E.ADD.F32.FTZ.RN.STRONG.GPU desc[UR8][R2.64+0x4], R11 ;  /* 0x0000040b020079a6 */ /* 0x0007e8000c12f308 */
[----:B------:R3:W-:Y:S04]  /*5770*/  REDG.E.ADD.F32.FTZ.RN.STRONG.GPU desc[UR8][R2.64+0x8], R11 ;  /* 0x0000080b020079a6 */ /* 0x0007e8000c12f308 */
[----:B------:R3:W-:Y:S01]  /*5780*/  REDG.E.ADD.F32.FTZ.RN.STRONG.GPU desc[UR8][R2.64+0xc], R11 ;  /* 0x00000c0b020079a6 */ /* 0x0007e2000c12f308 */
[----:B------:R-:W-:-:S04]  /*5790*/  UIADD3 UR4, UPT, UPT, UR4, 0x4, URZ ;  /* 0x0000000404047890 */ /* 0x000fc8000fffe0ff */
[----:B------:R-:W-:-:S09]  /*57a0*/  UISETP.NE.AND UP1, UPT, UR4, UR15, UPT ;  /* 0x0000000f0400728c */ /* 0x000fd2000bf25270 */
[----:B---3--:R-:W-:Y:S05]  /*57b0*/  BRA.U UP1, `(.L_x_246) ;  /* 0xfffffffd01dc7547 */ /* 0x008fea000b83ffff */
[----:B------:R-:W-:-:S05]  /*57c0*/  UMOV UR4, UR15 ;  /* 0x0000000f00047c82 */ /* 0x000fca0008000000 */
.L_x_245:
[----:B------:R-:W-:-:S09]  /*57d0*/  UISETP.NE.AND UP1, UPT, UR29, URZ, UPT ;  /* 0x000000ff1d00728c */ /* 0x000fd2000bf25270 */
[----:B------:R-:W-:Y:S05]  /*57e0*/  BRA.U !UP1, `(.L_x_237) ;  /* 0x0000000109287547 */ /* 0x000fea000b800000 */
[----:B012---:R-:W0:Y:S01]  /*57f0*/  LDC.64 R2, c[0x0][0x3d8] ;  /* 0x0000f600ff027b82 */ /* 0x007e220000000a00 */
        /* <DEDUP_REMOVED lines=9> */
.L_x_237:
[----:B------:R-:W-:Y:S06]  /*5890*/  BAR.SYNC.DEFER_BLOCKING 0x0 ;  /* 0x0000000000007b1d */ /* 0x000fec0000010000 */
[----:B------:R-:W-:Y:S05]  /*58a0*/  BRA.U !UP0, `(.L_x_247) ;  /* 0x0000000908f87547 */ /* 0x000fea000b800000 */
[----:B------:R-:W5:Y:S01]  /*58b0*/  LDCU UR4, c[0x0][0x3cc] ;  /* 0x00007980ff0477ac */ /* 0x000f620008000800 */
[----:B------:R-:W-:Y:S01]  /*58c0*/  BSSY.RECONVERGENT B0, `(.L_x_247) ;  /* 0x00000bc000007945 */ /* 0x000fe20003800200 */
[----:B-----5:R-:W-:-:S09]  /*58d0*/  UISETP.GE.AND UP1, UPT, UR4, 0x1, UPT ;  /* 0x000000010400788c */ /* 0x020fd2000bf26270 */
[----:B------:R-:W-:Y:S05]  /*58e0*/  BRA.U !UP1, `(.L_x_248) ;  /* 0x0000000509fc7547 */ /* 0x000fea000b800000 */
[----:B------:R-:W-:-:S05]  /*58f0*/  UMOV UR4, URZ ;  /* 0x000000ff00047c82 */ /* 0x000fca0008000000 */
.L_x_257:
[----:B------:R-:W5:Y:S01]  /*5900*/  LDCU UR5, c[0x0][0x3cc] ;  /* 0x00007980ff0577ac */ /* 0x000f620008000800 */
[----:B---3--:R-:W-:Y:S01]  /*5910*/  HFMA2 R0, -RZ, RZ, 0, 0 ;  /* 0x00000000ff007431 */ /* 0x008fe200000001ff */
[----:B-----5:R-:W-:-:S03]  /*5920*/  UISETP.GE.U32.AND UP1, UPT, UR5, 0x8, UPT ;  /* 0x000000080500788c */ /* 0x020fc6000bf26070 */
[----:B------:R-:W-:-:S06]  /*5930*/  UMOV UR5, URZ ;  /* 0x000000ff00057c82 */ /* 0x000fcc0008000000 */
[----:B------:R-:W-:Y:S05]  /*5940*/  BRA.U !UP1, `(.L_x_249) ;  /* 0x0000000109c47547 */ /* 0x000fea000b800000 */
[----:B012-4-:R-:W0:Y:S01]  /*5950*/  LDC R3, c[0x0][0x3c8] ;  /* 0x0000f200ff037b82 */ /* 0x017e220000000800 */
[----:B------:R-:W-:Y:S01]  /*5960*/  MOV R0, RZ ;  /* 0x000000ff00007202 */ /* 0x000fe20000000f00 */
[----:B------:R-:W1:Y:S01]  /*5970*/  LDCU UR44, c[0x0][0x3bc] ;  /* 0x00007780ff2c77ac */ /* 0x000e620008000800 */
[----:B------:R-:W-:-:S05]  /*5980*/  UMOV UR5, URZ ;  /* 0x000000ff00057c82 */ /* 0x000fca0008000000 */
.L_x_250:
[----:B-1----:R-:W-:Y:S02]  /*5990*/  UIMAD UR17, UR5, UR44, UR4 ;  /* 0x0000002c051172a4 */ /* 0x002fe4000f8e0204 */
        /* <DEDUP_REMOVED lines=8> */
[----:B------:R-:W-:-:S02]  /*5a20*/  ULEA UR43, UR44, UR42, 0x2 ;  /* 0x0000002a2c2b7291 */ /* 0x000fc4000f8e10ff */
[----:B------:R-:W0:Y:S01]  /*5a30*/  LDS R5, [UR17] ;  /* 0x00000011ff057984 */ /* 0x000e220008000800 */
[----:B------:R-:W-:Y:S01]  /*5a40*/  VIADD R6, R4, UR6 ;  /* 0x0000000604067c36 */ /* 0x000fe20008000000 */
[----:B------:R-:W-:Y:S02]  /*5a50*/  ULEA UR17, UR44, UR43, 0x2 ;  /* 0x0000002b2c117291 */ /* 0x000fe4000f8e10ff */
[----:B------:R-:W-:Y:S02]  /*5a60*/  LDS R2, [R16+UR6] ;  /* 0x0000000610027984 */ /* 0x000fe40008000800 */
[----:B------:R-:W-:Y:S02]  /*5a70*/  IADD3 R23, PT, PT, R6, UR6, RZ ;  /* 0x0000000606177c10 */ /* 0x000fe4000fffe0ff */
[----:B------:R-:W1:Y:S01]  /*5a80*/  LDS R15, [UR42] ;  /* 0x0000002aff0f7984 */ /* 0x000e620008000800 */
[----:B------:R-:W-:Y:S01]  /*5a90*/  ULEA UR42, UR44, UR17, 0x2 ;  /* 0x000000112c2a7291 */ /* 0x000fe2000f8e10ff */
[----:B------:R-:W-:-:S02]  /*5aa0*/  IADD3 R22, PT, PT, R23, UR6, RZ ;  /* 0x0000000617167c10 */ /* 0x000fc4000fffe0ff */
[----:B------:R-:W-:Y:S02]  /*5ab0*/  LDS R4, [R4+UR6] ;  /* 0x0000000604047984 */ /* 0x000fe40008000800 */
[----:B------:R-:W-:Y:S02]  /*5ac0*/  IADD3 R20, PT, PT, R22, UR6, RZ ;  /* 0x0000000616147c10 */ /* 0x000fe4000fffe0ff */
[----:B------:R-:W2:Y:S01]  /*5ad0*/  LDS R17, [UR43] ;  /* 0x0000002bff117984 */ /* 0x000ea20008000800 */
[----:B------:R-:W-:Y:S01]  /*5ae0*/  ULEA UR43, UR44, UR42, 0x2 ;  /* 0x0000002a2c2b7291 */ /* 0x000fe2000f8e10ff */
[----:B------:R-:W-:Y:S02]  /*5af0*/  IADD3 R18, PT, PT, R20, UR6, RZ ;  /* 0x0000000614127c10 */ /* 0x000fe4000fffe0ff */
        /* <DEDUP_REMOVED lines=22> */
.L_x_249:
[----:B------:R-:W-:-:S09]  /*5c60*/  UISETP.NE.AND UP1, UPT, UR20, URZ, UPT ;  /* 0x000000ff1400728c */ /* 0x000fd2000bf25270 */
[----:B------:R-:W-:Y:S05]  /*5c70*/  BRA.U !UP1, `(.L_x_251) ;  /* 0x0000000109dc7547 */ /* 0x000fea000b800000 */
[----:B------:R-:W-:Y:S02]  /*5c80*/  UISETP.GE.U32.AND UP1, UPT, UR39, 0x3, UPT ;  /* 0x000000032700788c */ /* 0x000fe4000bf26070 */
[----:B------:R-:W-:-:S07]  /*5c90*/  UISETP.NE.AND UP2, UPT, UR19, URZ, UPT ;  /* 0x000000ff1300728c */ /* 0x000fce000bf45270 */
[----:B------:R-:W-:Y:S05]  /*5ca0*/  BRA.U !UP1, `(.L_x_252) ;  /* 0x0000000109607547 */ /* 0x000fea000b800000 */
[----:B012-4-:R-:W0:Y:S01]  /*5cb0*/  LDC R3, c[0x0][0x3c8] ;  /* 0x0000f200ff037b82 */ /* 0x017e220000000800 */
[----:B------:R-:W1:Y:S02]  /*5cc0*/  LDCU UR42, c[0x0][0x3bc] ;  /* 0x00007780ff2a77ac */ /* 0x000e640008000800 */
[----:B-1----:R-:W-:-:S04]  /*5cd0*/  UIMAD UR17, UR5, UR42, UR4 ;  /* 0x0000002a051172a4 */ /* 0x002fc8000f8e0204 */
        /* <DEDUP_REMOVED lines=9> */
[----:B------:R-:W0:Y:S02]  /*5d70*/  LDS R3, [R2] ;  /* 0x0000000002037984 */ /* 0x000e240000000800 */
[----:B------:R-:W-:Y:S02]  /*5d80*/  VIADD R15, R5, UR6 ;  /* 0x00000006050f7c36 */ /* 0x000fe40008000000 */
        /* <DEDUP_REMOVED lines=10> */
.L_x_252:
[----:B------:R-:W-:Y:S05]  /*5e30*/  BRA.U !UP2, `(.L_x_251) ;  /* 0x000000010a6c7547 */ /* 0x000fea000b800000 */
[----:B------:R-:W-:Y:S02]  /*5e40*/  UISETP.NE.AND UP1, UPT, UR41, URZ, UPT ;  /* 0x000000ff2900728c */ /* 0x000fe4000bf25270 */
        /* <DEDUP_REMOVED lines=13> */
[----:B------:R-:W1:Y:S01]  /*5f20*/  LDS R4, [UR17] ;  /* 0x00000011ff047984 */ /* 0x000e620008000800 */
[----:B0-----:R-:W-:-:S04]  /*5f30*/  FFMA R0, R5, R2, R0 ;  /* 0x0000000205007223 */ /* 0x001fc80000000000 */
[----:B-1----:R-:W-:-:S07]  /*5f40*/  FFMA R0, R7, R4, R0 ;  /* 0x0000000407007223 */ /* 0x002fce0000000000 */
.L_x_253:
[----:B------:R-:W-:Y:S05]  /*5f50*/  BRA.U !UP2, `(.L_x_251) ;  /* 0x000000010a247547 */ /* 0x000fea000b800000 */
[----:B012-4-:R-:W0:Y:S01]  /*5f60*/  LDC R3, c[0x0][0x3c8] ;  /* 0x0000f200ff037b82 */ /* 0x017e220000000800 */
[----:B------:R-:W1:Y:S02]  /*5f70*/  LDCU UR17, c[0x0][0x3bc] ;  /* 0x00007780ff1177ac */ /* 0x000e640008000800 */
[----:B-1----:R-:W-:-:S04]  /*5f80*/  UIMAD UR17, UR5, UR17, UR4 ;  /* 0x00000011051172a4 */ /* 0x002fc8000f8e0204 */
[----:B------:R-:W-:Y:S01]  /*5f90*/  ULEA UR17, UR17, UR32, 0x2 ;  /* 0x0000002011117291 */ /* 0x000fe2000f8e10ff */
[----:B0-----:R-:W-:-:S05]  /*5fa0*/  IMAD R2, R3, UR5, R8 ;  /* 0x0000000503027c24 */ /* 0x001fca000f8e0208 */
[----:B------:R-:W-:-:S03]  /*5fb0*/  LEA R2, R2, UR16, 0x2 ;  /* 0x0000001002027c11 */ /* 0x000fc6000f8e10ff */
[----:B------:R-:W-:Y:S04]  /*5fc0*/  LDS R4, [UR17] ;  /* 0x00000011ff047984 */ /* 0x000fe80008000800 */
[----:B------:R-:W0:Y:S02]  /*5fd0*/  LDS R3, [R2] ;  /* 0x0000000002037984 */ /* 0x000e240000000800 */
[----:B0-----:R-:W-:-:S07]  /*5fe0*/  FFMA R0, R3, R4, R0 ;  /* 0x0000000403007223 */ /* 0x001fce0000000000 */
.L_x_251:
[----:B------:R-:W3:Y:S01]  /*5ff0*/  LDCU UR5, c[0x0][0x3d0] ;  /* 0x00007a00ff0577ac */ /* 0x000ee20008000800 */
[----:B01--4-:R-:W-:Y:S01]  /*6000*/  IADD3 R2, PT, PT, R9, UR4, RZ ;  /* 0x0000000409027c10 */ /* 0x013fe2000fffe0ff */
[----:B------:R-:W-:Y:S01]  /*6010*/  BSSY.RECONVERGENT B1, `(.L_x_254) ;  /* 0x0000007000017945 */ /* 0x000fe20003800200 */
[----:B---3--:R-:W-:Y:S02]  /*6020*/  FMUL R5, R0, UR5 ;  /* 0x0000000500057c20 */ /* 0x008fe40008400000 */
[----:B------:R-:W-:-:S07]  /*6030*/  LEA R0, R2, UR28, 0x2 ;  /* 0x0000001c02007c11 */ /* 0x000fce000f8e10ff */
.L_x_255:
[----:B------:R-:W2:Y:S02]  /*6040*/  LDS R2, [R0] ;  /* 0x0000000000027984 */ /* 0x000ea40000000800 */
[----:B--2---:R-:W-:-:S05]  /*6050*/  FADD R3, R5, R2 ;  /* 0x0000000205037221 */ /* 0x004fca0000000000 */
[----:B------:R-:W0:Y:S02]  /*6060*/  ATOMS.CAST.SPIN P0, [R0], R2, R3 ;  /* 0x000000020000758d */ /* 0x000e240001800003 */
[----:B0-----:R-:W-:Y:S05]  /*6070*/  @!P0 BRA `(.L_x_255) ;  /* 0xfffffffc00f08947 */ /* 0x001fea000383ffff */
[----:B------:R-:W-:Y:S05]  /*6080*/  BSYNC.RECONVERGENT B1 ;  /* 0x0000000000017941 */ /* 0x000fea0003800200 */
.L_x_254:
[----:B------:R-:W0:Y:S01]  /*6090*/  LDCU UR5, c[0x0][0x3bc] ;  /* 0x00007780ff0577ac */ /* 0x000e220008000800 */
[----:B------:R-:W-:-:S04]  /*60a0*/  UIADD3 UR4, UPT, UPT, UR4, 0x1, URZ ;  /* 0x0000000104047890 */ /* 0x000fc8000fffe0ff */
[----:B0-----:R-:W-:-:S09]  /*60b0*/  UISETP.NE.AND UP1, UPT, UR4, UR5, UPT ;  /* 0x000000050400728c */ /* 0x001fd2000bf25270 */
[----:B------:R-:W-:Y:S05]  /*60c0*/  BRA.U !UP1, `(.L_x_256) ;  /* 0x0000000109ec7547 */ /* 0x000fea000b800000 */
[----:B------:R-:W-:Y:S05]  /*60d0*/  BRA `(.L_x_257) ;  /* 0xfffffff800087947 */ /* 0x000fea000383ffff */
.L_x_248:
[----:B------:R-:W-:Y:S01]  /*60e0*/  UISETP.GE.U32.AND UP1, UPT, UR26, 0x3, UPT ;  /* 0x000000031a00788c */ /* 0x000fe2000bf26070 */
[----:B------:R-:W-:-:S08]  /*60f0*/  UMOV UR4, URZ ;  /* 0x000000ff00047c82 */ /* 0x000fd00008000000 */
[----:B------:R-:W-:Y:S05]  /*6100*/  BRA.U !UP1, `(.L_x_258) ;  /* 0x00000001097c7547 */ /* 0x000fea000b800000 */
[----:B------:R-:W-:-:S05]  /*6110*/  UMOV UR4, URZ ;  /* 0x000000ff00047c82 */ /* 0x000fca0008000000 */
.L_x_267:
[----:B---3--:R-:W-:Y:S01]  /*6120*/  IADD3 R0, PT, PT, R9, UR4, RZ ;  /* 0x0000000409007c10 */ /* 0x008fe2000fffe0ff */
[----:B------:R-:W-:Y:S03]  /*6130*/  BSSY.RECONVERGENT B1, `(.L_x_259) ;  /* 0x0000006000017945 */ /* 0x000fe60003800200 */
[----:B------:R-:W-:-:S07]  /*6140*/  LEA R0, R0, UR28, 0x2 ;  /* 0x0000001c00007c11 */ /* 0x000fce000f8e10ff */
.L_x_260:
[----:B01--4-:R-:W2:Y:S02]  /*6150*/  LDS R2, [R0] ;  /* 0x0000000000027984 */ /* 0x013ea40000000800 */
[----:B--2---:R-:W-:-:S05]  /*6160*/  FADD R3, R11, R2 ;  /* 0x000000020b037221 */ /* 0x004fca0000000000 */
[----:B------:R-:W0:Y:S02]  /*6170*/  ATOMS.CAST.SPIN P0, [R0], R2, R3 ;  /* 0x000000020000758d */ /* 0x000e240001800003 */
[----:B0-----:R-:W-:Y:S05]  /*6180*/  @!P0 BRA `(.L_x_260) ;  /* 0xfffffffc00f08947 */ /* 0x001fea000383ffff */
[----:B------:R-:W-:Y:S05]  /*6190*/  BSYNC.RECONVERGENT B1 ;  /* 0x0000000000017941 */ /* 0x000fea0003800200 */
.L_x_259:
[----:B------:R-:W-:Y:S01]  /*61a0*/  BSSY.RECONVERGENT B1, `(.L_x_261) ;  /* 0x0000005000017945 */ /* 0x000fe20003800200 */
.L_x_262:
[----:B------:R-:W0:Y:S02]  /*61b0*/  LDS R2, [R0+0x4] ;  /* 0x0000040000027984 */ /* 0x000e240000000800 */
[----:B0-----:R-:W-:-:S05]  /*61c0*/  FADD R3, R11, R2 ;  /* 0x000000020b037221 */ /* 0x001fca0000000000 */
[----:B------:R-:W0:Y:S02]  /*61d0*/  ATOMS.CAST.SPIN P0, [R0+0x4], R2, R3 ;  /* 0x000004020000758d */ /* 0x000e240001800003 */
[----:B0-----:R-:W-:Y:S05]  /*61e0*/  @!P0 BRA `(.L_x_262) ;  /* 0xfffffffc00f08947 */ /* 0x001fea000383ffff */
[----:B------:R-:W-:Y:S05]  /*61f0*/  BSYNC.RECONVERGENT B1 ;  /* 0x0000000000017941 */ /* 0x000fea0003800200 */
.L_x_261:
[----:B------:R-:W-:Y:S01]  /*6200*/  BSSY.RECONVERGENT B1, `(.L_x_263) ;  /* 0x0000005000017945 */ /* 0x000fe20003800200 */
.L_x_264:
[----:B------:R-:W0:Y:S02]  /*6210*/  LDS R2, [R0+0x8] ;  /* 0x0000080000027984 */ /* 0x000e240000000800 */
[----:B0-----:R-:W-:-:S05]  /*6220*/  FADD R3, R11, R2 ;  /* 0x000000020b037221 */ /* 0x001fca0000000000 */
[----:B------:R-:W0:Y:S02]  /*6230*/  ATOMS.CAST.SPIN P0, [R0+0x8], R2, R3 ;  /* 0x000008020000758d */ /* 0x000e240001800003 */
[----:B0-----:R-:W-:Y:S05]  /*6240*/  @!P0 BRA `(.L_x_264) ;  /* 0xfffffffc00f08947 */ /* 0x001fea000383ffff */
[----:B------:R-:W-:Y:S05]  /*6250*/  BSYNC.RECONVERGENT B1 ;  /* 0x0000000000017941 */ /* 0x000fea0003800200 */
.L_x_263:
[----:B------:R-:W-:Y:S01]  /*6260*/  BSSY.RECONVERGENT B1, `(.L_x_265) ;  /* 0x0000005000017945 */ /* 0x000fe20003800200 */
.L_x_266:
[----:B------:R-:W0:Y:S02]  /*6270*/  LDS R2, [R0+0xc] ;  /* 0x00000c0000027984 */ /* 0x000e240000000800 */
[----:B0-----:R-:W-:-:S05]  /*6280*/  FADD R3, R11, R2 ;  /* 0x000000020b037221 */ /* 0x001fca0000000000 */
[----:B------:R-:W0:Y:S02]  /*6290*/  ATOMS.CAST.SPIN P0, [R0+0xc], R2, R3 ;  /* 0x00000c020000758d */ /* 0x000e240001800003 */
[----:B0-----:R-:W-:Y:S05]  /*62a0*/  @!P0 BRA `(.L_x_266) ;  /* 0xfffffffc00f08947 */ /* 0x001fea000383ffff */
[----:B------:R-:W-:Y:S05]  /*62b0*/  BSYNC.RECONVERGENT B1 ;  /* 0x0000000000017941 */ /* 0x000fea0003800200 */
.L_x_265:
[----:B------:R-:W-:-:S04]  /*62c0*/  UIADD3 UR4, UPT, UPT, UR4, 0x4, URZ ;  /* 0x0000000404047890 */ /* 0x000fc8000fffe0ff */
[----:B------:R-:W-:-:S09]  /*62d0*/  UISETP.NE.AND UP1, UPT, UR4, UR15, UPT ;  /* 0x0000000f0400728c */ /* 0x000fd2000bf25270 */
[----:B------:R-:W-:Y:S05]  /*62e0*/  BRA.U UP1, `(.L_x_267) ;  /* 0xfffffffd018c7547 */ /* 0x000fea000b83ffff */
[----:B------:R-:W-:-:S05]  /*62f0*/  UMOV UR4, UR15 ;  /* 0x0000000f00047c82 */ /* 0x000fca0008000000 */
.L_x_258:
[----:B------:R-:W-:-:S09]  /*6300*/  UISETP.NE.AND UP1, UPT, UR29, URZ, UPT ;  /* 0x000000ff1d00728c */ /* 0x000fd2000bf25270 */
[----:B------:R-:W-:Y:S05]  /*6310*/  BRA.U !UP1, `(.L_x_256) ;  /* 0x0000000109587547 */ /* 0x000fea000b800000 */
[----:B---3--:R-:W-:Y:S01]  /*6320*/  IADD3 R0, PT, PT, R9, UR4, RZ ;  /* 0x0000000409007c10 */ /* 0x008fe2000fffe0ff */
[----:B------:R-:W-:Y:S01]  /*6330*/  BSSY.RECONVERGENT B1, `(.L_x_268) ;  /* 0x0000007000017945 */ /* 0x000fe20003800200 */
[----:B------:R-:W-:Y:S02]  /*6340*/  UISETP.NE.AND UP1, UPT, UR29, 0x1, UPT ;  /* 0x000000011d00788c */ /* 0x000fe4000bf25270 */
[----:B------:R-:W-:-:S09]  /*6350*/  LEA R0, R0, UR28, 0x2 ;  /* 0x0000001c00007c11 */ /* 0x000fd2000f8e10ff */
.L_x_269:
[----:B01--4-:R-:W2:Y:S02]  /*6360*/  LDS R2, [R0] ;  /* 0x0000000000027984 */ /* 0x013ea40000000800 */
[----:B--2---:R-:W-:-:S05]  /*6370*/  FADD R3, R11, R2 ;  /* 0x000000020b037221 */ /* 0x004fca0000000000 */
[----:B------:R-:W0:Y:S02]  /*6380*/  ATOMS.CAST.SPIN P0, [R0], R2, R3 ;  /* 0x000000020000758d */ /* 0x000e240001800003 */
[----:B0-----:R-:W-:Y:S05]  /*6390*/  @!P0 BRA `(.L_x_269) ;  /* 0xfffffffc00f08947 */ /* 0x001fea000383ffff */
[----:B------:R-:W-:Y:S05]  /*63a0*/  BSYNC.RECONVERGENT B1 ;  /* 0x0000000000017941 */ /* 0x000fea0003800200 */
.L_x_268:
[----:B------:R-:W-:Y:S05]  /*63b0*/  BRA.U !UP1, `(.L_x_256) ;  /* 0x0000000109307547 */ /* 0x000fea000b800000 */
[----:B------:R-:W-:Y:S01]  /*63c0*/  BSSY.RECONVERGENT B1, `(.L_x_270) ;  /* 0x0000006000017945 */ /* 0x000fe20003800200 */
[----:B------:R-:W-:-:S11]  /*63d0*/  UISETP.NE.AND UP1, UPT, UR29, 0x2, UPT ;  /* 0x000000021d00788c */ /* 0x000fd6000bf25270 */
.L_x_271:
[----:B------:R-:W0:Y:S02]  /*63e0*/  LDS R2, [R0+0x4] ;  /* 0x0000040000027984 */ /* 0x000e240000000800 */
[----:B0-----:R-:W-:-:S05]  /*63f0*/  FADD R3, R11, R2 ;  /* 0x000000020b037221 */ /* 0x001fca0000000000 */
[----:B------:R-:W0:Y:S02]  /*6400*/  ATOMS.CAST.SPIN P0, [R0+0x4], R2, R3 ;  /* 0x000004020000758d */ /* 0x000e240001800003 */
[----:B0-----:R-:W-:Y:S05]  /*6410*/  @!P0 BRA `(.L_x_271) ;  /* 0xfffffffc00f08947 */ /* 0x001fea000383ffff */
[----:B------:R-:W-:Y:S05]  /*6420*/  BSYNC.RECONVERGENT B1 ;  /* 0x0000000000017941 */ /* 0x000fea0003800200 */
.L_x_270:
[----:B------:R-:W-:Y:S05]  /*6430*/  BRA.U !UP1, `(.L_x_256) ;  /* 0x0000000109107547 */ /* 0x000fea000b800000 */
.L_x_272:
[----:B------:R-:W0:Y:S02]  /*6440*/  LDS R2, [R0+0x8] ;  /* 0x0000080000027984 */ /* 0x000e240000000800 */
[----:B0-----:R-:W-:-:S05]  /*6450*/  FADD R3, R11, R2 ;  /* 0x000000020b037221 */ /* 0x001fca0000000000 */
[----:B------:R-:W0:Y:S02]  /*6460*/  ATOMS.CAST.SPIN P0, [R0+0x8], R2, R3 ;  /* 0x000008020000758d */ /* 0x000e240001800003 */
[----:B0-----:R-:W-:Y:S05]  /*6470*/  @!P0 BRA `(.L_x_272) ;  /* 0xfffffffc00f08947 */ /* 0x001fea000383ffff */
.L_x_256:
[----:B------:R-:W-:Y:S05]  /*6480*/  BSYNC.RECONVERGENT B0 ;  /* 0x0000000000007941 */ /* 0x000fea0003800200 */
.L_x_247:
[----:B------:R-:W5:Y:S01]  /*6490*/  LDCU UR4, c[0x0][0x3c4] ;  /* 0x00007880ff0477ac */ /* 0x000f620008000800 */
[----:B------:R-:W-:-:S04]  /*64a0*/  IADD3 R14, PT, PT, R14, 0x1, RZ ;  /* 0x000000010e0e7810 */ /* 0x000fc80007ffe0ff */
[----:B-----5:R-:W-:-:S13]  /*64b0*/  ISETP.NE.AND P0, PT, R14, UR4, PT ;  /* 0x000000040e007c0c */ /* 0x020fda000bf05270 */
[----:B------:R-:W-:Y:S05]  /*64c0*/  @P0 BRA `(.L_x_273) ;  /* 0xffffffa800c00947 */ /* 0x000fea000383ffff */
.L_x_146:
[----:B------:R-:W-:Y:S05]  /*64d0*/  BRA.U !UP0, `(.L_x_274) ;  /* 0x0000000508c47547 */ /* 0x000fea000b800000 */
[----:B------:R-:W-:Y:S01]  /*64e0*/  UISETP.GE.U32.AND UP0, UPT, UR26, 0x7, UPT ;  /* 0x000000071a00788c */ /* 0x000fe2000bf06070 */
[----:B-1234-:R-:W-:Y:S01]  /*64f0*/  IMAD R0, R10, UR24, R13 ;  /* 0x000000180a007c24 */ /* 0x01efe2000f8e020d */
[----:B------:R-:W-:-:S07]  /*6500*/  UMOV UR4, URZ ;  /* 0x000000ff00047c82 */ /* 0x000fce0008000000 */
[----:B------:R-:W-:Y:S05]  /*6510*/  BRA.U !UP0, `(.L_x_275) ;  /* 0x0000000108b47547 */ /* 0x000fea000b800000 */
[----:B0-----:R-:W0:Y:S01]  /*6520*/  LDC.64 R2, c[0x0][0x3e0] ;  /* 0x0000f800ff027b82 */ /* 0x001e220000000a00 */
[----:B------:R-:W-:-:S07]  /*6530*/  UMOV UR4, URZ ;  /* 0x000000ff00047c82 */ /* 0x000fce0008000000 */
[----:B------:R-:W1:Y:S02]  /*6540*/  LDC.64 R4, c[0x0][0x3e8] ;  /* 0x0000fa00ff047b82 */ /* 0x000e640000000a00 */
.L_x_276:
[----:B------:R-:W-:Y:S01]  /*6550*/  IADD3 R17, PT, PT, R9, UR4, RZ ;  /* 0x0000000409117c10 */ /* 0x000fe2000fffe0ff */
[----:B----4-:R-:W-:Y:S01]  /*6560*/  VIADD R15, R0, UR4 ;  /* 0x00000004000f7c36 */ /* 0x010fe20008000000 */
[----:B------:R-:W-:Y:S02]  /*6570*/  UIADD3 UR4, UPT, UPT, UR4, 0x8, URZ ;  /* 0x0000000804047890 */ /* 0x000fe4000fffe0ff */
[----:B------:R-:W-:Y:S01]  /*6580*/  LEA R16, R17, UR28, 0x2 ;  /* 0x0000001c11107c11 */ /* 0x000fe2000f8e10ff */
[----:B0-----:R-:W-:Y:S01]  /*6590*/  IMAD.WIDE R6, R15, 0x4, R2 ;  /* 0x000000040f067825 */ /* 0x001fe200078e0202 */
[----:B------:R-:W-:Y:S01]  /*65a0*/  LEA R17, R17, UR30, 0x2 ;  /* 0x0000001e11117c11 */ /* 0x000fe2000f8e10ff */
[----:B------:R-:W-:Y:S02]  /*65b0*/  UISETP.NE.AND UP0, UPT, UR4, UR14, UPT ;  /* 0x0000000e0400728c */ /* 0x000fe4000bf05270 */
[----:B------:R-:W0:Y:S01]  /*65c0*/  LDS R21, [R16] ;  /* 0x0000000010157984 */ /* 0x000e220000000800 */
[----:B-1----:R-:W-:-:S03]  /*65d0*/  IMAD.WIDE R14, R15, 0x4, R4 ;  /* 0x000000040f0e7825 */ /* 0x002fc600078e0204 */
[----:B------:R-:W1:Y:S04]  /*65e0*/  LDS R23, [R17] ;  /* 0x0000000011177984 */ /* 0x000e680000000800 */
        /* <DEDUP_REMOVED lines=8> */
[----:B0-----:R-:W-:Y:S04]  /*6670*/  STG.E desc[UR8][R6.64], R21 ;  /* 0x0000001506007986 */ /* 0x001fe8000c101908 */
[----:B------:R-:W0:Y:S04]  /*6680*/  LDS R26, [R16+0x14] ;  /* 0x00001400101a7984 */ /* 0x000e280000000800 */
[----:B-1----:R-:W-:Y:S04]  /*6690*/  STG.E desc[UR8][R14.64], R23 ;  /* 0x000000170e007986 */ /* 0x002fe8000c101908 */
[----:B------:R-:W1:Y:S04]  /*66a0*/  LDS R21, [R17+0x14] ;  /* 0x0000140011157984 */ /* 0x000e680000000800 */
        /* <DEDUP_REMOVED lines=12> */
[----:B0-----:R4:W-:Y:S04]  /*6770*/  STG.E desc[UR8][R6.64+0x14], R26 ;  /* 0x0000141a06007986 */ /* 0x0019e8000c101908 */
[----:B-1----:R4:W-:Y:S04]  /*6780*/  STG.E desc[UR8][R14.64+0x14], R21 ;  /* 0x000014150e007986 */ /* 0x0029e8000c101908 */
[----:B--2---:R4:W-:Y:S04]  /*6790*/  STG.E desc[UR8][R6.64+0x18], R23 ;  /* 0x0000181706007986 */ /* 0x0049e8000c101908 */
[----:B------:R4:W-:Y:S04]  /*67a0*/  STG.E desc[UR8][R14.64+0x18], R25 ;  /* 0x000018190e007986 */ /* 0x0009e8000c101908 */
[----:B---3--:R4:W-:Y:S04]  /*67b0*/  STG.E desc[UR8][R6.64+0x1c], R28 ;  /* 0x00001c1c06007986 */ /* 0x0089e8000c101908 */
[----:B------:R4:W-:Y:S01]  /*67c0*/  STG.E desc[UR8][R14.64+0x1c], R27 ;  /* 0x00001c1b0e007986 */ /* 0x0009e2000c101908 */
[----:B------:R-:W-:Y:S05]  /*67d0*/  BRA.U UP0, `(.L_x_276) ;  /* 0xfffffffd005c7547 */ /* 0x000fea000b83ffff */
[----:B------:R-:W-:-:S05]  /*67e0*/  UMOV UR4, UR14 ;  /* 0x0000000e00047c82 */ /* 0x000fca0008000000 */
.L_x_275:
[----:B------:R-:W-:-:S09]  /*67f0*/  UISETP.NE.AND UP0, UPT, UR27, URZ, UPT ;  /* 0x000000ff1b00728c */ /* 0x000fd2000bf05270 */
[----:B------:R-:W-:Y:S05]  /*6800*/  BRA.U !UP0, `(.L_x_274) ;  /* 0x0000000108f87547 */ /* 0x000fea000b800000 */
[----:B------:R-:W-:Y:S02]  /*6810*/  UISETP.GE.U32.AND UP0, UPT, UR33, 0x3, UPT ;  /* 0x000000032100788c */ /* 0x000fe4000bf06070 */
[----:B------:R-:W-:-:S07]  /*6820*/  UISETP.NE.AND UP1, UPT, UR29, URZ, UPT ;  /* 0x000000ff1d00728c */ /* 0x000fce000bf25270 */
[----:B------:R-:W-:Y:S05]  /*6830*/  BRA.U !UP0, `(.L_x_277) ;  /* 0x0000000108647547 */ /* 0x000fea000b800000 */
[----:B0-----:R-:W-:Y:S01]  /*6840*/  IADD3 R2, PT, PT, R9, UR4, RZ ;  /* 0x0000000409027c10 */ /* 0x001fe2000fffe0ff */
[----:B------:R-:W0:Y:S01]  /*6850*/  LDC.64 R4, c[0x0][0x3e0] ;  /* 0x0000f800ff047b82 */ /* 0x000e220000000a00 */
        /* <DEDUP_REMOVED lines=23> */
.L_x_277:
[----:B------:R-:W-:Y:S05]  /*69d0*/  BRA.U !UP1, `(.L_x_274) ;  /* 0x0000000109847547 */ /* 0x000fea000b800000 */
[----:B------:R-:W-:Y:S02]  /*69e0*/  UISETP.NE.AND UP0, UPT, UR34, URZ, UPT ;  /* 0x000000ff2200728c */ /* 0x000fe4000bf05270 */
[----:B------:R-:W-:-:S07]  /*69f0*/  UISETP.NE.AND UP1, UPT, UR31, URZ, UPT ;  /* 0x000000ff1f00728c */ /* 0x000fce000bf25270 */
[----:B------:R-:W-:Y:S05]  /*6a00*/  BRA.U !UP0, `(.L_x_278) ;  /* 0x0000000108447547 */ /* 0x000fea000b800000 */
[----:B01----:R-:W-:Y:S01]  /*6a10*/  IADD3 R2, PT, PT, R9, UR4, RZ ;  /* 0x0000000409027c10 */ /* 0x003fe2000fffe0ff */
        /* <DEDUP_REMOVED lines=16> */
.L_x_278:
[----:B------:R-:W-:Y:S05]  /*6b20*/  BRA.U !UP1, `(.L_x_274) ;  /* 0x0000000109307547 */ /* 0x000fea000b800000 */
[----:B012---:R-:W-:Y:S01]  /*6b30*/  IADD3 R2, PT, PT, R9, UR4, RZ ;  /* 0x0000000409027c10 */ /* 0x007fe2000fffe0ff */
[----:B------:R-:W0:Y:S01]  /*6b40*/  LDC.64 R4, c[0x0][0x3e8] ;  /* 0x0000fa00ff047b82 */ /* 0x000e220000000a00 */
[----:B----4-:R-:W-:Y:S02]  /*6b50*/  VIADD R15, R0, UR4 ;  /* 0x00000004000f7c36 */ /* 0x010fe40008000000 */
[C---:B------:R-:W-:Y:S02]  /*6b60*/  LEA R6, R2.reuse, UR28, 0x2 ;  /* 0x0000001c02067c11 */ /* 0x040fe4000f8e10ff */
[----:B------:R-:W-:-:S03]  /*6b70*/  LEA R14, R2, UR30, 0x2 ;  /* 0x0000001e020e7c11 */ /* 0x000fc6000f8e10ff */
[----:B------:R-:W1:Y:S01]  /*6b80*/  LDS R7, [R6] ;  /* 0x0000000006077984 */ /* 0x000e620000000800 */
[----:B------:R-:W2:Y:S03]  /*6b90*/  LDC.64 R2, c[0x0][0x3e0] ;  /* 0x0000f800ff027b82 */ /* 0x000ea60000000a00 */
[----:B------:R-:W3:Y:S01]  /*6ba0*/  LDS R17, [R14] ;  /* 0x000000000e117984 */ /* 0x000ee20000000800 */
[----:B0-----:R-:W-:-:S04]  /*6bb0*/  IMAD.WIDE R4, R15, 0x4, R4 ;  /* 0x000000040f047825 */ /* 0x001fc800078e0204 */
[----:B--2---:R-:W-:-:S05]  /*6bc0*/  IMAD.WIDE R2, R15, 0x4, R2 ;  /* 0x000000040f027825 */ /* 0x004fca00078e0202 */
[----:B-1----:R0:W-:Y:S04]  /*6bd0*/  STG.E desc[UR8][R2.64], R7 ;  /* 0x0000000702007986 */ /* 0x0021e8000c101908 */
[----:B---3--:R0:W-:Y:S02]  /*6be0*/  STG.E desc[UR8][R4.64], R17 ;  /* 0x0000001104007986 */ /* 0x0081e4000c101908 */
.L_x_274:
[----:B------:R-:W5:Y:S01]  /*6bf0*/  LDCU UR4, c[0x0][0x3c0] ;  /* 0x00007800ff0477ac */ /* 0x000f620008000800 */
[----:B------:R-:W-:-:S04]  /*6c00*/  IADD3 R10, PT, PT, R10, 0x1, RZ ;  /* 0x000000010a0a7810 */ /* 0x000fc80007ffe0ff */
[----:B-----5:R-:W-:-:S13]  /*6c10*/  ISETP.NE.AND P0, PT, R10, UR4, PT ;  /* 0x000000040a007c0c */ /* 0x020fda000bf05270 */
[----:B------:R-:W-:Y:S05]  /*6c20*/  @P0 BRA `(.L_x_279) ;  /* 0xffffff9400dc0947 */ /* 0x000fea000383ffff */
[----:B------:R-:W-:Y:S05]  /*6c30*/  EXIT ;  /* 0x000000000000794d */ /* 0x000fea0003800000 */
        .weak           $__internal_0_$__cuda_sm20_rcp_rn_f32_slowpath
        .type           $__internal_0_$__cuda_sm20_rcp_rn_f32_slowpath,@function
        .size           $__internal_0_$__cuda_sm20_rcp_rn_f32_slowpath,(.L_x_443 - $__internal_0_$__cuda_sm20_rcp_rn_f32_slowpath)
$__internal_0_$__cuda_sm20_rcp_rn_f32_slowpath:
[----:B------:R-:W-:Y:S01]  /*6c40*/  SHF.L.U32 R2, R0, 0x1, RZ ;  /* 0x0000000100027819 */ /* 0x000fe200000006ff */
[----:B------:R-:W-:Y:S03]  /*6c50*/  BSSY.RECONVERGENT B1, `(.L_x_280) ;  /* 0x0000030000017945 */ /* 0x000fe60003800200 */
[----:B------:R-:W-:-:S04]  /*6c60*/  SHF.R.U32.HI R2, RZ, 0x18, R2 ;  /* 0x00000018ff027819 */ /* 0x000fc80000011602 */
[----:B------:R-:W-:-:S13]  /*6c70*/  ISETP.NE.U32.AND P0, PT, R2, RZ, PT ;  /* 0x000000ff0200720c */ /* 0x000fda0003f05070 */
[----:B------:R-:W-:Y:S05]  /*6c80*/  @P0 BRA `(.L_x_281) ;  /* 0x0000000000280947 */ /* 0x000fea0003800000 */
[----:B------:R-:W-:-:S04]  /*6c90*/  SHF.L.U32 R2, R0, 0x1, RZ ;  /* 0x0000000100027819 */ /* 0x000fc800000006ff */
[----:B------:R-:W-:-:S13]  /*6ca0*/  ISETP.NE.AND P0, PT, R2, RZ, PT ;  /* 0x000000ff0200720c */ /* 0x000fda0003f05270 */
[----:B------:R-:W-:Y:S01]  /*6cb0*/  @P0 FFMA R7, R0, 1.84467440737095516160e+19, RZ ;  /* 0x5f80000000070823 */ /* 0x000fe200000000ff */
[----:B------:R-:W-:Y:S08]  /*6cc0*/  @!P0 MUFU.RCP R5, R0 ;  /* 0x0000000000058308 */ /* 0x000ff00000001000 */
[----:B------:R-:W0:Y:S02]  /*6cd0*/  @P0 MUFU.RCP R2, R7 ;  /* 0x0000000700020308 */ /* 0x000e240000001000 */
[----:B0-----:R-:W-:-:S04]  /*6ce0*/  @P0 FFMA R15, R7, R2, -1 ;  /* 0xbf800000070f0423 */ /* 0x001fc80000000002 */
[----:B------:R-:W-:-:S04]  /*6cf0*/  @P0 FADD.FTZ R15, -R15, -RZ ;  /* 0x800000ff0f0f0221 */ /* 0x000fc80000010100 */
[----:B------:R-:W-:-:S04]  /*6d00*/  @P0 FFMA R2, R2, R15, R2 ;  /* 0x0000000f02020223 */ /* 0x000fc80000000002 */
[----:B------:R-:W-:Y:S01]  /*6d10*/  @P0 FFMA R5, R2, 1.84467440737095516160e+19, RZ ;  /* 0x5f80000002050823 */ /* 0x000fe200000000ff */
[----:B------:R-:W-:Y:S06]  /*6d20*/  BRA `(.L_x_282) ;  /* 0x0000000000887947 */ /* 0x000fec0003800000 */
.L_x_281:
[----:B------:R-:W-:-:S04]  /*6d30*/  IADD3 R17, PT, PT, R2, -0xfd, RZ ;  /* 0xffffff0302117810 */ /* 0x000fc80007ffe0ff */
[----:B------:R-:W-:-:S13]  /*6d40*/  ISETP.GT.U32.AND P0, PT, R17, 0x1, PT ;  /* 0x000000011100780c */ /* 0x000fda0003f04070 */
[----:B------:R-:W-:Y:S05]  /*6d50*/  @P0 BRA `(.L_x_283) ;  /* 0x0000000000780947 */ /* 0x000fea0003800000 */
[----:B------:R-:W-:Y:S01]  /*6d60*/  LOP3.LUT R5, R0, 0x7fffff, RZ, 0xc0, !PT ;  /* 0x007fffff00057812 */ /* 0x000fe200078ec0ff */
[----:B------:R-:W-:Y:S01]  /*6d70*/  HFMA2 R18, -RZ, RZ, 0, 1.78813934326171875e-07 ;  /* 0x00000003ff127431 */ /* 0x000fe200000001ff */
[----:B------:R-:W-:Y:S02]  /*6d80*/  IADD3 R2, PT, PT, R2, -0xfc, RZ ;  /* 0xffffff0402027810 */ /* 0x000fe40007ffe0ff */
[----:B------:R-:W-:-:S04]  /*6d90*/  LOP3.LUT R5, R5, 0x3f800000, RZ, 0xfc, !PT ;  /* 0x3f80000005057812 */ /* 0x000fc800078efcff */
[----:B------:R-:W0:Y:S01]  /*6da0*/  MUFU.RCP R16, R5 ;  /* 0x0000000500107308 */ /* 0x000e220000001000 */
[----:B------:R-:W-:Y:S01]  /*6db0*/  SHF.L.U32 R18, R18, R17, RZ ;  /* 0x0000001112127219 */ /* 0x000fe200000006ff */
[----:B0-----:R-:W-:-:S04]  /*6dc0*/  FFMA R7, R5, R16, -1 ;  /* 0xbf80000005077423 */ /* 0x001fc80000000010 */
[----:B------:R-:W-:-:S04]  /*6dd0*/  FADD.FTZ R7, -R7, -RZ ;  /* 0x800000ff07077221 */ /* 0x000fc80000010100 */
[CCC-:B------:R-:W-:Y:S01]  /*6de0*/  FFMA.RM R15, R16.reuse, R7.reuse, R16.reuse ;  /* 0x00000007100f7223 */ /* 0x1c0fe20000004010 */
[----:B------:R-:W-:-:S04]  /*6df0*/  FFMA.RP R16, R16, R7, R16 ;  /* 0x0000000710107223 */ /* 0x000fc80000008010 */
[C---:B------:R-:W-:Y:S02]  /*6e00*/  LOP3.LUT R7, R15.reuse, 0x7fffff, RZ, 0xc0, !PT ;  /* 0x007fffff0f077812 */ /* 0x040fe400078ec0ff */
[----:B------:R-:W-:Y:S02]  /*6e10*/  FSETP.NEU.FTZ.AND P0, PT, R15, R16, PT ;  /* 0x000000100f00720b */ /* 0x000fe40003f1d000 */
[----:B------:R-:W-:Y:S02]  /*6e20*/  LOP3.LUT R7, R7, 0x800000, RZ, 0xfc, !PT ;  /* 0x0080000007077812 */ /* 0x000fe400078efcff */
[----:B------:R-:W-:Y:S02]  /*6e30*/  SEL R15, RZ, 0xffffffff, !P0 ;  /* 0xffffffffff0f7807 */ /* 0x000fe40004000000 */
[----:B------:R-:W-:-:S03]  /*6e40*/  LOP3.LUT R18, R18, R7, RZ, 0xc0, !PT ;  /* 0x0000000712127212 */ /* 0x000fc600078ec0ff */
[----:B------:R-:W-:Y:S01]  /*6e50*/  IMAD.MOV R16, RZ, RZ, -R15 ;  /* 0x000000ffff107224 */ /* 0x000fe200078e0a0f */
[----:B------:R-:W-:-:S04]  /*6e60*/  SHF.R.U32.HI R18, RZ, R17, R18 ;  /* 0x00000011ff127219 */ /* 0x000fc80000011612 */
[----:B------:R-:W-:Y:S02]  /*6e70*/  LOP3.LUT P1, RZ, R16, R17, R7, 0xf8, !PT ;  /* 0x0000001110ff7212 */ /* 0x000fe4000782f807 */
[C---:B------:R-:W-:Y:S02]  /*6e80*/  LOP3.LUT P0, RZ, R18.reuse, 0x1, RZ, 0xc0, !PT ;  /* 0x0000000112ff7812 */ /* 0x040fe4000780c0ff */
[----:B------:R-:W-:-:S04]  /*6e90*/  LOP3.LUT P2, RZ, R18, 0x2, RZ, 0xc0, !PT ;  /* 0x0000000212ff7812 */ /* 0x000fc8000784c0ff */
[----:B------:R-:W-:Y:S02]  /*6ea0*/  PLOP3.LUT P0, PT, P0, P1, P2, 0xe0, 0x0 ;  /* 0x000000000000781c */ /* 0x000fe40000703c20 */
[----:B------:R-:W-:Y:S02]  /*6eb0*/  LOP3.LUT P1, RZ, R0, 0x7fffff, RZ, 0xc0, !PT ;  /* 0x007fffff00ff7812 */ /* 0x000fe4000782c0ff */
[----:B------:R-:W-:-:S04]  /*6ec0*/  SEL R5, RZ, 0x1, !P0 ;  /* 0x00000001ff057807 */ /* 0x000fc80004000000 */
[----:B------:R-:W-:-:S04]  /*6ed0*/  IADD3 R5, PT, PT, -R5, RZ, RZ ;  /* 0x000000ff05057210 */ /* 0x000fc80007ffe1ff */
[----:B------:R-:W-:Y:S02]  /*6ee0*/  ISETP.GE.AND P0, PT, R5, RZ, PT ;  /* 0x000000ff0500720c */ /* 0x000fe40003f06270 */
[----:B------:R-:W-:-:S11]  /*6ef0*/  SHF.R.U32.HI R5, RZ, R2, R7 ;  /* 0x00000002ff057219 */ /* 0x000fd60000011607 */
[----:B------:R-:W-:-:S04]  /*6f00*/  @!P0 IADD3 R5, PT, PT, R5, 0x1, RZ ;  /* 0x0000000105058810 */ /* 0x000fc80007ffe0ff */
[----:B------:R-:W-:-:S04]  /*6f10*/  @!P1 SHF.L.U32 R5, R5, 0x1, RZ ;  /* 0x0000000105059819 */ /* 0x000fc800000006ff */
[----:B------:R-:W-:Y:S01]  /*6f20*/  LOP3.LUT R5, R5, 0x80000000, R0, 0xf8, !PT ;  /* 0x8000000005057812 */ /* 0x000fe200078ef800 */
[----:B------:R-:W-:Y:S06]  /*6f30*/  BRA `(.L_x_282) ;  /* 0x0000000000047947 */ /* 0x000fec0003800000 */
.L_x_283:
[----:B------:R0:W1:Y:S02]  /*6f40*/  MUFU.RCP R5, R0 ;  /* 0x0000000000057308 */ /* 0x0000640000001000 */
.L_x_282:
[----:B------:R-:W-:Y:S05]  /*6f50*/  BSYNC.RECONVERGENT B1 ;  /* 0x0000000000017941 */ /* 0x000fea0003800200 */
.L_x_280:
[----:B------:R-:W-:-:S04]  /*6f60*/  MOV R7, 0x0 ;  /* 0x0000000000077802 */ /* 0x000fc80000000f00 */
[----:B01----:R-:W-:Y:S05]  /*6f70*/  RET.REL.NODEC R6 `(_Z27flash_attn_1_bwd_f32_kernelPKfS0_S0_S0_S0_S0_S0_iiiiiifPfS1_S1_) ;  /* 0xffffff9006207950 */ /* 0x003fea0003c3ffff */
.L_x_284:
        /* <DEDUP_REMOVED lines=16> */
.L_x_443:


//--------------------- .text._Z27flash_attn_2_fwd_f32_kernelPKfS0_S0_iiiiiifPfS1_ --------------------------
	.section	.text._Z27flash_attn_2_fwd_f32_kernelPKfS0_S0_iiiiiifPfS1_,"ax",@progbits
	.align	128
        .global         _Z27flash_attn_2_fwd_f32_kernelPKfS0_S0_iiiiiifPfS1_
        .type           _Z27flash_attn_2_fwd_f32_kernelPKfS0_S0_iiiiiifPfS1_,@function
        .size           _Z27flash_attn_2_fwd_f32_kernelPKfS0_S0_iiiiiifPfS1_,(.L_x_444 - _Z27flash_attn_2_fwd_f32_kernelPKfS0_S0_iiiiiifPfS1_)
        .other          _Z27flash_attn_2_fwd_f32_kernelPKfS0_S0_iiiiiifPfS1_,@"STO_CUDA_ENTRY STV_DEFAULT"
_Z27flash_attn_2_fwd_f32_kernelPKfS0_S0_iiiiiifPfS1_:
.text._Z27flash_attn_2_fwd_f32_kernelPKfS0_S0_iiiiiifPfS1_:
[----:B------:R-:W-:Y:S08]  /*0000*/  LDC R1, c[0x0][0x37c] ;  /* 0x0000df00ff017b82 */ /* 0x000ff00000000800 */
[----:B------:R-:W0:Y:S01]  /*0010*/  LDC R0, c[0x0][0x3a4] ;  /* 0x0000e900ff007b82 */ /* 0x000e220000000800 */
[----:B------:R-:W1:Y:S01]  /*0020*/  LDCU UR6, c[0x0][0x374] ;  /* 0x00006e80ff0677ac */ /* 0x000e620008000800 */
[----:B------:R-:W2:Y:S06]  /*0030*/  LDCU.64 UR12, c[0x0][0x398] ;  /* 0x00007300ff0c77ac */ /* 0x000eac0008000a00 */
[----:B------:R-:W3:Y:S08]  /*0040*/  S2UR UR7, SR_CTAID.X ;  /* 0x00000000000779c3 */ /* 0x000ef00000002500 */
[----:B------:R-:W4:Y:S01]  /*0050*/  S2UR UR4, SR_CTAID.Y ;  /* 0x00000000000479c3 */ /* 0x000f220000002600 */
[----:B0-----:R-:W-:-:S13]  /*0060*/  ISETP.GE.AND P0, PT, R0, 0x1, PT ;  /* 0x000000010000780c */ /* 0x001fda0003f06270 */
[----:B-1234-:R-:W-:Y:S05]  /*0070*/  @!P0 EXIT ;  /* 0x000000000000894d */ /* 0x01efea0003800000 */
[----:B------:R-:W0:Y:S01]  /*0080*/  S2R R2, SR_TID.X ;  /* 0x0000000000027919 */ /* 0x000e220000002100 */
[----:B------:R-:W1:Y:S01]  /*0090*/  S2UR UR5, SR_CgaCtaId ;  /* 0x00000000000579c3 */ /* 0x000e620000008800 */
[----:B------:R-:W2:Y:S01]  /*00a0*/  LDCU UR8, c[0x0][0x3a8] ;  /* 0x00007500ff0877ac */ /* 0x000ea20008000800 */
[----:B------:R-:W-:Y:S01]  /*00b0*/  MOV R3, UR13 ;  /* 0x0000000d00037c02 */ /* 0x000fe20008000f00 */
[----:B------:R-:W-:Y:S02]  /*00c0*/  UIMAD UR7, UR7, UR6, URZ ;  /* 0x00000006070772a4 */ /* 0x000fe4000f8e02ff */
[----:B------:R-:W-:Y:S01]  /*00d0*/  UIMAD UR4, UR4, UR12, URZ ;  /* 0x0000000c040472a4 */ /* 0x000fe2000f8e02ff */
[----:B------:R-:W3:Y:S03]  /*00e0*/  LDCU UR6, c[0x0][0x3b0] ;  /* 0x00007600ff0677ac */ /* 0x000ee60008000800 */
[----:B------:R-:W-:-:S02]  /*00f0*/  UIMAD UR7, UR7, UR12, UR4 ;  /* 0x0000000c070772a4 */ /* 0x000fc4000f8e0204 */
[----:B------:R-:W-:Y:S01]  /*0100*/  ULOP3.LUT UR18, UR13, 0x7, URZ, 0xc0, !UPT ;  /* 0x000000070d127892 */ /* 0x000fe2000f8ec0ff */
[----:B------:R-:W-:Y:S01]  /*0110*/  UMOV UR4, 0x400 ;  /* 0x0000040000047882 */ /* 0x000fe20000000000 */
[----:B------:R-:W-:Y:S02]  /*0120*/  UIADD3 UR16, UPT, UPT, UR13, -0x1, URZ ;  /* 0xffffffff0d107890 */ /* 0x000fe4000fffe0ff */
[----:B--2---:R-:W-:Y:S02]  /*0130*/  UIMAD UR8, UR8, UR13, URZ ;  /* 0x0000000d080872a4 */ /* 0x004fe4000f8e02ff */
[----:B------:R-:W-:Y:S02]  /*0140*/  ULOP3.LUT UR17, UR13, 0xf, URZ, 0xc0, !UPT ;  /* 0x0000000f0d117892 */ /* 0x000fe4000f8ec0ff */
[----:B-1----:R-:W-:Y:S02]  /*0150*/  ULEA UR4, UR5, UR4, 0x18 ;  /* 0x0000000405047291 */ /* 0x002fe4000f8ec0ff */
[----:B------:R-:W-:Y:S01]  /*0160*/  ULOP3.LUT UR19, UR13, 0x3, URZ, 0xc0, !UPT ;  /* 0x000000030d137892 */ /* 0x000fe2000f8ec0ff */
[----:B---3--:R-:W-:Y:S01]  /*0170*/  FMUL R4, RZ, UR6 ;  /* 0x00000006ff047c20 */ /* 0x008fe20008400000 */
[----:B------:R-:W-:-:S02]  /*0180*/  ULEA UR11, UR8, UR4, 0x2 ;  /* 0x00000004080b7291 */ /* 0x000fc4000f8e10ff */
[----:B------:R-:W-:Y:S02]  /*0190*/  ULOP3.LUT UR9, UR13, 0x7ffffff0, URZ, 0xc0, !UPT ;  /* 0x7ffffff00d097892 */ /* 0x000fe4000f8ec0ff */
[----:B0-----:R-:W-:Y:S01]  /*01a0*/  IMAD R2, R2, UR13, RZ ;  /* 0x0000000d02027c24 */ /* 0x001fe2000f8e02ff */
[----:B------:R-:W-:Y:S02]  /*01b0*/  ULEA UR21, UR8, UR11, 0x2 ;  /* 0x0000000b08157291 */ /* 0x000fe4000f8e10ff */
[----:B------:R-:W-:Y:S01]  /*01c0*/  ULOP3.LUT UR10, UR13, 0x7ffffff8, URZ, 0xc0, !UPT ;  /* 0x7ffffff80d0a7892 */ /* 0x000fe2000f8ec0ff */
[----:B------:R-:W-:Y:S01]  /*01d0*/  IMAD R6, R3, UR7, R2 ;  /* 0x0000000703067c24 */ /* 0x000fe2000f8e0202 */
[----:B------:R-:W-:Y:S01]  /*01e0*/  ULOP3.LUT UR20, UR13, 0x1, URZ, 0xc0, !UPT ;  /* 0x000000010d147892 */ /* 0x000fe2000f8ec0ff */
[----:B------:R-:W0:Y:S01]  /*01f0*/  LDCU.64 UR14, c[0x0][0x358] ;  /* 0x00006b00ff0e77ac */ /* 0x000e220008000a00 */
[----:B------:R-:W-:Y:S02]  /*0200*/  UIADD3 UR22, UPT, UPT, UR18, -0x1, URZ ;  /* 0xffffffff12167890 */ /* 0x000fe4000fffe0ff */
[----:B------:R-:W-:Y:S01]  /*0210*/  ULEA UR23, UR8, UR21, 0x2 ;  /* 0x0000001508177291 */ /* 0x000fe2000f8e10ff */
[----:B------:R-:W-:-:S11]  /*0220*/  UMOV UR4, URZ ;  /* 0x000000ff00047c82 */ /* 0x000fd60008000000 */
.L_x_386:
[----:B-1----:R-:W1:Y:S01]  /*0230*/  S2R R8, SR_TID.X ;  /* 0x0000000000087919 */ /* 0x002e620000002100 */
[----:B------:R-:W1:Y:S01]  /*0240*/  LDC R3, c[0x0][0x3ac] ;  /* 0x0000eb00ff037b82 */ /* 0x000e620000000800 */
[----:B------:R-:W2:Y:S01]  /*0250*/  LDCU UR5, c[0x0][0x398] ;  /* 0x00007300ff0577ac */ /* 0x000ea20008000800 */
[----:B-1----:R-:W-:-:S05]  /*0260*/  IMAD R10, R3, UR4, R8 ;  /* 0x00000004030a7c24 */ /* 0x002fca000f8e0208 */
[----:B--2---:R-:W-:-:S13]  /*0270*/  ISETP.GE.AND P0, PT, R10, UR5, PT ;  /* 0x000000050a007c0c */ /* 0x004fda000bf06270 */
[----:B0-----:R-:W-:Y:S05]  /*0280*/  @P0 EXIT ;  /* 0x000000000000094d */ /* 0x001fea0003800000 */
[----:B------:R-:W0:Y:S02]  /*0290*/  LDCU UR6, c[0x0][0x39c] ;  /* 0x00007380ff0677ac */ /* 0x000e240008000800 */
[----:B0-----:R-:W-:-:S09]  /*02a0*/  UISETP.GE.AND UP0, UPT, UR6, 0x1, UPT ;  /* 0x000000010600788c */ /* 0x001fd2000bf06270 */
[----:B------:R-:W-:Y:S05]  /*02b0*/  BRA.U !UP0, `(.L_x_285) ;  /* 0x0000000508f07547 */ /* 0x000fea000b800000 */
[----:B------:R-:W-:Y:S01]  /*02c0*/  UISETP.GE.U32.AND UP1, UPT, UR16, 0xf, UPT ;  /* 0x0000000f1000788c */ /* 0x000fe2000bf26070 */
[----:B------:R-:W-:Y:S01]  /*02d0*/  MOV R3, UR4 ;  /* 0x0000000400037c02 */ /* 0x000fe20008000f00 */
[----:B------:R-:W-:-:S04]  /*02e0*/  UMOV UR5, URZ ;  /* 0x000000ff00057c82 */ /* 0x000fc80008000000 */
[----:B------:R-:W-:-:S03]  /*02f0*/  IMAD R0, R3, UR8, R6 ;  /* 0x0000000803007c24 */ /* 0x000fc6000f8e0206 */
[----:B------:R-:W-:Y:S05]  /*0300*/  BRA.U !UP1, `(.L_x_286) ;  /* 0x0000000109c07547 */ /* 0x000fea000b800000 */
[----:B------:R-:W0:Y:S01]  /*0310*/  S2UR UR9, SR_CgaCtaId ;  /* 0x00000000000979c3 */ /* 0x000e220000008800 */
[----:B------:R-:W-:Y:S01]  /*0320*/  UMOV UR5, 0x400 ;  /* 0x0000040000057882 */ /* 0x000fe20000000000 */
[----:B------:R-:W-:Y:S01]  /*0330*/  MOV R5, R0 ;  /* 0x0000000000057202 */ /* 0x000fe20000000f00 */
[----:B0-----:R-:W-:Y:S02]  /*0340*/  ULEA UR5, UR9, UR5, 0x18 ;  /* 0x0000000509057291 */ /* 0x001fe4000f8ec0ff */
[----:B------:R-:W-:-:S04]  /*0350*/  ULOP3.LUT UR9, UR6, 0x7ffffff0, URZ, 0xc0, !UPT ;  /* 0x7ffffff006097892 */ /* 0x000fc8000f8ec0ff */
[----:B------:R-:W-:Y:S01]  /*0360*/  LEA R3, R2, UR5, 0x2 ;  /* 0x0000000502037c11 */ /* 0x000fe2000f8e10ff */
[----:B------:R-:W-:-:S03]  /*0370*/  UIADD3 UR6, UPT, UPT, -UR9, URZ, URZ ;  /* 0x000000ff09067290 */ /* 0x000fc6000fffe1ff */
[----:B------:R-:W-:-:S09]  /*0380*/  IADD3 R3, PT, PT, R3, 0x20, RZ ;  /* 0x0000002003037810 */ /* 0x000fd20007ffe0ff */
.L_x_287:
[----:B------:R-:W0:Y:S02]  /*0390*/  LDC.64 R12, c[0x0][0x380] ;  /* 0x0000e000ff0c7b82 */ /* 0x000e240000000a00 */
[----:B0-----:R-:W-:-:S05]  /*03a0*/  IMAD.WIDE R12, R5, 0x4, R12 ;  /* 0x00000004050c7825 */ /* 0x001fca00078e020c */
[----:B------:R-:W2:Y:S04]  /*03b0*/  LDG.E R14, desc[UR14][R12.64] ;  /* 0x0000000e0c0e7981 */ /* 0x000ea8000c1e1900 */
        /* <DEDUP_REMOVED lines=15> */
[----:B------:R-:W-:Y:S01]  /*04b0*/  UIADD3 UR6, UPT, UPT, UR6, 0x10, URZ ;  /* 0x0000001006067890 */ /* 0x000fe2000fffe0ff */
[----:B------:R-:W-:-:S03]  /*04c0*/  IADD3 R5, PT, PT, R5, 0x10, RZ ;  /* 0x0000001005057810 */ /* 0x000fc60007ffe0ff */
[----:B------:R-:W-:Y:S01]  /*04d0*/  UISETP.NE.AND UP1, UPT, UR6, URZ, UPT ;  /* 0x000000ff0600728c */ /* 0x000fe2000bf25270 */
[----:B--2---:R-:W-:Y:S04]  /*04e0*/  STS [R3+-0x20], R14 ;  /* 0xffffe00e03007388 */ /* 0x004fe80000000800 */
[----:B---3--:R-:W-:Y:S04]  /*04f0*/  STS [R3+-0x1c], R16 ;  /* 0xffffe41003007388 */ /* 0x008fe80000000800 */
[----:B----4-:R-:W-:Y:S04]  /*0500*/  STS [R3+-0x18], R18 ;  /* 0xffffe81203007388 */ /* 0x010fe80000000800 */
[----:B-----5:R-:W-:Y:S04]  /*0510*/  STS [R3+-0x14], R20 ;  /* 0xffffec1403007388 */ /* 0x020fe80000000800 */
[----:B------:R-:W-:Y:S04]  /*0520*/  STS [R3+-0x10], R22 ;  /* 0xfffff01603007388 */ /* 0x000fe80000000800 */
[----:B------:R-:W-:Y:S04]  /*0530*/  STS [R3+-0xc], R24 ;  /* 0xfffff41803007388 */ /* 0x000fe80000000800 */
[----:B------:R-:W-:Y:S04]  /*0540*/  STS [R3+-0x8], R26 ;  /* 0xfffff81a03007388 */ /* 0x000fe80000000800 */
[----:B------:R-:W-:Y:S04]  /*0550*/  STS [R3+-0x4], R28 ;  /* 0xfffffc1c03007388 */ /* 0x000fe80000000800 */
[----:B------:R-:W-:Y:S04]  /*0560*/  STS [R3], R7 ;  /* 0x0000000703007388 */ /* 0x000fe80000000800 */
[----:B------:R-:W-:Y:S04]  /*0570*/  STS [R3+0x4], R9 ;  /* 0x0000040903007388 */ /* 0x000fe80000000800 */
[----:B------:R-:W-:Y:S04]  /*0580*/  STS [R3+0x8], R11 ;  /* 0x0000080b03007388 */ /* 0x000fe80000000800 */
[----:B------:R-:W-:Y:S04]  /*0590*/  STS [R3+0xc], R15 ;  /* 0x00000c0f03007388 */ /* 0x000fe80000000800 */
[----:B------:R-:W-:Y:S04]  /*05a0*/  STS [R3+0x10], R17 ;  /* 0x0000101103007388 */ /* 0x000fe80000000800 */
[----:B------:R-:W-:Y:S04]  /*05b0*/  STS [R3+0x14], R19 ;  /* 0x0000141303007388 */ /* 0x000fe80000000800 */
[----:B------:R-:W-:Y:S04]  /*05c0*/  STS [R3+0x18], R21 ;  /* 0x0000181503007388 */ /* 0x000fe80000000800 */
[----:B------:R0:W-:Y:S02]  /*05d0*/  STS [R3+0x1c], R23 ;  /* 0x00001c1703007388 */ /* 0x0001e40000000800 */
[----:B0-----:R-:W-:Y:S01]  /*05e0*/  IADD3 R3, PT, PT, R3, 0x40, RZ ;  /* 0x0000004003037810 */ /* 0x001fe20007ffe0ff */
[----:B------:R-:W-:Y:S06]  /*05f0*/  BRA.U UP1, `(.L_x_287) ;  /* 0xfffffffd01647547 */ /* 0x000fec000b83ffff */
[----:B------:R-:W-:-:S05]  /*0600*/  UMOV UR5, UR9 ;  /* 0x0000000900057c82 */ /* 0x000fca0008000000 */
.L_x_286:
[----:B------:R-:W-:-:S09]  /*0610*/  UISETP.NE.AND UP1, UPT, UR17, URZ, UPT ;  /* 0x000000ff1100728c */ /* 0x000fd2000bf25270 */
[----:B------:R-:W-:Y:S05]  /*0620*/  BRA.U !UP1, `(.L_x_285) ;  /* 0x0000000509147547 */ /* 0x000fea000b800000 */
[----:B------:R-:W-:Y:S02]  /*0630*/  UIADD3 UR6, UPT, UPT, UR17, -0x1, URZ ;  /* 0xffffffff11067890 */ /* 0x000fe4000fffe0ff */
[----:B------:R-:W-:Y:S02]  /*0640*/  UISETP.NE.AND UP2, UPT, UR18, URZ, UPT ;  /* 0x000000ff1200728c */ /* 0x000fe4000bf45270 */
[----:B------:R-:W-:-:S09]  /*0650*/  UISETP.GE.U32.AND UP1, UPT, UR6, 0x7, UPT ;  /* 0x000000070600788c */ /* 0x000fd2000bf26070 */
[----:B------:R-:W-:Y:S05]  /*0660*/  BRA.U !UP1, `(.L_x_288) ;  /* 0x0000000109647547 */ /* 0x000fea000b800000 */
[----:B------:R-:W0:Y:S01]  /*0670*/  LDC.64 R12, c[0x0][0x380] ;  /* 0x0000e000ff0c7b82 */ /* 0x000e220000000a00 */
[----:B------:R-:W-:-:S05]  /*0680*/  IADD3 R3, PT, PT, R0, UR5, RZ ;  /* 0x0000000500037c10 */ /* 0x000fca000fffe0ff */
        /* <DEDUP_REMOVED lines=11> */
[----:B------:R-:W-:Y:S01]  /*0740*/  IADD3 R5, PT, PT, R2, UR5, RZ ;  /* 0x0000000502057c10 */ /* 0x000fe2000fffe0ff */
[----:B------:R-:W-:-:S02]  /*0750*/  UIADD3 UR5, UPT, UPT, UR5, 0x8, URZ ;  /* 0x0000000805057890 */ /* 0x000fc4000fffe0ff */
[----:B0-----:R-:W-:-:S06]  /*0760*/  ULEA UR6, UR12, UR6, 0x18 ;  /* 0x000000060c067291 */ /* 0x001fcc000f8ec0ff */
[----:B------:R-:W-:-:S05]  /*0770*/  LEA R14, R5, UR6, 0x2 ;  /* 0x00000006050e7c11 */ /* 0x000fca000f8e10ff */
[----:B--2---:R0:W-:Y:S04]  /*0780*/  STS [R14], R3 ;  /* 0x000000030e007388 */ /* 0x0041e80000000800 */
[----:B---3--:R0:W-:Y:S04]  /*0790*/  STS [R14+0x4], R7 ;  /* 0x000004070e007388 */ /* 0x0081e80000000800 */
[----:B----4-:R0:W-:Y:S04]  /*07a0*/  STS [R14+0x8], R9 ;  /* 0x000008090e007388 */ /* 0x0101e80000000800 */
[----:B-----5:R0:W-:Y:S04]  /*07b0*/  STS [R14+0xc], R11 ;  /* 0x00000c0b0e007388 */ /* 0x0201e80000000800 */
[----:B------:R0:W-:Y:S04]  /*07c0*/  STS [R14+0x10], R15 ;  /* 0x0000100f0e007388 */ /* 0x0001e80000000800 */
[----:B------:R0:W-:Y:S04]  /*07d0*/  STS [R14+0x14], R17 ;  /* 0x000014110e007388 */ /* 0x0001e80000000800 */
[----:B------:R0:W-:Y:S04]  /*07e0*/  STS [R14+0x18], R19 ;  /* 0x000018130e007388 */ /* 0x0001e80000000800 */
[----:B------:R0:W-:Y:S02]  /*07f0*/  STS [R14+0x1c], R21 ;  /* 0x00001c150e007388 */ /* 0x0001e40000000800 */
.L_x_288:
[----:B------:R-:W-:Y:S05]  /*0800*/  BRA.U !UP2, `(.L_x_285) ;  /* 0x000000010a9c7547 */ /* 0x000fea000b800000 */
[----:B------:R-:W-:Y:S02]  /*0810*/  UISETP.GE.U32.AND UP1, UPT, UR22, 0x3, UPT ;  /* 0x000000031600788c */ /* 0x000fe4000bf26070 */
[----:B------:R-:W-:-:S07]  /*0820*/  UISETP.NE.AND UP2, UPT, UR19, URZ, UPT ;  /* 0x000000ff1300728c */ /* 0x000fce000bf45270 */
[----:B------:R-:W-:Y:S05]  /*0830*/  BRA.U !UP1, `(.L_x_289) ;  /* 0x0000000109447547 */ /* 0x000fea000b800000 */
[----:B------:R-:W1:Y:S01]  /*0840*/  LDC.64 R12, c[0x0][0x380] ;  /* 0x0000e000ff0c7b82 */ /* 0x000e620000000a00 */
[----:B0-----:R-:W-:-:S05]  /*0850*/  IADD3 R3, PT, PT, R0, UR5, RZ ;  /* 0x0000000500037c10 */ /* 0x001fca000fffe0ff */
[----:B-1----:R-:W-:-:S05]  /*0860*/  IMAD.WIDE R12, R3, 0x4, R12 ;  /* 0x00000004030c7825 */ /* 0x002fca00078e020c */
[----:B------:R-:W2:Y:S04]  /*0870*/  LDG.E R3, desc[UR14][R12.64] ;  /* 0x0000000e0c037981 */ /* 0x000ea8000c1e1900 */
[----:B------:R-:W3:Y:S04]  /*0880*/  LDG.E R7, desc[UR14][R12.64+0x4] ;  /* 0x0000040e0c077981 */ /* 0x000ee8000c1e1900 */
[----:B------:R-:W4:Y:S04]  /*0890*/  LDG.E R9, desc[UR14][R12.64+0x8] ;  /* 0x0000080e0c097981 */ /* 0x000f28000c1e1900 */
        /* <DEDUP_REMOVED lines=10> */
[----:B-----5:R1:W-:Y:S02]  /*0940*/  STS [R14+0xc], R11 ;  /* 0x00000c0b0e007388 */ /* 0x0203e40000000800 */
.L_x_289:
[----:B------:R-:W-:Y:S05]  /*0950*/  BRA.U !UP2, `(.L_x_285) ;  /* 0x000000010a487547 */ /* 0x000fea000b800000 */
[----:B------:R-:W2:Y:S01]  /*0960*/  LDC.64 R12, c[0x0][0x380] ;  /* 0x0000e000ff0c7b82 */ /* 0x000ea20000000a00 */
[----:B01----:R-:W-:-:S05]  /*0970*/  IADD3 R3, PT, PT, R0, UR5, RZ ;  /* 0x0000000500037c10 */ /* 0x003fca000fffe0ff */
[----:B--2---:R-:W-:-:S05]  /*0980*/  IMAD.WIDE R12, R3, 0x4, R12 ;  /* 0x00000004030c7825 */ /* 0x004fca00078e020c */
[----:B------:R-:W2:Y:S01]  /*0990*/  LDG.E R0, desc[UR14][R12.64] ;  /* 0x0000000e0c007981 */ /* 0x000ea2000c1e1900 */
[----:B------:R-:W0:Y:S01]  /*09a0*/  S2UR UR12, SR_CgaCtaId ;  /* 0x00000000000c79c3 */ /* 0x000e220000008800 */
[----:B------:R-:W-:Y:S01]  /*09b0*/  UMOV UR6, 0x400 ;  /* 0x0000040000067882 */ /* 0x000fe20000000000 */
[----:B------:R-:W-:Y:S01]  /*09c0*/  IADD3 R3, PT, PT, R2, UR5, RZ ;  /* 0x0000000502037c10 */ /* 0x000fe2000fffe0ff */
[----:B------:R-:W-:Y:S02]  /*09d0*/  UISETP.NE.AND UP1, UPT, UR19, 0x1, UPT ;  /* 0x000000011300788c */ /* 0x000fe4000bf25270 */
[----:B0-----:R-:W-:-:S06]  /*09e0*/  ULEA UR6, UR12, UR6, 0x18 ;  /* 0x000000060c067291 */ /* 0x001fcc000f8ec0ff */
[----:B------:R-:W-:-:S05]  /*09f0*/  LEA R5, R3, UR6, 0x2 ;  /* 0x0000000603057c11 */ /* 0x000fca000f8e10ff */
[----:B--2---:R2:W-:Y:S01]  /*0a00*/  STS [R5], R0 ;  /* 0x0000000005007388 */ /* 0x0045e20000000800 */
[----:B------:R-:W-:Y:S05]  /*0a10*/  BRA.U !UP1, `(.L_x_285) ;  /* 0x0000000109187547 */ /* 0x000fea000b800000 */
[----:B------:R-:W-:Y:S01]  /*0a20*/  UISETP.NE.AND UP1, UPT, UR19, 0x2, UPT ;  /* 0x000000021300788c */ /* 0x000fe2000bf25270 */
[----:B--2---:R-:W2:Y:S05]  /*0a30*/  LDG.E R0, desc[UR14][R12.64+0x4] ;  /* 0x0000040e0c007981 */ /* 0x004eaa000c1e1900 */
[----:B------:R-:W-:-:S13]  /*0a40*/  PLOP3.LUT P0, PT, PT, PT, UP1, 0x80, 0x8 ;  /* 0x000000000008781c */ /* 0x000fda0003f0f018 */
[----:B------:R-:W3:Y:S04]  /*0a50*/  @P0 LDG.E R3, desc[UR14][R12.64+0x8] ;  /* 0x0000080e0c030981 */ /* 0x000ee8000c1e1900 */
[----:B--2---:R4:W-:Y:S04]  /*0a60*/  STS [R5+0x4], R0 ;  /* 0x0000040005007388 */ /* 0x0049e80000000800 */
[----:B---3--:R4:W-:Y:S02]  /*0a70*/  @P0 STS [R5+0x8], R3 ;  /* 0x0000080305000388 */ /* 0x0089e40000000800 */
.L_x_285:
[----:B------:R-:W3:Y:S01]  /*0a80*/  LDCU UR5, c[0x0][0x3a0] ;  /* 0x00007400ff0577ac */ /* 0x000ee20008000800 */
[----:B------:R-:W-:Y:S01]  /*0a90*/  HFMA2 R29, -RZ, RZ, 0, 0 ;  /* 0x00000000ff1d7431 */ /* 0x000fe200000001ff */
[----:B------:R-:W-:Y:S01]  /*0aa0*/  MOV R12, 0xff800000 ;  /* 0xff800000000c7802 */ /* 0x000fe20000000f00 */
[----:B---3--:R-:W-:-:S09]  /*0ab0*/  UISETP.GE.AND UP1, UPT, UR5, URZ, UPT ;  /* 0x000000ff0500728c */ /* 0x008fd2000bf26270 */
[----:B------:R-:W-:Y:S05]  /*0ac0*/  BRA.U !UP1, `(.L_x_290) ;  /* 0x0000001d09587547 */ /* 0x000fea000b800000 */
[----:B01--4-:R-:W-:Y:S01]  /*0ad0*/  MOV R3, UR4 ;  /* 0x0000000400037c02 */ /* 0x013fe20008000f00 */
[----:B------:R-:W-:Y:S01]  /*0ae0*/  UMOV UR5, URZ ;  /* 0x000000ff00057c82 */ /* 0x000fe20008000000 */
[----:B------:R-:W-:Y:S02]  /*0af0*/  MOV R12, 0xff800000 ;  /* 0xff800000000c7802 */ /* 0x000fe40000000f00 */
[----:B------:R-:W-:Y:S01]  /*0b00*/  MOV R29, RZ ;  /* 0x000000ff001d7202 */ /* 0x000fe20000000f00 */
[----:B------:R-:W-:-:S07]  /*0b10*/  IMAD R14, R3, UR8, R6 ;  /* 0x00000008030e7c24 */ /* 0x000fce000f8e0206 */
.L_x_318:
[----:B------:R-:W-:Y:S01]  /*0b20*/  BAR.SYNC.DEFER_BLOCKING 0x0 ;  /* 0x0000000000007b1d */ /* 0x000fe20000010000 */
[----:B01234-:R-:W-:-:S05]  /*0b30*/  MOV R3, R12 ;  /* 0x0000000c00037202 */ /* 0x01ffca0000000f00 */
[----:B------:R-:W-:Y:S05]  /*0b40*/  BRA.U !UP0, `(.L_x_291) ;  /* 0x0000000508cc7547 */ /* 0x000fea000b800000 */
[----:B------:R-:W-:Y:S01]  /*0b50*/  UISETP.GE.U32.AND UP1, UPT, UR16, 0x7, UPT ;  /* 0x000000071000788c */ /* 0x000fe2000bf26070 */
[----:B--2---:R-:W-:Y:S01]  /*0b60*/  MOV R5, UR5 ;  /* 0x0000000500057c02 */ /* 0x004fe20008000f00 */
[----:B------:R-:W-:-:S04]  /*0b70*/  UMOV UR6, URZ ;  /* 0x000000ff00067c82 */ /* 0x000fc80008000000 */
[----:B------:R-:W-:-:S03]  /*0b80*/  IMAD R0, R5, UR8, R6 ;  /* 0x0000000805007c24 */ /* 0x000fc6000f8e0206 */
[----:B------:R-:W-:Y:S05]  /*0b90*/  BRA.U !UP1, `(.L_x_292) ;  /* 0x0000000109b47547 */ /* 0x000fea000b800000 */
[----:B------:R-:W-:-:S05]  /*0ba0*/  UMOV UR6, URZ ;  /* 0x000000ff00067c82 */ /* 0x000fca0008000000 */
.L_x_293:
[----:B0-----:R-:W0:Y:S01]  /*0bb0*/  LDC.64 R18, c[0x0][0x388] ;  /* 0x0000e200ff127b82 */ /* 0x001e220000000a00 */
[----:B------:R-:W-:-:S07]  /*0bc0*/  IADD3 R5, PT, PT, R0, UR6, RZ ;  /* 0x0000000600057c10 */ /* 0x000fce000fffe0ff */
[----:B------:R-:W1:Y:S01]  /*0bd0*/  LDC.64 R16, c[0x0][0x390] ;  /* 0x0000e400ff107b82 */ /* 0x000e620000000a00 */
[----:B0-----:R-:W-:-:S05]  /*0be0*/  IMAD.WIDE R18, R5, 0x4, R18 ;  /* 0x0000000405127825 */ /* 0x001fca00078e0212 */
[----:B------:R-:W2:Y:S01]  /*0bf0*/  LDG.E R13, desc[UR14][R18.64] ;  /* 0x0000000e120d7981 */ /* 0x000ea2000c1e1900 */
[----:B-1----:R-:W-:Y:S01]  /*0c00*/  IMAD.WIDE R16, R5, 0x4, R16 ;  /* 0x0000000405107825 */ /* 0x002fe200078e0210 */
[----:B------:R-:W-:Y:S02]  /*0c10*/  IADD3 R7, PT, PT, R2, UR6, RZ ;  /* 0x0000000602077c10 */ /* 0x000fe4000fffe0ff */
[----:B------:R-:W3:Y:S04]  /*0c20*/  LDG.E R21, desc[UR14][R18.64+0x4] ;  /* 0x0000040e12157981 */ /* 0x000ee8000c1e1900 */
[----:B------:R-:W4:Y:S01]  /*0c30*/  LDG.E R15, desc[UR14][R16.64] ;  /* 0x0000000e100f7981 */ /* 0x000f22000c1e1900 */
[----:B------:R-:W-:-:S03]  /*0c40*/  LEA R5, R7, UR11, 0x2 ;  /* 0x0000000b07057c11 */ /* 0x000fc6000f8e10ff */
[----:B------:R-:W5:Y:S01]  /*0c50*/  LDG.E R11, desc[UR14][R16.64+0x4] ;  /* 0x0000040e100b7981 */ /* 0x000f62000c1e1900 */
[----:B------:R-:W-:-:S03]  /*0c60*/  LEA R7, R7, UR21, 0x2 ;  /* 0x0000001507077c11 */ /* 0x000fc6000f8e10ff */
        /* <DEDUP_REMOVED lines=10> */
[----:B--2---:R0:W-:Y:S04]  /*0d10*/  STS [R5], R13 ;  /* 0x0000000d05007388 */ /* 0x0041e80000000800 */
[----:B----4-:R1:W-:Y:S04]  /*0d20*/  STS [R7], R15 ;  /* 0x0000000f07007388 */ /* 0x0103e80000000800 */
[----:B0-----:R-:W2:Y:S04]  /*0d30*/  LDG.E R13, desc[UR14][R16.64+0x14] ;  /* 0x0000140e100d7981 */ /* 0x001ea8000c1e1900 */
[----:B-1----:R-:W4:Y:S04]  /*0d40*/  LDG.E R15, desc[UR14][R16.64+0x18] ;  /* 0x0000180e100f7981 */ /* 0x002f28000c1e1900 */
[----:B---3--:R0:W-:Y:S04]  /*0d50*/  STS [R5+0x4], R21 ;  /* 0x0000041505007388 */ /* 0x0081e80000000800 */
[----:B-----5:R0:W-:Y:S04]  /*0d60*/  STS [R7+0x4], R11 ;  /* 0x0000040b07007388 */ /* 0x0201e80000000800 */
[----:B------:R0:W-:Y:S04]  /*0d70*/  STS [R5+0x8], R28 ;  /* 0x0000081c05007388 */ /* 0x0001e80000000800 */
[----:B------:R0:W-:Y:S04]  /*0d80*/  STS [R7+0x8], R23 ;  /* 0x0000081707007388 */ /* 0x0001e80000000800 */
[----:B------:R0:W-:Y:S04]  /*0d90*/  STS [R5+0xc], R26 ;  /* 0x00000c1a05007388 */ /* 0x0001e80000000800 */
[----:B------:R0:W-:Y:S04]  /*0da0*/  STS [R7+0xc], R25 ;  /* 0x00000c1907007388 */ /* 0x0001e80000000800 */
[----:B------:R0:W-:Y:S04]  /*0db0*/  STS [R5+0x10], R24 ;  /* 0x0000101805007388 */ /* 0x0001e80000000800 */
[----:B------:R0:W-:Y:S04]  /*0dc0*/  STS [R7+0x10], R27 ;  /* 0x0000101b07007388 */ /* 0x0001e80000000800 */
[----:B------:R0:W-:Y:S01]  /*0dd0*/  STS [R5+0x14], R22 ;  /* 0x0000141605007388 */ /* 0x0001e20000000800 */
[----:B------:R-:W-:-:S04]  /*0de0*/  UIADD3 UR6, UPT, UPT, UR6, 0x8, URZ ;  /* 0x0000000806067890 */ /* 0x000fc8000fffe0ff */
[----:B------:R-:W-:Y:S01]  /*0df0*/  UISETP.NE.AND UP1, UPT, UR6, UR10, UPT ;  /* 0x0000000a0600728c */ /* 0x000fe2000bf25270 */
[----:B--2---:R0:W-:Y:S04]  /*0e00*/  STS [R7+0x14], R13 ;  /* 0x0000140d07007388 */ /* 0x0041e80000000800 */
[----:B------:R0:W-:Y:S04]  /*0e10*/  STS [R5+0x18], R20 ;  /* 0x0000181405007388 */ /* 0x0001e80000000800 */
[----:B----4-:R0:W-:Y:S04]  /*0e20*/  STS [R7+0x18], R15 ;  /* 0x0000180f07007388 */ /* 0x0101e80000000800 */
[----:B------:R0:W-:Y:S04]  /*0e30*/  STS [R5+0x1c], R9 ;  /* 0x00001c0905007388 */ /* 0x0001e80000000800 */
[----:B------:R0:W-:Y:S01]  /*0e40*/  STS [R7+0x1c], R18 ;  /* 0x00001c1207007388 */ /* 0x0001e20000000800 */
[----:B------:R-:W-:Y:S05]  /*0e50*/  BRA.U UP1, `(.L_x_293) ;  /* 0xfffffffd01547547 */ /* 0x000fea000b83ffff */
[----:B------:R-:W-:-:S05]  /*0e60*/  UMOV UR6, UR10 ;  /* 0x0000000a00067c82 */ /* 0x000fca0008000000 */
.L_x_292:
[----:B------:R-:W-:-:S09]  /*0e70*/  UISETP.NE.AND UP1, UPT, UR18, URZ, UPT ;  /* 0x000000ff1200728c */ /* 0x000fd2000bf25270 */
[----:B------:R-:W-:Y:S05]  /*0e80*/  BRA.U !UP1, `(.L_x_291) ;  /* 0x0000000109fc7547 */ /* 0x000fea000b800000 */
[----:B------:R-:W-:Y:S02]  /*0e90*/  UISETP.GE.U32.AND UP1, UPT, UR22, 0x3, UPT ;  /* 0x000000031600788c */ /* 0x000fe4000bf26070 */
[----:B------:R-:W-:-:S07]  /*0ea0*/  UISETP.NE.AND UP2, UPT, UR19, URZ, UPT ;  /* 0x000000ff1300728c */ /* 0x000fce000bf45270 */
[----:B------:R-:W-:Y:S05]  /*0eb0*/  BRA.U !UP1, `(.L_x_294) ;  /* 0x0000000109647547 */ /* 0x000fea000b800000 */
[----:B------:R-:W1:Y:S01]  /*0ec0*/  LDC.64 R16, c[0x0][0x388] ;  /* 0x0000e200ff107b82 */ /* 0x000e620000000a00 */
[----:B0-----:R-:W-:-:S07]  /*0ed0*/  IADD3 R5, PT, PT, R0, UR6, RZ ;  /* 0x0000000600057c10 */ /* 0x001fce000fffe0ff */
[----:B------:R-:W0:Y:S01]  /*0ee0*/  LDC.64 R18, c[0x0][0x390] ;  /* 0x0000e400ff127b82 */ /* 0x000e220000000a00 */
[----:B-1----:R-:W-:-:S05]  /*0ef0*/  IMAD.WIDE R16, R5, 0x4, R16 ;  /* 0x0000000405107825 */ /* 0x002fca00078e0210 */
[----:B------:R-:W2:Y:S01]  /*0f00*/  LDG.E R11, desc[UR14][R16.64+0x4] ;  /* 0x0000040e100b7981 */ /* 0x000ea2000c1e1900 */
[----:B0-----:R-:W-:-:S03]  /*0f10*/  IMAD.WIDE R18, R5, 0x4, R18 ;  /* 0x0000000405127825 */ /* 0x001fc600078e0212 */
[----:B------:R-:W3:Y:S04]  /*0f20*/  LDG.E R15, desc[UR14][R16.64+0x8] ;  /* 0x0000080e100f7981 */ /* 0x000ee8000c1e1900 */
[----:B------:R-:W4:Y:S04]  /*0f30*/  LDG.E R5, desc[UR14][R16.64] ;  /* 0x0000000e10057981 */ /* 0x000f28000c1e1900 */
[----:B------:R-:W5:Y:S04]  /*0f40*/  LDG.E R9, desc[UR14][R18.64] ;  /* 0x0000000e12097981 */ /* 0x000f68000c1e1900 */
[----:B------:R-:W3:Y:S04]  /*0f50*/  LDG.E R13, desc[UR14][R18.64+0x4] ;  /* 0x0000040e120d7981 */ /* 0x000ee8000c1e1900 */
[----:B------:R-:W3:Y:S04]  /*0f60*/  LDG.E R21, desc[UR14][R18.64+0x8] ;  /* 0x0000080e12157981 */ /* 0x000ee8000c1e1900 */
[----:B------:R-:W3:Y:S04]  /*0f70*/  LDG.E R23, desc[UR14][R16.64+0xc] ;  /* 0x00000c0e10177981 */ /* 0x000ee8000c1e1900 */
[----:B------:R-:W3:Y:S01]  /*0f80*/  LDG.E R25, desc[UR14][R18.64+0xc] ;  /* 0x00000c0e12197981 */ /* 0x000ee2000c1e1900 */
[----:B------:R-:W-:-:S04]  /*0f90*/  IADD3 R7, PT, PT, R2, UR6, RZ ;  /* 0x0000000602077c10 */ /* 0x000fc8000fffe0ff */
[C---:B------:R-:W-:Y:S02]  /*0fa0*/  LEA R20, R7.reuse, UR11, 0x2 ;  /* 0x0000000b07147c11 */ /* 0x040fe4000f8e10ff */
[----:B------:R-:W-:Y:S01]  /*0fb0*/  LEA R22, R7, UR21, 0x2 ;  /* 0x0000001507167c11 */ /* 0x000fe2000f8e10ff */
[----:B------:R-:W-:Y:S02]  /*0fc0*/  UIADD3 UR6, UPT, UPT, UR6, 0x4, URZ ;  /* 0x0000000406067890 */ /* 0x000fe4000fffe0ff */
[----:B----4-:R1:W-:Y:S04]  /*0fd0*/  STS [R20], R5 ;  /* 0x0000000514007388 */ /* 0x0103e80000000800 */
[----:B-----5:R1:W-:Y:S04]  /*0fe0*/  STS [R22], R9 ;  /* 0x0000000916007388 */ /* 0x0203e80000000800 */
[----:B--2---:R1:W-:Y:S04]  /*0ff0*/  STS [R20+0x4], R11 ;  /* 0x0000040b14007388 */ /* 0x0043e80000000800 */
[----:B---3--:R1:W-:Y:S04]  /*1000*/  STS [R22+0x4], R13 ;  /* 0x0000040d16007388 */ /* 0x0083e80000000800 */
[----:B------:R1:W-:Y:S04]  /*1010*/  STS [R20+0x8], R15 ;  /* 0x0000080f14007388 */ /* 0x0003e80000000800 */
[----:B------:R1:W-:Y:S04]  /*1020*/  STS [R22+0x8], R21 ;  /* 0x0000081516007388 */ /* 0x0003e80000000800 */
[----:B------:R1:W-:Y:S04]  /*1030*/  STS [R20+0xc], R23 ;  /* 0x00000c1714007388 */ /* 0x0003e80000000800 */
[----:B------:R1:W-:Y:S02]  /*1040*/  STS [R22+0xc], R25 ;  /* 0x00000c1916007388 */ /* 0x0003e40000000800 */
.L_x_294:
[----:B------:R-:W-:Y:S05]  /*1050*/  BRA.U !UP2, `(.L_x_291) ;  /* 0x000000010a887547 */ /* 0x000fea000b800000 */
[----:B------:R-:W-:Y:S01]  /*1060*/  ISETP.NE.AND P0, PT, RZ, UR20, PT ;  /* 0x00000014ff007c0c */ /* 0x000fe2000bf05270 */
[----:B------:R-:W-:Y:S01]  /*1070*/  UISETP.NE.AND UP1, UPT, UR19, 0x1, UPT ;  /* 0x000000011300788c */ /* 0x000fe2000bf25270 */
[----:B------:R-:W-:Y:S01]  /*1080*/  HFMA2 R17, -RZ, RZ, 0, 2.384185791015625e-07 ;  /* 0x00000004ff117431 */ /* 0x000fe200000001ff */
[----:B01----:R-:W-:-:S04]  /*1090*/  MOV R21, 0x4 ;  /* 0x0000000400157802 */ /* 0x003fc80000000f00 */
[----:B------:R-:W-:-:S05]  /*10a0*/  PLOP3.LUT P1, PT, PT, PT, UP1, 0x80, 0x8 ;  /* 0x000000000008781c */ /* 0x000fca0003f2f018 */
[----:B------:R-:W0:Y:S01]  /*10b0*/  @UP1 LDCU.64 UR12, c[0x0][0x388] ;  /* 0x00007100ff0c17ac */ /* 0x000e220008000a00 */
[----:B------:R-:W1:Y:S01]  /*10c0*/  @P0 LDC.64 R22, c[0x0][0x388] ;  /* 0x0000e200ff160b82 */ /* 0x000e620000000a00 */
[----:B------:R-:W2:Y:S06]  /*10d0*/  @UP1 LDCU.64 UR24, c[0x0][0x390] ;  /* 0x00007200ff1817ac */ /* 0x000eac0008000a00 */
[----:B------:R-:W-:Y:S01]  /*10e0*/  @P1 IADD3 R20, PT, PT, R0, UR6, RZ ;  /* 0x0000000600141c10 */ /* 0x000fe2000fffe0ff */
[----:B------:R-:W3:Y:S01]  /*10f0*/  @P0 LDC.64 R18, c[0x0][0x390] ;  /* 0x0000e400ff120b82 */ /* 0x000ee20000000a00 */
[----:B------:R-:W-:Y:S01]  /*1100*/  @P1 IADD3 R5, PT, PT, R2, UR6, RZ ;  /* 0x0000000602051c10 */ /* 0x000fe2000fffe0ff */
[----:B------:R-:W-:-:S06]  /*1110*/  @UP1 UIADD3 UR6, UPT, UPT, UR6, 0x2, URZ ;  /* 0x0000000206061890 */ /* 0x000fcc000fffe0ff */
[----:B------:R-:W-:Y:S01]  /*1120*/  @P0 IADD3 R7, PT, PT, R0, UR6, RZ ;  /* 0x0000000600070c10 */ /* 0x000fe2000fffe0ff */
[----:B0-----:R-:W-:-:S04]  /*1130*/  @P1 IMAD.WIDE R16, R20, R17, UR12 ;  /* 0x0000000c14101e25 */ /* 0x001fc8000f8e0211 */
[----:B--2---:R-:W-:Y:S01]  /*1140*/  @P1 IMAD.WIDE R20, R20, R21, UR24 ;  /* 0x0000001814141e25 */ /* 0x004fe2000f8e0215 */
[----:B------:R-:W2:Y:S03]  /*1150*/  @P1 LDG.E R0, desc[UR14][R16.64] ;  /* 0x0000000e10001981 */ /* 0x000ea6000c1e1900 */
[C---:B-1----:R-:W-:Y:S01]  /*1160*/  @P0 IMAD.WIDE R22, R7.reuse, 0x4, R22 ;  /* 0x0000000407160825 */ /* 0x042fe200078e0216 */
[----:B------:R-:W4:Y:S04]  /*1170*/  @P1 LDG.E R11, desc[UR14][R20.64] ;  /* 0x0000000e140b1981 */ /* 0x000f28000c1e1900 */
[----:B------:R-:W5:Y:S01]  /*1180*/  @P1 LDG.E R26, desc[UR14][R16.64+0x4] ;  /* 0x0000040e101a1981 */ /* 0x000f62000c1e1900 */
[----:B---3--:R-:W-:-:S03]  /*1190*/  @P0 IMAD.WIDE R18, R7, 0x4, R18 ;  /* 0x0000000407120825 */ /* 0x008fc600078e0212 */
[----:B------:R-:W3:Y:S04]  /*11a0*/  @P1 LDG.E R13, desc[UR14][R20.64+0x4] ;  /* 0x0000040e140d1981 */ /* 0x000ee8000c1e1900 */
[----:B------:R-:W3:Y:S04]  /*11b0*/  @P0 LDG.E R22, desc[UR14][R22.64] ;  /* 0x0000000e16160981 */ /* 0x000ee8000c1e1900 */
[----:B------:R-:W3:Y:S01]  /*11c0*/  @P0 LDG.E R18, desc[UR14][R18.64] ;  /* 0x0000000e12120981 */ /* 0x000ee2000c1e1900 */
[----:B------:R-:W-:Y:S02]  /*11d0*/  @P1 LEA R9, R5, UR11, 0x2 ;  /* 0x0000000b05091c11 */ /* 0x000fe4000f8e10ff */
[----:B------:R-:W-:-:S02]  /*11e0*/  @P0 IADD3 R7, PT, PT, R2, UR6, RZ ;  /* 0x0000000602070c10 */ /* 0x000fc4000fffe0ff */
[----:B------:R-:W-:Y:S02]  /*11f0*/  @P1 LEA R24, R5, UR21, 0x2 ;  /* 0x0000001505181c11 */ /* 0x000fe4000f8e10ff */
[C---:B------:R-:W-:Y:S02]  /*1200*/  @P0 LEA R5, R7.reuse, UR11, 0x2 ;  /* 0x0000000b07050c11 */ /* 0x040fe4000f8e10ff */
[----:B------:R-:W-:Y:S01]  /*1210*/  @P0 LEA R7, R7, UR21, 0x2 ;  /* 0x0000001507070c11 */ /* 0x000fe2000f8e10ff */
[----:B--2---:R0:W-:Y:S04]  /*1220*/  @P1 STS [R9], R0 ;  /* 0x0000000009001388 */ /* 0x0041e80000000800 */
[----:B----4-:R0:W-:Y:S04]  /*1230*/  @P1 STS [R24], R11 ;  /* 0x0000000b18001388 */ /* 0x0101e80000000800 */
[----:B-----5:R0:W-:Y:S04]  /*1240*/  @P1 STS [R9+0x4], R26 ;  /* 0x0000041a09001388 */ /* 0x0201e80000000800 */
[----:B---3--:R0:W-:Y:S04]  /*1250*/  @P1 STS [R24+0x4], R13 ;  /* 0x0000040d18001388 */ /* 0x0081e80000000800 */
[----:B------:R0:W-:Y:S04]  /*1260*/  @P0 STS [R5], R22 ;  /* 0x0000001605000388 */ /* 0x0001e80000000800 */
[----:B------:R0:W-:Y:S02]  /*1270*/  @P0 STS [R7], R18 ;  /* 0x0000001207000388 */ /* 0x0001e40000000800 */
.L_x_291:
[----:B------:R-:W3:Y:S01]  /*1280*/  LDCU UR6, c[0x0][0x3a8] ;  /* 0x00007500ff0677ac */ /* 0x000ee20008000800 */
[----:B012---:R-:W-:Y:S01]  /*1290*/  MOV R5, 0xff800000 ;  /* 0xff80000000057802 */ /* 0x007fe20000000f00 */
[----:B---3--:R-:W-:Y:S01]  /*12a0*/  UISETP.GE.AND UP1, UPT, UR6, 0x1, UPT ;  /* 0x000000010600788c */ /* 0x008fe2000bf26270 */
[----:B------:R-:W-:Y:S08]  /*12b0*/  BAR.SYNC.DEFER_BLOCKING 0x0 ;  /* 0x0000000000007b1d */ /* 0x000ff00000010000 */
[----:B------:R-:W-:Y:S05]  /*12c0*/  BRA.U !UP1, `(.L_x_295) ;  /* 0x0000000909287547 */ /* 0x000fea000b800000 */
[----:B------:R-:W0:Y:S01]  /*12d0*/  LDCU UR6, c[0x0][0x39c] ;  /* 0x00007380ff0677ac */ /* 0x000e220008000800 */
[----:B------:R-:W-:Y:S01]  /*12e0*/  BSSY.RECONVERGENT B0, `(.L_x_295) ;  /* 0x0000088000007945 */ /* 0x000fe20003800200 */
[----:B------:R-:W-:Y:S01]  /*12f0*/  MOV R5, 0xff800000 ;  /* 0xff80000000057802 */ /* 0x000fe20000000f00 */
[----:B0-----:R-:W-:-:S09]  /*1300*/  UISETP.GT.AND UP2, UPT, UR6, URZ, UPT ;  /* 0x000000ff0600728c */ /* 0x001fd2000bf44270 */
[----:B------:R-:W-:Y:S05]  /*1310*/  BRA.U UP2, `(.L_x_296) ;  /* 0x0000000102407547 */ /* 0x000fea000b800000 */
[----:B------:R-:W0:Y:S01]  /*1320*/  LDC R16, c[0x0][0x3a8] ;  /* 0x0000ea00ff107b82 */ /* 0x000e220000000800 */
[----:B------:R-:W-:Y:S01]  /*1330*/  HFMA2 R7, -RZ, RZ, 0, 0 ;  /* 0x00000000ff077431 */ /* 0x000fe200000001ff */
[----:B------:R-:W1:Y:S06]  /*1340*/  LDCU UR6, c[0x0][0x398] ;  /* 0x00007300ff0677ac */ /* 0x000e6c0008000800 */
.L_x_298:
[----:B0-----:R-:W-:-:S05]  /*1350*/  IMAD R9, R16, UR5, R7 ;  /* 0x0000000510097c24 */ /* 0x001fca000f8e0207 */
[----:B------:R-:W-:-:S04]  /*1360*/  ISETP.GE.AND P0, PT, R10, R9, PT ;  /* 0x000000090a00720c */ /* 0x000fc80003f06270 */
[----:B-1----:R-:W-:-:S13]  /*1370*/  ISETP.GE.OR P0, PT, R9, UR6, !P0 ;  /* 0x0000000609007c0c */ /* 0x002fda000c706670 */
[----:B------:R-:W-:Y:S05]  /*1380*/  @P0 BRA `(.L_x_297) ;  /* 0x0000000400f40947 */ /* 0x000fea0003800000 */
[-C--:B------:R-:W-:Y:S01]  /*1390*/  IMAD R0, R8, R16.reuse, R7 ;  /* 0x0000001008007224 */ /* 0x080fe200078e0207 */
[----:B------:R-:W-:Y:S02]  /*13a0*/  IADD3 R7, PT, PT, R7, 0x1, RZ ;  /* 0x0000000107077810 */ /* 0x000fe40007ffe0ff */
[-C--:B------:R-:W-:Y:S02]  /*13b0*/  FSETP.GT.AND P0, PT, R4, R5.reuse, PT ;  /* 0x000000050400720b */ /* 0x080fe40003f04000 */
[----:B------:R-:W-:Y:S02]  /*13c0*/  LEA R9, R0, UR23, 0x2 ;  /* 0x0000001700097c11 */ /* 0x000fe4000f8e10ff */
[----:B------:R-:W-:Y:S02]  /*13d0*/  ISETP.NE.AND P1, PT, R7, R16, PT ;  /* 0x000000100700720c */ /* 0x000fe40003f25270 */
[----:B------:R-:W-:Y:S01]  /*13e0*/  FSEL R5, R4, R5, P0 ;  /* 0x0000000504057208 */ /* 0x000fe20000000000 */
[----:B------:R2:W-:Y:S10]  /*13f0*/  STS [R9], R4 ;  /* 0x0000000409007388 */ /* 0x0005f40000000800 */
[----:B--2---:R-:W-:Y:S05]  /*1400*/  @P1 BRA `(.L_x_298) ;  /* 0xfffffffc00d01947 */ /* 0x004fea000383ffff */
[----:B------:R-:W-:Y:S05]  /*1410*/  BRA `(.L_x_297) ;  /* 0x0000000400d07947 */ /* 0x000fea0003800000 */
.L_x_296:
[----:B------:R-:W-:-:S07]  /*1420*/  MOV R7, RZ ;  /* 0x000000ff00077202 */ /* 0x000fce0000000f00 */
.L_x_304:
[----:B0-----:R-:W0:Y:S01]  /*1430*/  LDC R0, c[0x0][0x3a8] ;  /* 0x0000ea00ff007b82 */ /* 0x001e220000000800 */
[----:B------:R-:W1:Y:S01]  /*1440*/  LDCU UR6, c[0x0][0x398] ;  /* 0x00007300ff0677ac */ /* 0x000e620008000800 */
[----:B0-----:R-:W-:-:S05]  /*1450*/  IMAD R9, R0, UR5, R7 ;  /* 0x0000000500097c24 */ /* 0x001fca000f8e0207 */
[----:B------:R-:W-:-:S04]  /*1460*/  ISETP.GE.AND P0, PT, R10, R9, PT ;  /* 0x000000090a00720c */ /* 0x000fc80003f06270 */
[----:B-1----:R-:W-:-:S13]  /*1470*/  ISETP.GE.OR P0, PT, R9, UR6, !P0 ;  /* 0x0000000609007c0c */ /* 0x002fda000c706670 */
[----:B------:R-:W-:Y:S05]  /*1480*/  @P0 BRA `(.L_x_297) ;  /* 0x0000000400b40947 */ /* 0x000fea0003800000 */
[----:B------:R-:W-:Y:S01]  /*1490*/  UISETP.GE.U32.AND UP2, UPT, UR16, 0x7, UPT ;  /* 0x000000071000788c */ /* 0x000fe2000bf46070 */
[----:B------:R-:W-:Y:S01]  /*14a0*/  HFMA2 R23, -RZ, RZ, 0, 0 ;  /* 0x00000000ff177431 */ /* 0x000fe200000001ff */
[----:B------:R-:W-:-:S07]  /*14b0*/  MOV R9, RZ ;  /* 0x000000ff00097202 */ /* 0x000fce0000000f00 */
[----:B------:R-:W-:Y:S05]  /*14c0*/  BRA.U !UP2, `(.L_x_299) ;  /* 0x000000010a987547 */ /* 0x000fea000b800000 */
[----:B------:R-:W0:Y:S01]  /*14d0*/  S2UR UR12, SR_CgaCtaId ;  /* 0x00000000000c79c3 */ /* 0x000e220000008800 */
[----:B------:R-:W-:Y:S01]  /*14e0*/  UMOV UR6, 0x400 ;  /* 0x0000040000067882 */ /* 0x000fe20000000000 */
[----:B------:R-:W-:-:S06]  /*14f0*/  MOV R23, RZ ;  /* 0x000000ff00177202 */ /* 0x000fcc0000000f00 */
[----:B------:R-:W1:Y:S01]  /*1500*/  LDC R16, c[0x0][0x39c] ;  /* 0x0000e700ff107b82 */ /* 0x000e620000000800 */
[----:B0-----:R-:W-:-:S03]  /*1510*/  ULEA UR12, UR12, UR6, 0x18 ;  /* 0x000000060c0c7291 */ /* 0x001fc6000f8ec0ff */
[----:B------:R-:W-:-:S09]  /*1520*/  UMOV UR6, URZ ;  /* 0x000000ff00067c82 */ /* 0x000fd20008000000 */
.L_x_300:
        /* <DEDUP_REMOVED lines=15> */
[----:B------:R-:W-:Y:S04]  /*1620*/  LDS R26, [R13+0x14] ;  /* 0x000014000d1a7984 */ /* 0x000fe80000000800 */
        /* <DEDUP_REMOVED lines=10> */
[----:B0-----:R-:W-:-:S04]  /*16d0*/  FFMA R18, R17, R22, R18 ;  /* 0x0000001611127223 */ /* 0x001fc80000000012 */
[----:B------:R-:W-:-:S04]  /*16e0*/  FFMA R18, R21, R26, R18 ;  /* 0x0000001a15127223 */ /* 0x000fc80000000012 */
[----:B-1----:R-:W-:-:S04]  /*16f0*/  FFMA R18, R19, R24, R18 ;  /* 0x0000001813127223 */ /* 0x002fc80000000012 */
[----:B--2---:R-:W-:Y:S01]  /*1700*/  FFMA R23, R23, R28, R18 ;  /* 0x0000001c17177223 */ /* 0x004fe20000000012 */
[----:B------:R-:W-:Y:S06]  /*1710*/  BRA.U UP2, `(.L_x_300) ;  /* 0xfffffffd02847547 */ /* 0x000fec000b83ffff */
[----:B------:R-:W-:-:S07]  /*1720*/  MOV R9, UR10 ;  /* 0x0000000a00097c02 */ /* 0x000fce0008000f00 */
.L_x_299:
[----:B------:R-:W-:-:S09]  /*1730*/  UISETP.NE.AND UP2, UPT, UR18, URZ, UPT ;  /* 0x000000ff1200728c */ /* 0x000fd2000bf45270 */
[----:B------:R-:W-:Y:S05]  /*1740*/  BRA.U !UP2, `(.L_x_301) ;  /* 0x000000010adc7547 */ /* 0x000fea000b800000 */
[----:B------:R-:W-:Y:S02]  /*1750*/  UISETP.GE.U32.AND UP2, UPT, UR22, 0x3, UPT ;  /* 0x000000031600788c */ /* 0x000fe4000bf46070 */
[----:B------:R-:W-:-:S07]  /*1760*/  UISETP.NE.AND UP3, UPT, UR19, URZ, UPT ;  /* 0x000000ff1300728c */ /* 0x000fce000bf65270 */
[----:B------:R-:W-:Y:S05]  /*1770*/  BRA.U !UP2, `(.L_x_302) ;  /* 0x000000010a547547 */ /* 0x000fea000b800000 */
[----:B------:R-:W0:Y:S01]  /*1780*/  S2UR UR12, SR_CgaCtaId ;  /* 0x00000000000c79c3 */ /* 0x000e220000008800 */
[----:B------:R-:W1:Y:S01]  /*1790*/  LDCU UR13, c[0x0][0x39c] ;  /* 0x00007380ff0d77ac */ /* 0x000e620008000800 */
[----:B------:R-:W-:Y:S01]  /*17a0*/  IADD3 R11, PT, PT, R2, R9, RZ ;  /* 0x00000009020b7210 */ /* 0x000fe20007ffe0ff */
[----:B------:R-:W-:Y:S01]  /*17b0*/  UMOV UR6, 0x400 ;  /* 0x0000040000067882 */ /* 0x000fe20000000000 */
[----:B-1----:R-:W-:Y:S01]  /*17c0*/  IMAD R13, R7, UR13, R9 ;  /* 0x0000000d070d7c24 */ /* 0x002fe2000f8e0209 */
[----:B------:R-:W-:Y:S01]  /*17d0*/  IADD3 R9, PT, PT, R9, 0x4, RZ ;  /* 0x0000000409097810 */ /* 0x000fe20007ffe0ff */
[----:B0-----:R-:W-:-:S03]  /*17e0*/  ULEA UR6, UR12, UR6, 0x18 ;  /* 0x000000060c067291 */ /* 0x001fc6000f8ec0ff */
[----:B------:R-:W-:-:S03]  /*17f0*/  LEA R13, R13, UR11, 0x2 ;  /* 0x0000000b0d0d7c11 */ /* 0x000fc6000f8e10ff */
[----:B------:R-:W-:Y:S02]  /*1800*/  LEA R11, R11, UR6, 0x2 ;  /* 0x000000060b0b7c11 */ /* 0x000fe4000f8e10ff */
        /* <DEDUP_REMOVED lines=12> */
.L_x_302:
[----:B------:R-:W-:Y:S05]  /*18d0*/  BRA.U !UP3, `(.L_x_301) ;  /* 0x000000010b787547 */ /* 0x000fea000b800000 */
[----:B------:R-:W-:Y:S02]  /*18e0*/  UISETP.NE.AND UP2, UPT, UR19, 0x1, UPT ;  /* 0x000000011300788c */ /* 0x000fe4000bf45270 */
        /* <DEDUP_REMOVED lines=14> */
[----:B------:R-:W1:Y:S01]  /*19d0*/  LDS R17, [R13+0x4] ;  /* 0x000004000d117984 */ /* 0x000e620000000800 */
[----:B0-----:R-:W-:-:S04]  /*19e0*/  FFMA R15, R16, R15, R23 ;  /* 0x0000000f100f7223 */ /* 0x001fc80000000017 */
[----:B-1----:R-:W-:-:S07]  /*19f0*/  FFMA R23, R18, R17, R15 ;  /* 0x0000001112177223 */ /* 0x002fce000000000f */
.L_x_303:
[----:B------:R-:W-:Y:S05]  /*1a00*/  BRA.U !UP3, `(.L_x_301) ;  /* 0x000000010b2c7547 */ /* 0x000fea000b800000 */
[----:B------:R-:W0:Y:S01]  /*1a10*/  S2UR UR12, SR_CgaCtaId ;  /* 0x00000000000c79c3 */ /* 0x000e220000008800 */
[----:B------:R-:W1:Y:S01]  /*1a20*/  LDCU UR13, c[0x0][0x39c] ;  /* 0x00007380ff0d77ac */ /* 0x000e620008000800 */
[----:B------:R-:W-:Y:S01]  /*1a30*/  IADD3 R11, PT, PT, R2, R9, RZ ;  /* 0x00000009020b7210 */ /* 0x000fe20007ffe0ff */
[----:B------:R-:W-:Y:S01]  /*1a40*/  UMOV UR6, 0x400 ;  /* 0x0000040000067882 */ /* 0x000fe20000000000 */
[----:B-1----:R-:W-:Y:S01]  /*1a50*/  IMAD R9, R7, UR13, R9 ;  /* 0x0000000d07097c24 */ /* 0x002fe2000f8e0209 */
[----:B0-----:R-:W-:-:S04]  /*1a60*/  ULEA UR6, UR12, UR6, 0x18 ;  /* 0x000000060c067291 */ /* 0x001fc8000f8ec0ff */
[----:B------:R-:W-:Y:S02]  /*1a70*/  LEA R9, R9, UR11, 0x2 ;  /* 0x0000000b09097c11 */ /* 0x000fe4000f8e10ff */
[----:B------:R-:W-:-:S04]  /*1a80*/  LEA R11, R11, UR6, 0x2 ;  /* 0x000000060b0b7c11 */ /* 0x000fc8000f8e10ff */
[----:B------:R-:W-:Y:S04]  /*1a90*/  LDS R9, [R9] ;  /* 0x0000000009097984 */ /* 0x000fe80000000800 */
[----:B------:R-:W0:Y:S02]  /*1aa0*/  LDS R16, [R11] ;  /* 0x000000000b107984 */ /* 0x000e240000000800 */
[----:B0-----:R-:W-:-:S07]  /*1ab0*/  FFMA R23, R16, R9, R23 ;  /* 0x0000000910177223 */ /* 0x001fce0000000017 */
.L_x_301:
[----:B------:R-:W0:Y:S01]  /*1ac0*/  LDCU UR6, c[0x0][0x3b0] ;  /* 0x00007600ff0677ac */ /* 0x000e220008000800 */
[----:B------:R-:W-:Y:S01]  /*1ad0*/  IMAD R9, R8, R0, R7 ;  /* 0x0000000008097224 */ /* 0x000fe200078e0207 */
[----:B------:R-:W-:-:S04]  /*1ae0*/  IADD3 R7, PT, PT, R7, 0x1, RZ ;  /* 0x0000000107077810 */ /* 0x000fc80007ffe0ff */
[----:B------:R-:W-:Y:S02]  /*1af0*/  LEA R9, R9, UR23, 0x2 ;  /* 0x0000001709097c11 */ /* 0x000fe4000f8e10ff */
[----:B------:R-:W-:Y:S01]  /*1b00*/  ISETP.NE.AND P1, PT, R7, R0, PT ;  /* 0x000000000700720c */ /* 0x000fe20003f25270 */
[----:B0-----:R-:W-:-:S05]  /*1b10*/  FMUL R16, R23, UR6 ;  /* 0x0000000617107c20 */ /* 0x001fca0008400000 */
[----:B------:R0:W-:Y:S01]  /*1b20*/  STS [R9], R16 ;  /* 0x0000001009007388 */ /* 0x0001e20000000800 */
[----:B------:R-:W-:-:S04]  /*1b30*/  FSETP.GT.AND P0, PT, R16, R5, PT ;  /* 0x000000051000720b */ /* 0x000fc80003f04000 */
[----:B------:R-:W-:Y:S02]  /*1b40*/  FSEL R5, R16, R5, P0 ;  /* 0x0000000510057208 */ /* 0x000fe40000000000 */
[----:B------:R-:W-:Y:S07]  /*1b50*/  @P1 BRA `(.L_x_304) ;  /* 0xfffffff800341947 */ /* 0x000fee000383ffff */
.L_x_297:
[----:B------:R-:W-:Y:S05]  /*1b60*/  BSYNC.RECONVERGENT B0 ;  /* 0x0000000000007941 */ /* 0x000fea0003800200 */
.L_x_295:
[----:B------:R-:W-:Y:S01]  /*1b70*/  FMNMX R12, R5, R12, !PT ;  /* 0x0000000c050c7209 */ /* 0x000fe20007800000 */
[----:B------:R-:W-:Y:S01]  /*1b80*/  HFMA2 R5, -RZ, RZ, 0, 0 ;  /* 0x00000000ff057431 */ /* 0x000fe200000001ff */
[----:B------:R-:W-:Y:S06]  /*1b90*/  BRA.U !UP1, `(.L_x_305) ;  /* 0x0000000109607547 */ /* 0x000fec000b800000 */
[----:B0-----:R-:W0:Y:S01]  /*1ba0*/  LDC R16, c[0x0][0x3a8] ;  /* 0x0000ea00ff107b82 */ /* 0x001e220000000800 */
[----:B------:R-:W-:Y:S01]  /*1bb0*/  BSSY.RECONVERGENT B0, `(.L_x_305) ;  /* 0x0000016000007945 */ /* 0x000fe20003800200 */
[----:B------:R-:W-:Y:S01]  /*1bc0*/  MOV R5, RZ ;  /* 0x000000ff00057202 */ /* 0x000fe20000000f00 */
[----:B------:R-:W1:Y:S01]  /*1bd0*/  LDCU UR6, c[0x0][0x398] ;  /* 0x00007300ff0677ac */ /* 0x000e620008000800 */
[----:B------:R-:W-:-:S07]  /*1be0*/  MOV R7, RZ ;  /* 0x000000ff00077202 */ /* 0x000fce0000000f00 */
.L_x_307:
[----:B0-----:R-:W-:-:S05]  /*1bf0*/  IMAD R9, R16, UR5, R7 ;  /* 0x0000000510097c24 */ /* 0x001fca000f8e0207 */
[----:B------:R-:W-:-:S04]  /*1c00*/  ISETP.GE.AND P0, PT, R10, R9, PT ;  /* 0x000000090a00720c */ /* 0x000fc80003f06270 */
[----:B-1----:R-:W-:-:S13]  /*1c10*/  ISETP.GE.OR P0, PT, R9, UR6, !P0 ;  /* 0x0000000609007c0c */ /* 0x002fda000c706670 */
[----:B--2---:R-:W-:Y:S05]  /*1c20*/  @P0 BRA `(.L_x_306) ;  /* 0x0000000000380947 */ /* 0x004fea0003800000 */
[----:B------:R-:W-:Y:S01]  /*1c30*/  IMAD R0, R8, R16, R7 ;  /* 0x0000001008007224 */ /* 0x000fe200078e0207 */
[----:B------:R-:W-:-:S04]  /*1c40*/  IADD3 R7, PT, PT, R7, 0x1, RZ ;  /* 0x0000000107077810 */ /* 0x000fc80007ffe0ff */
[----:B------:R-:W-:-:S05]  /*1c50*/  LEA R0, R0, UR23, 0x2 ;  /* 0x0000001700007c11 */ /* 0x000fca000f8e10ff */
[----:B------:R-:W0:Y:S02]  /*1c60*/  LDS R9, [R0] ;  /* 0x0000000000097984 */ /* 0x000e240000000800 */
[----:B0-----:R-:W-:-:S04]  /*1c70*/  FADD R9, -R12, R9 ;  /* 0x000000090c097221 */ /* 0x001fc80000000100 */
[----:B------:R-:W-:-:S05]  /*1c80*/  FMUL R9, R9, 1.4426950216293334961 ;  /* 0x3fb8aa3b09097820 */ /* 0x000fca0000400000 */
[----:B------:R-:W-:-:S13]  /*1c90*/  FSETP.GEU.AND P0, PT, R9, -126, PT ;  /* 0xc2fc00000900780b */ /* 0x000fda0003f0e000 */
[----:B------:R-:W-:-:S04]  /*1ca0*/  @!P0 FMUL R9, R9, 0.5 ;  /* 0x3f00000009098820 */ /* 0x000fc80000400000 */
[----:B------:R-:W0:Y:S02]  /*1cb0*/  MUFU.EX2 R11, R9 ;  /* 0x00000009000b7308 */ /* 0x000e240000000800 */
[----:B0-----:R-:W-:Y:S01]  /*1cc0*/  @!P0 FMUL R11, R11, R11 ;  /* 0x0000000b0b0b8220 */ /* 0x001fe20000400000 */
[----:B------:R-:W-:-:S03]  /*1cd0*/  ISETP.NE.AND P0, PT, R7, R16, PT ;  /* 0x000000100700720c */ /* 0x000fc60003f05270 */
[----:B------:R-:W-:Y:S01]  /*1ce0*/  FADD R5, R5, R11 ;  /* 0x0000000b05057221 */ /* 0x000fe20000000000 */
[----:B------:R2:W-:Y:S09]  /*1cf0*/  STS [R0], R11 ;  /* 0x0000000b00007388 */ /* 0x0005f20000000800 */
[----:B------:R-:W-:Y:S05]  /*1d00*/  @P0 BRA `(.L_x_307) ;  /* 0xfffffffc00b80947 */ /* 0x000fea000383ffff */
.L_x_306:
[----:B------:R-:W-:Y:S05]  /*1d10*/  BSYNC.RECONVERGENT B0 ;  /* 0x0000000000007941 */ /* 0x000fea0003800200 */
.L_x_305:
[----:B--2---:R-:W-:-:S04]  /*1d20*/  FADD R0, -R12, R3 ;  /* 0x000000030c007221 */ /* 0x004fc80000000100 */
[----:B------:R-:W-:-:S05]  /*1d30*/  FMUL R3, R0, 1.4426950216293334961 ;  /* 0x3fb8aa3b00037820 */ /* 0x000fca0000400000 */
[----:B------:R-:W-:-:S13]  /*1d40*/  FSETP.GEU.AND P0, PT, R3, -126, PT ;  /* 0xc2fc00000300780b */ /* 0x000fda0003f0e000 */
[----:B------:R-:W-:-:S04]  /*1d50*/  @!P0 FMUL R3, R3, 0.5 ;  /* 0x3f00000003038820 */ /* 0x000fc80000400000 */
[----:B------:R-:W1:Y:S02]  /*1d60*/  MUFU.EX2 R0, R3 ;  /* 0x0000000300007308 */ /* 0x000e640000000800 */
[----:B-1----:R-:W-:-:S04]  /*1d70*/  @!P0 FMUL R0, R0, R0 ;  /* 0x0000000000008220 */ /* 0x002fc80000400000 */
[----:B------:R-:W-:Y:S01]  /*1d80*/  FFMA R29, R0, R29, R5 ;  /* 0x0000001d001d7223 */ /* 0x000fe20000000005 */
[----:B------:R-:W-:Y:S06]  /*1d90*/  BRA.U !UP0, `(.L_x_308) ;  /* 0x0000000908907547 */ /* 0x000fec000b800000 */
[----:B------:R-:W-:Y:S05]  /*1da0*/  BRA.U !UP1, `(.L_x_309) ;  /* 0x0000000109847547 */ /* 0x000fea000b800000 */
[----:B------:R-:W-:-:S05]  /*1db0*/  UMOV UR6, URZ ;  /* 0x000000ff00067c82 */ /* 0x000fca0008000000 */
.L_x_313:
[----:B-1----:R-:W1:Y:S01]  /*1dc0*/  LDC R18, c[0x0][0x3a8] ;  /* 0x0000ea00ff127b82 */ /* 0x002e620000000800 */
[----:B------:R-:W-:Y:S01]  /*1dd0*/  HFMA2 R3, -RZ, RZ, 0, 0 ;  /* 0x00000000ff037431 */ /* 0x000fe200000001ff */
[----:B------:R-:W-:Y:S01]  /*1de0*/  BSSY.RECONVERGENT B0, `(.L_x_310) ;  /* 0x0000012000007945 */ /* 0x000fe20003800200 */
[----:B------:R-:W-:Y:S01]  /*1df0*/  MOV R5, RZ ;  /* 0x000000ff00057202 */ /* 0x000fe20000000f00 */
[----:B------:R-:W2:Y:S04]  /*1e00*/  LDCU UR12, c[0x0][0x398] ;  /* 0x00007300ff0c77ac */ /* 0x000ea80008000800 */
[----:B---3--:R-:W3:Y:S02]  /*1e10*/  LDC R20, c[0x0][0x39c] ;  /* 0x0000e700ff147b82 */ /* 0x008ee40000000800 */
.L_x_312:
[----:B-1----:R-:W-:-:S05]  /*1e20*/  IMAD R7, R18, UR5, R5 ;  /* 0x0000000512077c24 */ /* 0x002fca000f8e0205 */
[----:B------:R-:W-:-:S04]  /*1e30*/  ISETP.GE.AND P0, PT, R10, R7, PT ;  /* 0x000000070a00720c */ /* 0x000fc80003f06270 */
[----:B--2---:R-:W-:-:S13]  /*1e40*/  ISETP.GE.OR P0, PT, R7, UR12, !P0 ;  /* 0x0000000c07007c0c */ /* 0x004fda000c706670 */
[----:B------:R-:W-:Y:S05]  /*1e50*/  @P0 BRA `(.L_x_311) ;  /* 0x0000000000280947 */ /* 0x000fea0003800000 */
[C---:B0--3--:R-:W-:Y:S02]  /*1e60*/  IMAD R9, R5.reuse, R20, UR6 ;  /* 0x0000000605097e24 */ /* 0x049fe4000f8e0214 */
[-C--:B------:R-:W-:Y:S01]  /*1e70*/  IMAD R7, R8, R18.reuse, R5 ;  /* 0x0000001208077224 */ /* 0x080fe200078e0205 */
[----:B------:R-:W-:Y:S02]  /*1e80*/  IADD3 R5, PT, PT, R5, 0x1, RZ ;  /* 0x0000000105057810 */ /* 0x000fe40007ffe0ff */
[----:B------:R-:W-:Y:S02]  /*1e90*/  LEA R9, R9, UR21, 0x2 ;  /* 0x0000001509097c11 */ /* 0x000fe4000f8e10ff */
[----:B------:R-:W-:Y:S02]  /*1ea0*/  LEA R7, R7, UR23, 0x2 ;  /* 0x0000001707077c11 */ /* 0x000fe4000f8e10ff */
[----:B------:R-:W-:Y:S02]  /*1eb0*/  ISETP.NE.AND P0, PT, R5, R18, PT ;  /* 0x000000120500720c */ /* 0x000fe40003f05270 */
[----:B------:R-:W-:Y:S04]  /*1ec0*/  LDS R9, [R9] ;  /* 0x0000000009097984 */ /* 0x000fe80000000800 */
[----:B------:R-:W0:Y:S02]  /*1ed0*/  LDS R16, [R7] ;  /* 0x0000000007107984 */ /* 0x000e240000000800 */
[----:B0-----:R-:W-:-:S05]  /*1ee0*/  FFMA R3, R16, R9, R3 ;  /* 0x0000000910037223 */ /* 0x001fca0000000003 */
[----:B------:R-:W-:Y:S05]  /*1ef0*/  @P0 BRA `(.L_x_312) ;  /* 0xfffffffc00c80947 */ /* 0x000fea000383ffff */
.L_x_311:
[----:B------:R-:W-:Y:S05]  /*1f00*/  BSYNC.RECONVERGENT B0 ;  /* 0x0000000000007941 */ /* 0x000fea0003800200 */
.L_x_310:
[----:B0-----:R-:W0:Y:S01]  /*1f10*/  LDC.64 R16, c[0x0][0x3c0] ;  /* 0x0000f000ff107b82 */ /* 0x001e220000000a00 */
[----:B------:R-:W-:Y:S01]  /*1f20*/  IADD3 R5, PT, PT, R14, UR6, RZ ;  /* 0x000000060e057c10 */ /* 0x000fe2000fffe0ff */
[----:B------:R-:W1:Y:S04]  /*1f30*/  LDCU UR12, c[0x0][0x39c] ;  /* 0x00007380ff0c77ac */ /* 0x000e680008000800 */
[----:B0-----:R-:W-:-:S05]  /*1f40*/  IMAD.WIDE R16, R5, 0x4, R16 ;  /* 0x0000000405107825 */ /* 0x001fca00078e0210 */
[----:B------:R-:W2:Y:S01]  /*1f50*/  LDG.E R5, desc[UR14][R16.64] ;  /* 0x0000000e10057981 */ /* 0x000ea2000c1e1900 */
[----:B------:R-:W-:-:S04]  /*1f60*/  UIADD3 UR6, UPT, UPT, UR6, 0x1, URZ ;  /* 0x0000000106067890 */ /* 0x000fc8000fffe0ff */
[----:B-1----:R-:W-:Y:S01]  /*1f70*/  UISETP.NE.AND UP1, UPT, UR6, UR12, UPT ;  /* 0x0000000c0600728c */ /* 0x002fe2000bf25270 */
[----:B--2---:R-:W-:-:S05]  /*1f80*/  FFMA R5, R0, R5, R3 ;  /* 0x0000000500057223 */ /* 0x004fca0000000003 */
[----:B------:R1:W-:Y:S03]  /*1f90*/  STG.E desc[UR14][R16.64], R5 ;  /* 0x0000000510007986 */ /* 0x0003e6000c10190e */
[----:B------:R-:W-:Y:S05]  /*1fa0*/  BRA.U !UP1, `(.L_x_308) ;  /* 0x00000009090c7547 */ /* 0x000fea000b800000 */
[----:B------:R-:W-:Y:S05]  /*1fb0*/  BRA `(.L_x_313) ;  /* 0xfffffffc00807947 */ /* 0x000fea000383ffff */
.L_x_309:
[----:B------:R-:W-:Y:S01]  /*1fc0*/  UISETP.GE.U32.AND UP1, UPT, UR16, 0xf, UPT ;  /* 0x0000000f1000788c */ /* 0x000fe2000bf26070 */
[----:B------:R-:W-:-:S08]  /*1fd0*/  UMOV UR6, URZ ;  /* 0x000000ff00067c82 */ /* 0x000fd00008000000 */
[----:B------:R-:W-:Y:S05]  /*1fe0*/  BRA.U !UP1, `(.L_x_314) ;  /* 0x0000000109e07547 */ /* 0x000fea000b800000 */
[----:B------:R-:W-:-:S05]  /*1ff0*/  UMOV UR6, URZ ;  /* 0x000000ff00067c82 */ /* 0x000fca0008000000 */
.L_x_315:
[----:B-1----:R-:W1:Y:S01]  /*2000*/  LDC.64 R26, c[0x0][0x3c0] ;  /* 0x0000f000ff1a7b82 */ /* 0x002e620000000a00 */
[----:B------:R-:W-:-:S05]  /*2010*/  IADD3 R3, PT, PT, R14, UR6, RZ ;  /* 0x000000060e037c10 */ /* 0x000fca000fffe0ff */
[----:B-1----:R-:W-:-:S05]  /*2020*/  IMAD.WIDE R26, R3, 0x4, R26 ;  /* 0x00000004031a7825 */ /* 0x002fca00078e021a */
[----:B------:R-:W2:Y:S04]  /*2030*/  LDG.E R17, desc[UR14][R26.64] ;  /* 0x0000000e1a117981 */ /* 0x000ea8000c1e1900 */
[----:B------:R-:W3:Y:S04]  /*2040*/  LDG.E R11, desc[UR14][R26.64+0x14] ;  /* 0x0000140e1a0b7981 */ /* 0x000ee8000c1e1900 */
[----:B------:R-:W4:Y:S04]  /*2050*/  LDG.E R22, desc[UR14][R26.64+0x4] ;  /* 0x0000040e1a167981 */ /* 0x000f28000c1e1900 */
[----:B------:R-:W5:Y:S04]  /*2060*/  LDG.E R25, desc[UR14][R26.64+0x8] ;  /* 0x0000080e1a197981 */ /* 0x000f68000c1e1900 */
[----:B------:R-:W5:Y:S04]  /*2070*/  LDG.E R15, desc[UR14][R26.64+0xc] ;  /* 0x00000c0e1a0f7981 */ /* 0x000f68000c1e1900 */
[----:B------:R-:W5:Y:S04]  /*2080*/  LDG.E R13, desc[UR14][R26.64+0x10] ;  /* 0x0000100e1a0d7981 */ /* 0x000f68000c1e1900 */
[----:B0-----:R-:W5:Y:S04]  /*2090*/  LDG.E R16, desc[UR14][R26.64+0x18] ;  /* 0x0000180e1a107981 */ /* 0x001f68000c1e1900 */
        /* <DEDUP_REMOVED lines=8> */
[----:B--2---:R-:W-:-:S03]  /*2120*/  FFMA R20, R0, R17, RZ ;  /* 0x0000001100147223 */ /* 0x004fc600000000ff */
[----:B------:R-:W2:Y:S01]  /*2130*/  LDG.E R17, desc[UR14][R26.64+0x30] ;  /* 0x0000300e1a117981 */ /* 0x000ea2000c1e1900 */
[C---:B---3--:R-:W-:Y:S01]  /*2140*/  FFMA R11, R0.reuse, R11, RZ ;  /* 0x0000000b000b7223 */ /* 0x048fe200000000ff */
[----:B----4-:R-:W-:-:S04]  /*2150*/  FFMA R22, R0, R22, RZ ;  /* 0x0000001600167223 */ /* 0x010fc800000000ff */
[----:B------:R0:W-:Y:S01]  /*2160*/  STG.E desc[UR14][R26.64+0x14], R11 ;  /* 0x0000140b1a007986 */ /* 0x0001e2000c10190e */
[C---:B-----5:R-:W-:Y:S01]  /*2170*/  FFMA R25, R0.reuse, R25, RZ ;  /* 0x0000001900197223 */ /* 0x060fe200000000ff */
[C---:B------:R-:W-:Y:S01]  /*2180*/  FFMA R15, R0.reuse, R15, RZ ;  /* 0x0000000f000f7223 */ /* 0x040fe200000000ff */
[C---:B------:R-:W-:Y:S01]  /*2190*/  FFMA R13, R0.reuse, R13, RZ ;  /* 0x0000000d000d7223 */ /* 0x040fe200000000ff */
[C---:B------:R-:W-:Y:S01]  /*21a0*/  FFMA R16, R0.reuse, R16, RZ ;  /* 0x0000001000107223 */ /* 0x040fe200000000ff */
[C---:B------:R-:W-:Y:S01]  /*21b0*/  FFMA R3, R0.reuse, R3, RZ ;  /* 0x0000000300037223 */ /* 0x040fe200000000ff */
[C---:B------:R-:W-:Y:S01]  /*21c0*/  FFMA R9, R0.reuse, R9, RZ ;  /* 0x0000000900097223 */ /* 0x040fe200000000ff */
[C---:B------:R-:W-:Y:S01]  /*21d0*/  FFMA R7, R0.reuse, R7, RZ ;  /* 0x0000000700077223 */ /* 0x040fe200000000ff */
[C---:B------:R-:W-:Y:S01]  /*21e0*/  FFMA R5, R0.reuse, R5, RZ ;  /* 0x0000000500057223 */ /* 0x040fe200000000ff */
[C---:B0-----:R-:W-:Y:S01]  /*21f0*/  FFMA R11, R0.reuse, R18, RZ ;  /* 0x00000012000b7223 */ /* 0x041fe200000000ff */
[C---:B------:R-:W-:Y:S01]  /*2200*/  FFMA R23, R0.reuse, R23, RZ ;  /* 0x0000001700177223 */ /* 0x040fe200000000ff */
[C---:B------:R-:W-:Y:S01]  /*2210*/  FFMA R21, R0.reuse, R21, RZ ;  /* 0x0000001500157223 */ /* 0x040fe200000000ff */
[----:B------:R-:W-:Y:S01]  /*2220*/  FFMA R19, R0, R19, RZ ;  /* 0x0000001300137223 */ /* 0x000fe200000000ff */
[----:B------:R1:W-:Y:S04]  /*2230*/  STG.E desc[UR14][R26.64], R20 ;  /* 0x000000141a007986 */ /* 0x0003e8000c10190e */
        /* <DEDUP_REMOVED lines=12> */
[----:B------:R1:W-:Y:S01]  /*2300*/  STG.E desc[UR14][R26.64+0x3c], R19 ;  /* 0x00003c131a007986 */ /* 0x0003e2000c10190e */
[----:B------:R-:W-:-:S04]  /*2310*/  UIADD3 UR6, UPT, UPT, UR6, 0x10, URZ ;  /* 0x0000001006067890 */ /* 0x000fc8000fffe0ff */
[----:B------:R-:W-:Y:S01]  /*2320*/  UISETP.NE.AND UP1, UPT, UR6, UR9, UPT ;  /* 0x000000090600728c */ /* 0x000fe2000bf25270 */
[----:B--2---:R-:W-:-:S05]  /*2330*/  FFMA R17, R0, R17, RZ ;  /* 0x0000001100117223 */ /* 0x004fca00000000ff */
[----:B------:R1:W-:Y:S03]  /*2340*/  STG.E desc[UR14][R26.64+0x30], R17 ;  /* 0x000030111a007986 */ /* 0x0003e6000c10190e */
[----:B------:R-:W-:Y:S05]  /*2350*/  BRA.U UP1, `(.L_x_315) ;  /* 0xfffffffd01287547 */ /* 0x000fea000b83ffff */
[----:B------:R-:W-:-:S05]  /*2360*/  UMOV UR6, UR9 ;  /* 0x0000000900067c82 */ /* 0x000fca0008000000 */
.L_x_314:
[----:B------:R-:W-:-:S09]  /*2370*/  UISETP.NE.AND UP1, UPT, UR17, URZ, UPT ;  /* 0x000000ff1100728c */ /* 0x000fd2000bf25270 */
[----:B------:R-:W-:Y:S05]  /*2380*/  BRA.U !UP1, `(.L_x_308) ;  /* 0x0000000509147547 */ /* 0x000fea000b800000 */
[----:B------:R-:W-:Y:S02]  /*2390*/  UIADD3 UR12, UPT, UPT, UR17, -0x1, URZ ;  /* 0xffffffff110c7890 */ /* 0x000fe4000fffe0ff */
[----:B------:R-:W-:Y:S02]  /*23a0*/  UISETP.NE.AND UP2, UPT, UR18, URZ, UPT ;  /* 0x000000ff1200728c */ /* 0x000fe4000bf45270 */
[----:B------:R-:W-:-:S09]  /*23b0*/  UISETP.GE.U32.AND UP1, UPT, UR12, 0x7, UPT ;  /* 0x000000070c00788c */ /* 0x000fd2000bf26070 */
[----:B------:R-:W-:Y:S05]  /*23c0*/  BRA.U !UP1, `(.L_x_316) ;  /* 0x0000000109707547 */ /* 0x000fea000b800000 */
[----:B01----:R-:W0:Y:S01]  /*23d0*/  LDC.64 R16, c[0x0][0x3c0] ;  /* 0x0000f000ff107b82 */ /* 0x003e220000000a00 */
        /* <DEDUP_REMOVED lines=10> */
[----:B------:R-:W-:Y:S01]  /*2480*/  UIADD3 UR6, UPT, UPT, UR6, 0x8, URZ ;  /* 0x0000000806067890 */ /* 0x000fe2000fffe0ff */
[C---:B--2---:R-:W-:Y:S01]  /*2490*/  FFMA R15, R0.reuse, R15, RZ ;  /* 0x0000000f000f7223 */ /* 0x044fe200000000ff */
[----:B---3--:R-:W-:-:S04]  /*24a0*/  FFMA R3, R0, R3, RZ ;  /* 0x0000000300037223 */ /* 0x008fc800000000ff */
[----:B------:R2:W-:Y:S01]  /*24b0*/  STG.E desc[UR14][R16.64], R15 ;  /* 0x0000000f10007986 */ /* 0x0005e2000c10190e */
[----:B----4-:R-:W-:-:S03]  /*24c0*/  FFMA R5, R0, R5, RZ ;  /* 0x0000000500057223 */ /* 0x010fc600000000ff */
[----:B------:R2:W-:Y:S01]  /*24d0*/  STG.E desc[UR14][R16.64+0x4], R3 ;  /* 0x0000040310007986 */ /* 0x0005e2000c10190e */
[----:B-----5:R-:W-:-:S03]  /*24e0*/  FFMA R19, R0, R19, RZ ;  /* 0x0000001300137223 */ /* 0x020fc600000000ff */
[----:B------:R2:W-:Y:S01]  /*24f0*/  STG.E desc[UR14][R16.64+0x8], R5 ;  /* 0x0000080510007986 */ /* 0x0005e2000c10190e */
[----:B------:R-:W-:-:S03]  /*2500*/  FFMA R7, R0, R7, RZ ;  /* 0x0000000700077223 */ /* 0x000fc600000000ff */
[----:B------:R2:W-:Y:S01]  /*2510*/  STG.E desc[UR14][R16.64+0xc], R19 ;  /* 0x00000c1310007986 */ /* 0x0005e2000c10190e */
[----:B------:R-:W-:-:S03]  /*2520*/  FFMA R9, R0, R9, RZ ;  /* 0x0000000900097223 */ /* 0x000fc600000000ff */
[----:B------:R2:W-:Y:S01]  /*2530*/  STG.E desc[UR14][R16.64+0x10], R7 ;  /* 0x0000100710007986 */ /* 0x0005e2000c10190e */
[----:B------:R-:W-:-:S03]  /*2540*/  FFMA R11, R0, R11, RZ ;  /* 0x0000000b000b7223 */ /* 0x000fc600000000ff */
[----:B------:R2:W-:Y:S01]  /*2550*/  STG.E desc[UR14][R16.64+0x14], R9 ;  /* 0x0000140910007986 */ /* 0x0005e2000c10190e */
[----:B------:R-:W-:-:S03]  /*2560*/  FFMA R13, R0, R13, RZ ;  /* 0x0000000d000d7223 */ /* 0x000fc600000000ff */
[----:B------:R2:W-:Y:S04]  /*2570*/  STG.E desc[UR14][R16.64+0x18], R11 ;  /* 0x0000180b10007986 */ /* 0x0005e8000c10190e */
[----:B------:R2:W-:Y:S02]  /*2580*/  STG.E desc[UR14][R16.64+0x1c], R13 ;  /* 0x00001c0d10007986 */ /* 0x0005e4000c10190e */
.L_x_316:
[----:B------:R-:W-:Y:S05]  /*2590*/  BRA.U !UP2, `(.L_x_308) ;  /* 0x000000010a907547 */ /* 0x000fea000b800000 */
[----:B------:R-:W-:Y:S02]  /*25a0*/  UISETP.GE.U32.AND UP1, UPT, UR22, 0x3, UPT ;  /* 0x000000031600788c */ /* 0x000fe4000bf26070 */
[----:B------:R-:W-:-:S07]  /*25b0*/  UISETP.NE.AND UP2, UPT, UR19, URZ, UPT ;  /* 0x000000ff1300728c */ /* 0x000fce000bf45270 */
[----:B------:R-:W-:Y:S05]  /*25c0*/  BRA.U !UP1, `(.L_x_317) ;  /* 0x0000000109407547 */ /* 0x000fea000b800000 */
[----:B012---:R-:W0:Y:S01]  /*25d0*/  LDC.64 R16, c[0x0][0x3c0] ;  /* 0x0000f000ff107b82 */ /* 0x007e220000000a00 */
[----:B------:R-:W-:-:S05]  /*25e0*/  IADD3 R3, PT, PT, R14, UR6, RZ ;  /* 0x000000060e037c10 */ /* 0x000fca000fffe0ff */
[----:B0-----:R-:W-:-:S05]  /*25f0*/  IMAD.WIDE R16, R3, 0x4, R16 ;  /* 0x0000000403107825 */ /* 0x001fca00078e0210 */
[----:B------:R-:W2:Y:S04]  /*2600*/  LDG.E R9, desc[UR14][R16.64] ;  /* 0x0000000e10097981 */ /* 0x000ea8000c1e1900 */
[----:B------:R-:W3:Y:S04]  /*2610*/  LDG.E R3, desc[UR14][R16.64+0x4] ;  /* 0x0000040e10037981 */ /* 0x000ee8000c1e1900 */
[----:B------:R-:W4:Y:S04]  /*2620*/  LDG.E R5, desc[UR14][R16.64+0x8] ;  /* 0x0000080e10057981 */ /* 0x000f28000c1e1900 */
        /* <DEDUP_REMOVED lines=8> */
[----:B------:R3:W-:Y:S04]  /*26b0*/  STG.E desc[UR14][R16.64+0x8], R5 ;  /* 0x0000080510007986 */ /* 0x0007e8000c10190e */
[----:B------:R3:W-:Y:S02]  /*26c0*/  STG.E desc[UR14][R16.64+0xc], R7 ;  /* 0x00000c0710007986 */ /* 0x0007e4000c10190e */
.L_x_317:
[----:B------:R-:W-:Y:S05]  /*26d0*/  BRA.U !UP2, `(.L_x_308) ;  /* 0x000000010a407547 */ /* 0x000fea000b800000 */
[----:B0123--:R-:W0:Y:S01]  /*26e0*/  LDC.64 R16, c[0x0][0x3c0] ;  /* 0x0000f000ff107b82 */ /* 0x00fe220000000a00 */
[----:B------:R-:W-:-:S05]  /*26f0*/  IADD3 R3, PT, PT, R14, UR6, RZ ;  /* 0x000000060e037c10 */ /* 0x000fca000fffe0ff */
[----:B0-----:R-:W-:-:S05]  /*2700*/  IMAD.WIDE R16, R3, 0x4, R16 ;  /* 0x0000000403107825 */ /* 0x001fca00078e0210 */
[----:B------:R-:W2:Y:S01]  /*2710*/  LDG.E R3, desc[UR14][R16.64] ;  /* 0x0000000e10037981 */ /* 0x000ea2000c1e1900 */
[----:B------:R-:W-:Y:S01]  /*2720*/  UISETP.NE.AND UP1, UPT, UR19, 0x1, UPT ;  /* 0x000000011300788c */ /* 0x000fe2000bf25270 */
[----:B--2---:R-:W-:-:S05]  /*2730*/  FFMA R3, R0, R3, RZ ;  /* 0x0000000300037223 */ /* 0x004fca00000000ff */
[----:B------:R4:W-:Y:S03]  /*2740*/  STG.E desc[UR14][R16.64], R3 ;  /* 0x0000000310007986 */ /* 0x0009e6000c10190e */
[----:B------:R-:W-:Y:S05]  /*2750*/  BRA.U !UP1, `(.L_x_308) ;  /* 0x0000000109207547 */ /* 0x000fea000b800000 */
[----:B----4-:R-:W2:Y:S01]  /*2760*/  LDG.E R3, desc[UR14][R16.64+0x4] ;  /* 0x0000040e10037981 */ /* 0x010ea2000c1e1900 */
[----:B------:R-:W-:Y:S01]  /*2770*/  UISETP.NE.AND UP1, UPT, UR19, 0x2, UPT ;  /* 0x000000021300788c */ /* 0x000fe2000bf25270 */
[----:B--2---:R-:W-:-:S05]  /*2780*/  FFMA R3, R0, R3, RZ ;  /* 0x0000000300037223 */ /* 0x004fca00000000ff */
[----:B------:R0:W-:Y:S03]  /*2790*/  STG.E desc[UR14][R16.64+0x4], R3 ;  /* 0x0000040310007986 */ /* 0x0001e6000c10190e */
[----:B------:R-:W-:Y:S05]  /*27a0*/  BRA.U !UP1, `(.L_x_308) ;  /* 0x00000001090c7547 */ /* 0x000fea000b800000 */
[----:B0-----:R-:W2:Y:S02]  /*27b0*/  LDG.E R3, desc[UR14][R16.64+0x8] ;  /* 0x0000080e10037981 */ /* 0x001ea4000c1e1900 */
[----:B--2---:R-:W-:-:S05]  /*27c0*/  FFMA R3, R0, R3, RZ ;  /* 0x0000000300037223 */ /* 0x004fca00000000ff */
[----:B------:R0:W-:Y:S02]  /*27d0*/  STG.E desc[UR14][R16.64+0x8], R3 ;  /* 0x0000080310007986 */ /* 0x0001e4000c10190e */
.L_x_308:
[----:B------:R-:W5:Y:S01]  /*27e0*/  LDCU UR12, c[0x0][0x3a0] ;  /* 0x00007400ff0c77ac */ /* 0x000f620008000800 */
[----:B------:R-:W-:Y:S02]  /*27f0*/  UIADD3 UR6, UPT, UPT, UR5, 0x1, URZ ;  /* 0x0000000105067890 */ /* 0x000fe4000fffe0ff */
[----:B-----5:R-:W-:-:S05]  /*2800*/  UISETP.NE.AND UP1, UPT, UR5, UR12, UPT ;  /* 0x0000000c0500728c */ /* 0x020fca000bf25270 */
[----:B------:R-:W-:-:S04]  /*2810*/  UMOV UR5, UR6 ;  /* 0x0000000600057c82 */ /* 0x000fc80008000000 */
[----:B------:R-:W-:Y:S05]  /*2820*/  BRA.U UP1, `(.L_x_318) ;  /* 0xffffffe101bc7547 */ /* 0x000fea000b83ffff */
.L_x_290:
[----:B------:R-:W-:Y:S05]  /*2830*/  BRA.U !UP0, `(.L_x_319) ;  /* 0x0000002108207547 */ /* 0x000fea000b800000 */
[----:B------:R-:W-:Y:S01]  /*2840*/  UISETP.GE.U32.AND UP0, UPT, UR16, 0xf, UPT ;  /* 0x0000000f1000788c */ /* 0x000fe2000bf06070 */
[----:B01234-:R-:W-:Y:S01]  /*2850*/  MOV R3, UR4 ;  /* 0x0000000400037c02 */ /* 0x01ffe20008000f00 */
[----:B------:R-:W-:-:S04]  /*2860*/  UMOV UR5, URZ ;  /* 0x000000ff00057c82 */ /* 0x000fc80008000000 */
[----:B------:R-:W-:-:S03]  /*2870*/  IMAD R3, R3, UR8, R6 ;  /* 0x0000000803037c24 */ /* 0x000fc6000f8e0206 */
[----:B------:R-:W-:Y:S05]  /*2880*/  BRA.U !UP0, `(.L_x_320) ;  /* 0x0000000d08fc7547 */ /* 0x000fea000b800000 */
[----:B------:R-:W0:Y:S01]  /*2890*/  LDC.64 R8, c[0x0][0x3c0] ;  /* 0x0000f000ff087b82 */ /* 0x000e220000000a00 */
[----:B------:R-:W-:-:S05]  /*28a0*/  UMOV UR5, URZ ;  /* 0x000000ff00057c82 */ /* 0x000fca0008000000 */
.L_x_353:
[----:B-1----:R-:W-:-:S05]  /*28b0*/  IADD3 R15, PT, PT, R3, UR5, RZ ;  /* 0x00000005030f7c10 */ /* 0x002fca000fffe0ff */
[----:B0-----:R-:W-:-:S05]  /*28c0*/  IMAD.WIDE R14, R15, 0x4, R8 ;  /* 0x000000040f0e7825 */ /* 0x001fca00078e0208 */
[----:B------:R-:W2:Y:S01]  /*28d0*/  LDG.E R0, desc[UR14][R14.64] ;  /* 0x0000000e0e007981 */ /* 0x000ea2000c1e1900 */
[----:B------:R-:W0:Y:S01]  /*28e0*/  MUFU.RCP R16, R29 ;  /* 0x0000001d00107308 */ /* 0x000e220000001000 */
[----:B------:R-:W-:Y:S01]  /*28f0*/  UIADD3 UR5, UPT, UPT, UR5, 0x10, URZ ;  /* 0x0000001005057890 */ /* 0x000fe2000fffe0ff */
[----:B------:R-:W-:Y:S03]  /*2900*/  BSSY.RECONVERGENT B2, `(.L_x_321) ;  /* 0x000000b000027945 */ /* 0x000fe60003800200 */
[----:B------:R-:W-:Y:S01]  /*2910*/  UISETP.NE.AND UP0, UPT, UR5, UR9, UPT ;  /* 0x000000090500728c */ /* 0x000fe2000bf05270 */
[----:B0-----:R-:W-:-:S04]  /*2920*/  FFMA R5, R16, -R29, 1 ;  /* 0x3f80000010057423 */ /* 0x001fc8000000081d */
[----:B------:R-:W-:Y:S01]  /*2930*/  FFMA R5, R16, R5, R16 ;  /* 0x0000000510057223 */ /* 0x000fe20000000010 */
[----:B--2---:R-:W0:Y:S03]  /*2940*/  FCHK P0, R0, R29 ;  /* 0x0000001d00007302 */ /* 0x004e260000000000 */
[----:B------:R-:W-:-:S04]  /*2950*/  FFMA R16, R0, R5, RZ ;  /* 0x0000000500107223 */ /* 0x000fc800000000ff */
[----:B------:R-:W-:-:S04]  /*2960*/  FFMA R7, R16, -R29, R0 ;  /* 0x8000001d10077223 */ /* 0x000fc80000000000 */
[----:B------:R-:W-:Y:S01]  /*2970*/  FFMA R5, R5, R7, R16 ;  /* 0x0000000705057223 */ /* 0x000fe20000000010 */
[----:B0-----:R-:W-:Y:S06]  /*2980*/  @!P0 BRA `(.L_x_322) ;  /* 0x0000000000088947 */ /* 0x001fec0003800000 */
[----:B------:R-:W-:-:S07]  /*2990*/  MOV R16, 0x29b0 ;  /* 0x000029b000107802 */ /* 0x000fce0000000f00 */
[----:B------:R-:W-:Y:S05]  /*29a0*/  CALL.REL.NOINC `($__internal_1_$__cuda_sm3x_div_rn_noftz_f32_slowpath) ;  /* 0x0000002000007944 */ /* 0x000fea0003c00000 */
.L_x_322:
[----:B------:R-:W-:Y:S05]  /*29b0*/  BSYNC.RECONVERGENT B2 ;  /* 0x0000000000027941 */ /* 0x000fea0003800200 */
.L_x_321:
[----:B------:R-:W2:Y:S01]  /*29c0*/  LDG.E R18, desc[UR14][R14.64+0x4] ;  /* 0x0000040e0e127981 */ /* 0x000ea2000c1e1900 */
[----:B------:R-:W0:Y:S01]  /*29d0*/  MUFU.RCP R0, R29 ;  /* 0x0000001d00007308 */ /* 0x000e220000001000 */
[----:B------:R-:W-:Y:S02]  /*29e0*/  BSSY.RECONVERGENT B2, `(.L_x_323) ;  /* 0x000000d000027945 */ /* 0x000fe40003800200 */
[----:B------:R1:W-:Y:S01]  /*29f0*/  STG.E desc[UR14][R14.64], R5 ;  /* 0x000000050e007986 */ /* 0x0003e2000c10190e */
[----:B0-----:R-:W-:-:S04]  /*2a00*/  FFMA R7, R0, -R29, 1 ;  /* 0x3f80000000077423 */ /* 0x001fc8000000081d */
[----:B------:R-:W-:Y:S01]  /*2a10*/  FFMA R0, R0, R7, R0 ;  /* 0x0000000700007223 */ /* 0x000fe20000000000 */
[----:B--2---:R-:W0:Y:S03]  /*2a20*/  FCHK P0, R18, R29 ;  /* 0x0000001d12007302 */ /* 0x004e260000000000 */
[----:B------:R-:W-:-:S04]  /*2a30*/  FFMA R7, R0, R18, RZ ;  /* 0x0000001200077223 */ /* 0x000fc800000000ff */
[----:B------:R-:W-:-:S04]  /*2a40*/  FFMA R16, R7, -R29, R18 ;  /* 0x8000001d07107223 */ /* 0x000fc80000000012 */
[----:B------:R-:W-:Y:S01]  /*2a50*/  FFMA R7, R0, R16, R7 ;  /* 0x0000001000077223 */ /* 0x000fe20000000007 */
[----:B01----:R-:W-:Y:S06]  /*2a60*/  @!P0 BRA `(.L_x_324) ;  /* 0x0000000000108947 */ /* 0x003fec0003800000 */
[----:B------:R-:W-:Y:S02]  /*2a70*/  MOV R0, R18 ;  /* 0x0000001200007202 */ /* 0x000fe40000000f00 */
[----:B------:R-:W-:-:S07]  /*2a80*/  MOV R16, 0x2aa0 ;  /* 0x00002aa000107802 */ /* 0x000fce0000000f00 */
[----:B------:R-:W-:Y:S05]  /*2a90*/  CALL.REL.NOINC `($__internal_1_$__cuda_sm3x_div_rn_noftz_f32_slowpath) ;  /* 0x0000001c00c47944 */ /* 0x000fea0003c00000 */
[----:B------:R-:W-:-:S07]  /*2aa0*/  MOV R7, R5 ;  /* 0x0000000500077202 */ /* 0x000fce0000000f00 */
.L_x_324:
[----:B------:R-:W-:Y:S05]  /*2ab0*/  BSYNC.RECONVERGENT B2 ;  /* 0x0000000000027941 */ /* 0x000fea0003800200 */
.L_x_323:
        /* <DEDUP_REMOVED lines=14> */
.L_x_326:
[----:B------:R-:W-:Y:S05]  /*2ba0*/  BSYNC.RECONVERGENT B2 ;  /* 0x0000000000027941 */ /* 0x000fea0003800200 */
.L_x_325:
        /* <DEDUP_REMOVED lines=15> */
.L_x_328:
[----:B------:R-:W-:Y:S05]  /*2ca0*/  BSYNC.RECONVERGENT B2 ;  /* 0x0000000000027941 */ /* 0x000fea0003800200 */
.L_x_327:
        /* <DEDUP_REMOVED lines=14> */
.L_x_330:
[----:B------:R-:W-:Y:S05]  /*2d90*/  BSYNC.RECONVERGENT B2 ;  /* 0x0000000000027941 */ /* 0x000fea0003800200 */
.L_x_329:
        /* <DEDUP_REMOVED lines=15> */
.L_x_332:
[----:B------:R-:W-:Y:S05]  /*2e90*/  BSYNC.RECONVERGENT B2 ;  /* 0x0000000000027941 */ /* 0x000fea0003800200 */
.L_x_331:
        /* <DEDUP_REMOVED lines=14> */
.L_x_334:
[----:B------:R-:W-:Y:S05]  /*2f80*/  BSYNC.RECONVERGENT B2 ;  /* 0x0000000000027941 */ /* 0x000fea0003800200 */
.L_x_333:
        /* <DEDUP_REMOVED lines=15> */
.L_x_336:
[----:B------:R-:W-:Y:S05]  /*3080*/  BSYNC.RECONVERGENT B2 ;  /* 0x0000000000027941 */ /* 0x000fea0003800200 */
.L_x_335:
        /* <DEDUP_REMOVED lines=14> */
.L_x_338:
[----:B------:R-:W-:Y:S05]  /*3170*/  BSYNC.RECONVERGENT B2 ;  /* 0x0000000000027941 */ /* 0x000fea0003800200 */
.L_x_337:
        /* <DEDUP_REMOVED lines=15> */
.L_x_340:
[----:B------:R-:W-:Y:S05]  /*3270*/  BSYNC.RECONVERGENT B2 ;  /* 0x0000000000027941 */ /* 0x000fea0003800200 */
.L_x_339:
        /* <DEDUP_REMOVED lines=14> */
.L_x_342:
[----:B------:R-:W-:Y:S05]  /*3360*/  BSYNC.RECONVERGENT B2 ;  /* 0x0000000000027941 */ /* 0x000fea0003800200 */
.L_x_341:
        /* <DEDUP_REMOVED lines=15> */
.L_x_344:
[----:B------:R-:W-:Y:S05]  /*3460*/  BSYNC.RECONVERGENT B2 ;  /* 0x0000000000027941 */ /* 0x000fea0003800200 */
.L_x_343:
        /* <DEDUP_REMOVED lines=14> */
.L_x_346:
[----:B------:R-:W-:Y:S05]  /*3550*/  BSYNC.RECONVERGENT B2 ;  /* 0x0000000000027941 */ /* 0x000fea0003800200 */
.L_x_345:
        /* <DEDUP_REMOVED lines=15> */
.L_x_348:
[----:B------:R-:W-:Y:S05]  /*3650*/  BSYNC.RECONVERGENT B2 ;  /* 0x0000000000027941 */ /* 0x000fea0003800200 */
.L_x_347:
        /* <DEDUP_REMOVED lines=14> */
.L_x_350:
[----:B------:R-:W-:Y:S05]  /*3740*/  BSYNC.RECONVERGENT B2 ;  /* 0x0000000000027941 */ /* 0x000fea0003800200 */
.L_x_349:
        /* <DEDUP_REMOVED lines=15> */
.L_x_352:
[----:B------:R-:W-:Y:S05]  /*3840*/  BSYNC.RECONVERGENT B2 ;  /* 0x0000000000027941 */ /* 0x000fea0003800200 */
.L_x_351:
[----:B------:R1:W-:Y:S01]  /*3850*/  STG.E desc[UR14][R14.64+0x3c], R7 ;  /* 0x00003c070e007986 */ /* 0x0003e2000c10190e */
[----:B------:R-:W-:Y:S05]  /*3860*/  BRA.U UP0, `(.L_x_353) ;  /* 0xfffffff100107547 */ /* 0x000fea000b83ffff */
[----:B------:R-:W-:-:S05]  /*3870*/  UMOV UR5, UR9 ;  /* 0x0000000900057c82 */ /* 0x000fca0008000000 */
.L_x_320:
[----:B------:R-:W-:-:S09]  /*3880*/  UISETP.NE.AND UP0, UPT, UR17, URZ, UPT ;  /* 0x000000ff1100728c */ /* 0x000fd2000bf05270 */
[----:B------:R-:W-:Y:S05]  /*3890*/  BRA.U !UP0, `(.L_x_319) ;  /* 0x0000001108087547 */ /* 0x000fea000b800000 */
[----:B------:R-:W-:-:S04]  /*38a0*/  UIADD3 UR6, UPT, UPT, UR17, -0x1, URZ ;  /* 0xffffffff11067890 */ /* 0x000fc8000fffe0ff */
[----:B------:R-:W-:-:S09]  /*38b0*/  UISETP.GE.U32.AND UP0, UPT, UR6, 0x7, UPT ;  /* 0x000000070600788c */ /* 0x000fd2000bf06070 */
[----:B------:R-:W-:Y:S05]  /*38c0*/  BRA.U !UP0, `(.L_x_354) ;  /* 0x0000000908007547 */ /* 0x000fea000b800000 */
[----:B------:R-:W0:Y:S01]  /*38d0*/  LDC.64 R8, c[0x0][0x3c0] ;  /* 0x0000f000ff087b82 */ /* 0x000e220000000a00 */
[----:B------:R-:W-:-:S05]  /*38e0*/  IADD3 R5, PT, PT, R3, UR5, RZ ;  /* 0x0000000503057c10 */ /* 0x000fca000fffe0ff */
[----:B0-----:R-:W-:-:S05]  /*38f0*/  IMAD.WIDE R8, R5, 0x4, R8 ;  /* 0x0000000405087825 */ /* 0x001fca00078e0208 */
[----:B------:R-:W2:Y:S01]  /*3900*/  LDG.E R16, desc[UR14][R8.64] ;  /* 0x0000000e08107981 */ /* 0x000ea2000c1e1900 */
[----:B------:R-:W0:Y:S01]  /*3910*/  MUFU.RCP R0, R29 ;  /* 0x0000001d00007308 */ /* 0x000e220000001000 */
[----:B------:R-:W-:Y:S01]  /*3920*/  BSSY.RECONVERGENT B2, `(.L_x_355) ;  /* 0x000000b000027945 */ /* 0x000fe20003800200 */
[----:B0-----:R-:W-:-:S04]  /*3930*/  FFMA R5, R0, -R29, 1 ;  /* 0x3f80000000057423 */ /* 0x001fc8000000081d */
[----:B------:R-:W-:Y:S02]  /*3940*/  FFMA R0, R0, R5, R0 ;  /* 0x0000000500007223 */ /* 0x000fe40000000000 */
[----:B--2---:R-:W0:Y:S02]  /*3950*/  FCHK P0, R16, R29 ;  /* 0x0000001d10007302 */ /* 0x004e240000000000 */
[----:B------:R-:W-:-:S04]  /*3960*/  FFMA R5, R0, R16, RZ ;  /* 0x0000001000057223 */ /* 0x000fc800000000ff */
[----:B-1----:R-:W-:-:S04]  /*3970*/  FFMA R14, R5, -R29, R16 ;  /* 0x8000001d050e7223 */ /* 0x002fc80000000010 */
[----:B------:R-:W-:Y:S01]  /*3980*/  FFMA R5, R0, R14, R5 ;  /* 0x0000000e00057223 */ /* 0x000fe20000000005 */
[----:B0-----:R-:W-:Y:S06]  /*3990*/  @!P0 BRA `(.L_x_356) ;  /* 0x00000000000c8947 */ /* 0x001fec0003800000 */
[----:B------:R-:W-:Y:S02]  /*39a0*/  MOV R0, R16 ;  /* 0x0000001000007202 */ /* 0x000fe40000000f00 */
[----:B------:R-:W-:-:S07]  /*39b0*/  MOV R16, 0x39d0 ;  /* 0x000039d000107802 */ /* 0x000fce0000000f00 */
[----:B------:R-:W-:Y:S05]  /*39c0*/  CALL.REL.NOINC `($__internal_1_$__cuda_sm3x_div_rn_noftz_f32_slowpath) ;  /* 0x0000000c00f87944 */ /* 0x000fea0003c00000 */
.L_x_356:
[----:B------:R-:W-:Y:S05]  /*39d0*/  BSYNC.RECONVERGENT B2 ;  /* 0x0000000000027941 */ /* 0x000fea0003800200 */
.L_x_355:
        /* <DEDUP_REMOVED lines=15> */
.L_x_358:
[----:B------:R-:W-:Y:S05]  /*3ad0*/  BSYNC.RECONVERGENT B2 ;  /* 0x0000000000027941 */ /* 0x000fea0003800200 */
.L_x_357:
        /* <DEDUP_REMOVED lines=14> */
.L_x_360:
[----:B------:R-:W-:Y:S05]  /*3bc0*/  BSYNC.RECONVERGENT B2 ;  /* 0x0000000000027941 */ /* 0x000fea0003800200 */
.L_x_359:
        /* <DEDUP_REMOVED lines=15> */
.L_x_362:
[----:B------:R-:W-:Y:S05]  /*3cc0*/  BSYNC.RECONVERGENT B2 ;  /* 0x0000000000027941 */ /* 0x000fea0003800200 */
.L_x_361:
        /* <DEDUP_REMOVED lines=14> */
.L_x_364:
[----:B------:R-:W-:Y:S05]  /*3db0*/  BSYNC.RECONVERGENT B2 ;  /* 0x0000000000027941 */ /* 0x000fea0003800200 */
.L_x_363:
        /* <DEDUP_REMOVED lines=15> */
.L_x_366:
[----:B------:R-:W-:Y:S05]  /*3eb0*/  BSYNC.RECONVERGENT B2 ;  /* 0x0000000000027941 */ /* 0x000fea0003800200 */
.L_x_365:
        /* <DEDUP_REMOVED lines=14> */
.L_x_368:
[----:B------:R-:W-:Y:S05]  /*3fa0*/  BSYNC.RECONVERGENT B2 ;  /* 0x0000000000027941 */ /* 0x000fea0003800200 */
.L_x_367:
        /* <DEDUP_REMOVED lines=15> */
.L_x_370:
[----:B------:R-:W-:Y:S05]  /*40a0*/  BSYNC.RECONVERGENT B2 ;  /* 0x0000000000027941 */ /* 0x000fea0003800200 */
.L_x_369:
[----:B------:R0:W-:Y:S01]  /*40b0*/  STG.E desc[UR14][R8.64+0x1c], R7 ;  /* 0x00001c0708007986 */ /* 0x0001e2000c10190e */
[----:B------:R-:W-:-:S12]  /*40c0*/  UIADD3 UR5, UPT, UPT, UR5, 0x8, URZ ;  /* 0x0000000805057890 */ /* 0x000fd8000fffe0ff */
.L_x_354:
[----:B------:R-:W-:-:S09]  /*40d0*/  UISETP.NE.AND UP0, UPT, UR18, URZ, UPT ;  /* 0x000000ff1200728c */ /* 0x000fd2000bf05270 */
[----:B------:R-:W-:Y:S05]  /*40e0*/  BRA.U !UP0, `(.L_x_319) ;  /* 0x0000000508f47547 */ /* 0x000fea000b800000 */
[----:B------:R-:W-:-:S09]  /*40f0*/  UISETP.GE.U32.AND UP0, UPT, UR22, 0x3, UPT ;  /* 0x000000031600788c */ /* 0x000fd2000bf06070 */
[----:B------:R-:W-:Y:S05]  /*4100*/  BRA.U !UP0, `(.L_x_371) ;  /* 0x0000000508087547 */ /* 0x000fea000b800000 */
[----:B0-----:R-:W0:Y:S01]  /*4110*/  LDC.64 R8, c[0x0][0x3c0] ;  /* 0x0000f000ff087b82 */ /* 0x001e220000000a00 */
        /* <DEDUP_REMOVED lines=15> */
.L_x_373:
[----:B------:R-:W-:Y:S05]  /*4210*/  BSYNC.RECONVERGENT B2 ;  /* 0x0000000000027941 */ /* 0x000fea0003800200 */
.L_x_372:
        /* <DEDUP_REMOVED lines=15> */
.L_x_375:
[----:B------:R-:W-:Y:S05]  /*4310*/  BSYNC.RECONVERGENT B2 ;  /* 0x0000000000027941 */ /* 0x000fea0003800200 */
.L_x_374:
        /* <DEDUP_REMOVED lines=14> */
.L_x_377:
[----:B------:R-:W-:Y:S05]  /*4400*/  BSYNC.RECONVERGENT B2 ;  /* 0x0000000000027941 */ /* 0x000fea0003800200 */
.L_x_376:
        /* <DEDUP_REMOVED lines=15> */
.L_x_379:
[----:B------:R-:W-:Y:S05]  /*4500*/  BSYNC.RECONVERGENT B2 ;  /* 0x0000000000027941 */ /* 0x000fea0003800200 */
.L_x_378:
[----:B------:R2:W-:Y:S01]  /*4510*/  STG.E desc[UR14][R8.64+0xc], R7 ;  /* 0x00000c0708007986 */ /* 0x0005e2000c10190e */
[----:B------:R-:W-:-:S12]  /*4520*/  UIADD3 UR5, UPT, UPT, UR5, 0x4, URZ ;  /* 0x0000000405057890 */ /* 0x000fd8000fffe0ff */
.L_x_371:
[----:B------:R-:W-:-:S09]  /*4530*/  UISETP.NE.AND UP0, UPT, UR19, URZ, UPT ;  /* 0x000000ff1300728c */ /* 0x000fd2000bf05270 */
[----:B------:R-:W-:Y:S05]  /*4540*/  BRA.U !UP0, `(.L_x_319) ;  /* 0x0000000108dc7547 */ /* 0x000fea000b800000 */
[----:B0-2---:R-:W0:Y:S01]  /*4550*/  LDC.64 R8, c[0x0][0x3c0] ;  /* 0x0000f000ff087b82 */ /* 0x005e220000000a00 */
[----:B------:R-:W-:-:S05]  /*4560*/  IADD3 R3, PT, PT, R3, UR5, RZ ;  /* 0x0000000503037c10 */ /* 0x000fca000fffe0ff */
[----:B0-----:R-:W-:-:S05]  /*4570*/  IMAD.WIDE R8, R3, 0x4, R8 ;  /* 0x0000000403087825 */ /* 0x001fca00078e0208 */
[----:B------:R-:W2:Y:S01]  /*4580*/  LDG.E R16, desc[UR14][R8.64] ;  /* 0x0000000e08107981 */ /* 0x000ea2000c1e1900 */
[----:B------:R-:W0:Y:S01]  /*4590*/  MUFU.RCP R0, R29 ;  /* 0x0000001d00007308 */ /* 0x000e220000001000 */
[----:B------:R-:W-:Y:S01]  /*45a0*/  UISETP.NE.AND UP0, UPT, UR19, 0x1, UPT ;  /* 0x000000011300788c */ /* 0x000fe2000bf05270 */
[----:B------:R-:W-:Y:S01]  /*45b0*/  BSSY.RECONVERGENT B2, `(.L_x_380) ;  /* 0x000000c000027945 */ /* 0x000fe20003800200 */
[----:B0-----:R-:W-:-:S04]  /*45c0*/  FFMA R3, R0, -R29, 1 ;  /* 0x3f80000000037423 */ /* 0x001fc8000000081d */
[----:B------:R-:W-:Y:S01]  /*45d0*/  FFMA R0, R0, R3, R0 ;  /* 0x0000000300007223 */ /* 0x000fe20000000000 */
[----:B--2---:R-:W0:Y:S03]  /*45e0*/  FCHK P0, R16, R29 ;  /* 0x0000001d10007302 */ /* 0x004e260000000000 */
[----:B------:R-:W-:-:S04]  /*45f0*/  FFMA R3, R0, R16, RZ ;  /* 0x0000001000037223 */ /* 0x000fc800000000ff */
[----:B-1----:R-:W-:-:S04]  /*4600*/  FFMA R14, R3, -R29, R16 ;  /* 0x8000001d030e7223 */ /* 0x002fc80000000010 */
[----:B------:R-:W-:Y:S01]  /*4610*/  FFMA R3, R0, R14, R3 ;  /* 0x0000000e00037223 */ /* 0x000fe20000000003 */
[----:B0-----:R-:W-:Y:S06]  /*4620*/  @!P0 BRA `(.L_x_381) ;  /* 0x0000000000108947 */ /* 0x001fec0003800000 */
[----:B------:R-:W-:Y:S02]  /*4630*/  MOV R0, R16 ;  /* 0x0000001000007202 */ /* 0x000fe40000000f00 */
[----:B------:R-:W-:-:S07]  /*4640*/  MOV R16, 0x4660 ;  /* 0x0000466000107802 */ /* 0x000fce0000000f00 */
[----:B------:R-:W-:Y:S05]  /*4650*/  CALL.REL.NOINC `($__internal_1_$__cuda_sm3x_div_rn_noftz_f32_slowpath) ;  /* 0x0000000000d47944 */ /* 0x000fea0003c00000 */
[----:B------:R-:W-:-:S07]  /*4660*/  MOV R3, R5 ;  /* 0x0000000500037202 */ /* 0x000fce0000000f00 */
.L_x_381:
[----:B------:R-:W-:Y:S05]  /*4670*/  BSYNC.RECONVERGENT B2 ;  /* 0x0000000000027941 */ /* 0x000fea0003800200 */
.L_x_380:
[----:B------:R0:W-:Y:S01]  /*4680*/  STG.E desc[UR14][R8.64], R3 ;  /* 0x0000000308007986 */ /* 0x0001e2000c10190e */
[----:B------:R-:W-:Y:S05]  /*4690*/  BRA.U !UP0, `(.L_x_319) ;  /* 0x0000000108887547 */ /* 0x000fea000b800000 */
        /* <DEDUP_REMOVED lines=8> */
[----:B------:R-:W-:-:S04]  /*4720*/  FFMA R14, R3, -R29, R16 ;  /* 0x8000001d030e7223 */ /* 0x000fc80000000010 */
[----:B------:R-:W-:Y:S01]  /*4730*/  FFMA R3, R0, R14, R3 ;  /* 0x0000000e00037223 */ /* 0x000fe20000000003 */
[----:B0-----:R-:W-:Y:S06]  /*4740*/  @!P0 BRA `(.L_x_383) ;  /* 0x0000000000108947 */ /* 0x001fec0003800000 */
[----:B------:R-:W-:Y:S02]  /*4750*/  MOV R0, R16 ;  /* 0x0000001000007202 */ /* 0x000fe40000000f00 */
[----:B------:R-:W-:-:S07]  /*4760*/  MOV R16, 0x4780 ;  /* 0x0000478000107802 */ /* 0x000fce0000000f00 */
[----:B------:R-:W-:Y:S05]  /*4770*/  CALL.REL.NOINC `($__internal_1_$__cuda_sm3x_div_rn_noftz_f32_slowpath) ;  /* 0x00000000008c7944 */ /* 0x000fea0003c00000 */
[----:B------:R-:W-:-:S07]  /*4780*/  MOV R3, R5 ;  /* 0x0000000500037202 */ /* 0x000fce0000000f00 */
.L_x_383:
[----:B------:R-:W-:Y:S05]  /*4790*/  BSYNC.RECONVERGENT B2 ;  /* 0x0000000000027941 */ /* 0x000fea0003800200 */
.L_x_382:
[----:B------:R0:W-:Y:S01]  /*47a0*/  STG.E desc[UR14][R8.64+0x4], R3 ;  /* 0x0000040308007986 */ /* 0x0001e2000c10190e */
[----:B------:R-:W-:Y:S05]  /*47b0*/  BRA.U !UP0, `(.L_x_319) ;  /* 0x0000000108407547 */ /* 0x000fea000b800000 */
[----:B------:R-:W2:Y:S01]  /*47c0*/  LDG.E R16, desc[UR14][R8.64+0x8] ;  /* 0x0000080e08107981 */ /* 0x000ea2000c1e1900 */
[----:B------:R-:W0:Y:S01]  /*47d0*/  MUFU.RCP R0, R29 ;  /* 0x0000001d00007308 */ /* 0x000e220000001000 */
[----:B------:R-:W-:Y:S01]  /*47e0*/  BSSY.RECONVERGENT B2, `(.L_x_384) ;  /* 0x000000c000027945 */ /* 0x000fe20003800200 */
[----:B0-----:R-:W-:-:S04]  /*47f0*/  FFMA R3, R0, -R29, 1 ;  /* 0x3f80000000037423 */ /* 0x001fc8000000081d */
[----:B------:R-:W-:Y:S02]  /*4800*/  FFMA R0, R0, R3, R0 ;  /* 0x0000000300007223 */ /* 0x000fe40000000000 */
[----:B--2---:R-:W0:Y:S02]  /*4810*/  FCHK P0, R16, R29 ;  /* 0x0000001d10007302 */ /* 0x004e240000000000 */
        /* <DEDUP_REMOVED lines=8> */
.L_x_385:
[----:B------:R-:W-:Y:S05]  /*48a0*/  BSYNC.RECONVERGENT B2 ;  /* 0x0000000000027941 */ /* 0x000fea0003800200 */
.L_x_384:
[----:B------:R0:W-:Y:S02]  /*48b0*/  STG.E desc[UR14][R8.64+0x8], R3 ;  /* 0x0000080308007986 */ /* 0x0001e4000c10190e */
.L_x_319:
[C---:B--2-4-:R-:W-:Y:S01]  /*48c0*/  FMUL R0, R29.reuse, 16777216 ;  /* 0x4b8000001d007820 */ /* 0x054fe20000400000 */
[----:B------:R-:W-:Y:S01]  /*48d0*/  FSETP.GEU.AND P0, PT, |R29|, 1.175494350822287508e-38, PT ;  /* 0x008000001d00780b */ /* 0x000fe20003f0e200 */
[----:B01-3--:R-:W0:Y:S01]  /*48e0*/  LDC.64 R8, c[0x0][0x3b8] ;  /* 0x0000ee00ff087b82 */ /* 0x00be220000000a00 */
[----:B------:R-:W-:Y:S01]  /*48f0*/  IADD3 R5, PT, PT, R10, UR7, RZ ;  /* 0x000000070a057c10 */ /* 0x000fe2000fffe0ff */
[----:B------:R-:W1:Y:S01]  /*4900*/  LDCU UR5, c[0x0][0x3a4] ;  /* 0x00007480ff0577ac */ /* 0x000e620008000800 */
[----:B------:R-:W-:Y:S01]  /*4910*/  FSEL R0, R0, R29, !P0 ;  /* 0x0000001d00007208 */ /* 0x000fe20004000000 */
[----:B------:R-:W-:-:S03]  /*4920*/  UIADD3 UR4, UPT, UPT, UR4, 0x1, URZ ;  /* 0x0000000104047890 */ /* 0x000fc6000fffe0ff */
[----:B------:R-:W2:Y:S01]  /*4930*/  MUFU.LG2 R3, R0 ;  /* 0x0000000000037308 */ /* 0x000ea20000000c00 */
[----:B-1----:R-:W-:-:S04]  /*4940*/  UISETP.NE.AND UP0, UPT, UR4, UR5, UPT ;  /* 0x000000050400728c */ /* 0x002fc8000bf05270 */
[----:B--2---:R-:W-:Y:S01]  /*4950*/  @!P0 FADD R3, R3, -24 ;  /* 0xc1c0000003038421 */ /* 0x004fe20000000000 */
[----:B0-----:R-:W-:-:S04]  /*4960*/  IMAD.WIDE R8, R5, 0x4, R8 ;  /* 0x0000000405087825 */ /* 0x001fc800078e0208 */
[----:B------:R-:W-:-:S05]  /*4970*/  FFMA R3, R3, 0.69314718246459960938, R12 ;  /* 0x3f31721803037823 */ /* 0x000fca000000000c */
[----:B------:R1:W-:Y:S01]  /*4980*/  STG.E desc[UR14][R8.64], R3 ;  /* 0x0000000308007986 */ /* 0x0003e2000c10190e */
[----:B------:R-:W-:Y:S05]  /*4990*/  BRA.U UP0, `(.L_x_386) ;  /* 0xffffffb900247547 */ /* 0x000fea000b83ffff */
[----:B------:R-:W-:Y:S05]  /*49a0*/  EXIT ;  /* 0x000000000000794d */ /* 0x000fea0003800000 */
        .weak           $__internal_1_$__cuda_sm3x_div_rn_noftz_f32_slowpath
        .type           $__internal_1_$__cuda_sm3x_div_rn_noftz_f32_slowpath,@function
        .size           $__internal_1_$__cuda_sm3x_div_rn_noftz_f32_slowpath,(.L_x_444 - $__internal_1_$__cuda_sm3x_div_rn_noftz_f32_slowpath)
$__internal_1_$__cuda_sm3x_div_rn_noftz_f32_slowpath:
[----:B------:R-:W-:Y:S01]  /*49b0*/  SHF.R.U32.HI R7, RZ, 0x17, R29 ;  /* 0x00000017ff077819 */ /* 0x000fe2000001161d */
[----:B------:R-:W-:Y:S01]  /*49c0*/  BSSY.RECONVERGENT B0, `(.L_x_387) ;  /* 0x0000063000007945 */ /* 0x000fe20003800200 */
[----:B------:R-:W-:Y:S02]  /*49d0*/  SHF.R.U32.HI R18, RZ, 0x17, R0 ;  /* 0x00000017ff127819 */ /* 0x000fe40000011600 */
[----:B------:R-:W-:Y:S02]  /*49e0*/  LOP3.LUT R7, R7, 0xff, RZ, 0xc0, !PT ;  /* 0x000000ff07077812 */ /* 0x000fe400078ec0ff */
[----:B------:R-:W-:Y:S02]  /*49f0*/  LOP3.LUT R18, R18, 0xff, RZ, 0xc0, !PT ;  /* 0x000000ff12127812 */ /* 0x000fe400078ec0ff */
[----:B------:R-:W-:Y:S02]  /*4a00*/  IADD3 R17, PT, PT, R7, -0x1, RZ ;  /* 0xffffffff07117810 */ /* 0x000fe40007ffe0ff */
[----:B------:R-:W-:-:S02]  /*4a10*/  IADD3 R13, PT, PT, R18, -0x1, RZ ;  /* 0xffffffff120d7810 */ /* 0x000fc40007ffe0ff */
[----:B------:R-:W-:Y:S02]  /*4a20*/  ISETP.GT.U32.AND P0, PT, R17, 0xfd, PT ;  /* 0x000000fd1100780c */ /* 0x000fe40003f04070 */
[----:B------:R-:W-:Y:S02]  /*4a30*/  MOV R11, R29 ;  /* 0x0000001d000b7202 */ /* 0x000fe40000000f00 */
[----:B------:R-:W-:-:S13]  /*4a40*/  ISETP.GT.U32.OR P0, PT, R13, 0xfd, P0 ;  /* 0x000000fd0d00780c */ /* 0x000fda0000704470 */
[----:B------:R-:W-:Y:S01]  /*4a50*/  @!P0 MOV R5, RZ ;  /* 0x000000ff00058202 */ /* 0x000fe20000000f00 */
[----:B------:R-:W-:Y:S06]  /*4a60*/  @!P0 BRA `(.L_x_388) ;  /* 0x00000000005c8947 */ /* 0x000fec0003800000 */
[----:B------:R-:W-:Y:S02]  /*4a70*/  FSETP.GTU.FTZ.AND P0, PT, |R0|, +INF , PT ;  /* 0x7f8000000000780b */ /* 0x000fe40003f1c200 */
[----:B------:R-:W-:-:S04]  /*4a80*/  FSETP.GTU.FTZ.AND P1, PT, |R29|, +INF , PT ;  /* 0x7f8000001d00780b */ /* 0x000fc80003f3c200 */
[----:B------:R-:W-:-:S13]  /*4a90*/  PLOP3.LUT P0, PT, P0, P1, PT, 0xf8, 0x8f ;  /* 0x00000000008f781c */ /* 0x000fda0000703f70 */
[----:B------:R-:W-:Y:S05]  /*4aa0*/  @P0 BRA `(.L_x_389) ;  /* 0x00000004004c0947 */ /* 0x000fea0003800000 */
[----:B------:R-:W-:-:S13]  /*4ab0*/  LOP3.LUT P0, RZ, R11, 0x7fffffff, R0, 0xc8, !PT ;  /* 0x7fffffff0bff7812 */ /* 0x000fda000780c800 */
[----:B------:R-:W-:Y:S05]  /*4ac0*/  @!P0 BRA `(.L_x_390) ;  /* 0x00000004003c8947 */ /* 0x000fea0003800000 */
[C---:B------:R-:W-:Y:S02]  /*4ad0*/  FSETP.NEU.FTZ.AND P2, PT, |R0|.reuse, +INF , PT ;  /* 0x7f8000000000780b */ /* 0x040fe40003f5d200 */
[----:B------:R-:W-:Y:S02]  /*4ae0*/  FSETP.NEU.FTZ.AND P1, PT, |R29|, +INF , PT ;  /* 0x7f8000001d00780b */ /* 0x000fe40003f3d200 */
[----:B------:R-:W-:-:S11]  /*4af0*/  FSETP.NEU.FTZ.AND P0, PT, |R0|, +INF , PT ;  /* 0x7f8000000000780b */ /* 0x000fd60003f1d200 */
[----:B------:R-:W-:Y:S05]  /*4b00*/  @!P1 BRA !P2, `(.L_x_390) ;  /* 0x00000004002c9947 */ /* 0x000fea0005000000 */
[----:B------:R-:W-:-:S04]  /*4b10*/  LOP3.LUT P2, RZ, R0, 0x7fffffff, RZ, 0xc0, !PT ;  /* 0x7fffffff00ff7812 */ /* 0x000fc8000784c0ff */
[----:B------:R-:W-:-:S13]  /*4b20*/  PLOP3.LUT P1, PT, P1, P2, PT, 0x2f, 0xf2 ;  /* 0x0000000000f2781c */ /* 0x000fda0000f24577 */
[----:B------:R-:W-:Y:S05]  /*4b30*/  @P1 BRA `(.L_x_391) ;  /* 0x0000000400181947 */ /* 0x000fea0003800000 */
[----:B------:R-:W-:-:S04]  /*4b40*/  LOP3.LUT P1, RZ, R11, 0x7fffffff, RZ, 0xc0, !PT ;  /* 0x7fffffff0bff7812 */ /* 0x000fc8000782c0ff */
[----:B------:R-:W-:-:S13]  /*4b50*/  PLOP3.LUT P0, PT, P0, P1, PT, 0x2f, 0xf2 ;  /* 0x0000000000f2781c */ /* 0x000fda0000702577 */
[----:B------:R-:W-:Y:S05]  /*4b60*/  @P0 BRA `(.L_x_392) ;  /* 0x0000000400000947 */ /* 0x000fea0003800000 */
[----:B------:R-:W-:Y:S02]  /*4b70*/  ISETP.GE.AND P0, PT, R13, RZ, PT ;  /* 0x000000ff0d00720c */ /* 0x000fe40003f06270 */
[----:B------:R-:W-:-:S11]  /*4b80*/  ISETP.GE.AND P1, PT, R17, RZ, PT ;  /* 0x000000ff1100720c */ /* 0x000fd60003f26270 */
[----:B------:R-:W-:Y:S01]  /*4b90*/  @P0 MOV R5, RZ ;  /* 0x000000ff00050202 */ /* 0x000fe20000000f00 */
[----:B------:R-:W-:Y:S01]  /*4ba0*/  @!P0 FFMA R0, R0, 1.84467440737095516160e+19, RZ ;  /* 0x5f80000000008823 */ /* 0x000fe200000000ff */
[----:B------:R-:W-:Y:S01]  /*4bb0*/  @!P0 MOV R5, 0xffffffc0 ;  /* 0xffffffc000058802 */ /* 0x000fe20000000f00 */
[----:B------:R-:W-:-:S03]  /*4bc0*/  @!P1 FFMA R11, R29, 1.84467440737095516160e+19, RZ ;  /* 0x5f8000001d0b9823 */ /* 0x000fc600000000ff */
[----:B------:R-:W-:-:S07]  /*4bd0*/  @!P1 IADD3 R5, PT, PT, R5, 0x40, RZ ;  /* 0x0000004005059810 */ /* 0x000fce0007ffe0ff */
.L_x_388:
[----:B------:R-:W-:Y:S01]  /*4be0*/  LEA R20, R7, 0xc0800000, 0x17 ;  /* 0xc080000007147811 */ /* 0x000fe200078eb8ff */
[----:B------:R-:W-:Y:S01]  /*4bf0*/  BSSY.RECONVERGENT B1, `(.L_x_393) ;  /* 0x0000036000017945 */ /* 0x000fe20003800200 */
[----:B------:R-:W-:Y:S02]  /*4c00*/  IADD3 R18, PT, PT, R18, -0x7f, RZ ;  /* 0xffffff8112127810 */ /* 0x000fe40007ffe0ff */
[----:B------:R-:W-:-:S03]  /*4c10*/  IADD3 R17, PT, PT, -R20, R11, RZ ;  /* 0x0000000b14117210 */ /* 0x000fc60007ffe1ff */
[C---:B------:R-:W-:Y:S01]  /*4c20*/  IMAD R0, R18.reuse, -0x800000, R0 ;  /* 0xff80000012007824 */ /* 0x040fe200078e0200 */
[----:B------:R-:W0:Y:S01]  /*4c30*/  MUFU.RCP R20, R17 ;  /* 0x0000001100147308 */ /* 0x000e220000001000 */
[----:B------:R-:W-:Y:S01]  /*4c40*/  FADD.FTZ R13, -R17, -RZ ;  /* 0x800000ff110d7221 */ /* 0x000fe20000010100 */
[----:B------:R-:W-:-:S04]  /*4c50*/  IADD3 R18, PT, PT, R18, 0x7f, -R7 ;  /* 0x0000007f12127810 */ /* 0x000fc80007ffe807 */
[----:B------:R-:W-:Y:S01]  /*4c60*/  IADD3 R18, PT, PT, R18, R5, RZ ;  /* 0x0000000512127210 */ /* 0x000fe20007ffe0ff */
[----:B0-----:R-:W-:-:S04]  /*4c70*/  FFMA R11, R20, R13, 1 ;  /* 0x3f800000140b7423 */ /* 0x001fc8000000000d */
[----:B------:R-:W-:-:S04]  /*4c80*/  FFMA R11, R20, R11, R20 ;  /* 0x0000000b140b7223 */ /* 0x000fc80000000014 */
[----:B------:R-:W-:-:S04]  /*4c90*/  FFMA R20, R0, R11, RZ ;  /* 0x0000000b00147223 */ /* 0x000fc800000000ff */
[----:B------:R-:W-:-:S04]  /*4ca0*/  FFMA R19, R13, R20, R0 ;  /* 0x000000140d137223 */ /* 0x000fc80000000000 */
[----:B------:R-:W-:-:S04]  /*4cb0*/  FFMA R20, R11, R19, R20 ;  /* 0x000000130b147223 */ /* 0x000fc80000000014 */
[----:B------:R-:W-:-:S04]  /*4cc0*/  FFMA R13, R13, R20, R0 ;  /* 0x000000140d0d7223 */ /* 0x000fc80000000000 */
[----:B------:R-:W-:-:S05]  /*4cd0*/  FFMA R0, R11, R13, R20 ;  /* 0x0000000d0b007223 */ /* 0x000fca0000000014 */
[----:B------:R-:W-:-:S04]  /*4ce0*/  SHF.R.U32.HI R7, RZ, 0x17, R0 ;  /* 0x00000017ff077819 */ /* 0x000fc80000011600 */
[----:B------:R-:W-:-:S04]  /*4cf0*/  LOP3.LUT R7, R7, 0xff, RZ, 0xc0, !PT ;  /* 0x000000ff07077812 */ /* 0x000fc800078ec0ff */
[----:B------:R-:W-:-:S04]  /*4d00*/  IADD3 R7, PT, PT, R7, R18, RZ ;  /* 0x0000001207077210 */ /* 0x000fc80007ffe0ff */
[----:B------:R-:W-:-:S04]  /*4d10*/  IADD3 R5, PT, PT, R7, -0x1, RZ ;  /* 0xffffffff07057810 */ /* 0x000fc80007ffe0ff */
[----:B------:R-:W-:-:S13]  /*4d20*/  ISETP.GE.U32.AND P0, PT, R5, 0xfe, PT ;  /* 0x000000fe0500780c */ /* 0x000fda0003f06070 */
[----:B------:R-:W-:Y:S05]  /*4d30*/  @!P0 BRA `(.L_x_394) ;  /* 0x0000000000808947 */ /* 0x000fea0003800000 */
[----:B------:R-:W-:-:S13]  /*4d40*/  ISETP.GT.AND P0, PT, R7, 0xfe, PT ;  /* 0x000000fe0700780c */ /* 0x000fda0003f04270 */
[----:B------:R-:W-:Y:S05]  /*4d50*/  @P0 BRA `(.L_x_395) ;  /* 0x00000000006c0947 */ /* 0x000fea0003800000 */
[----:B------:R-:W-:-:S13]  /*4d60*/  ISETP.GE.AND P0, PT, R7, 0x1, PT ;  /* 0x000000010700780c */ /* 0x000fda0003f06270 */
[----:B------:R-:W-:Y:S05]  /*4d70*/  @P0 BRA `(.L_x_396) ;  /* 0x0000000000740947 */ /* 0x000fea0003800000 */
[----:B------:R-:W-:Y:S02]  /*4d80*/  ISETP.GE.AND P0, PT, R7, -0x18, PT ;  /* 0xffffffe80700780c */ /* 0x000fe40003f06270 */
[----:B------:R-:W-:-:S11]  /*4d90*/  LOP3.LUT R0, R0, 0x80000000, RZ, 0xc0, !PT ;  /* 0x8000000000007812 */ /* 0x000fd600078ec0ff */
[----:B------:R-:W-:Y:S05]  /*4da0*/  @!P0 BRA `(.L_x_396) ;  /* 0x0000000000688947 */ /* 0x000fea0003800000 */
[-CC-:B------:R-:W-:Y:S01]  /*4db0*/  FFMA.RZ R5, R11, R13.reuse, R20.reuse ;  /* 0x0000000d0b057223 */ /* 0x180fe2000000c014 */
[C---:B------:R-:W-:Y:S02]  /*4dc0*/  IADD3 R18, PT, PT, R7.reuse, 0x20, RZ ;  /* 0x0000002007127810 */ /* 0x040fe40007ffe0ff */
[----:B------:R-:W-:Y:S02]  /*4dd0*/  ISETP.NE.AND P2, PT, R7, RZ, PT ;  /* 0x000000ff0700720c */ /* 0x000fe40003f45270 */
[----:B------:R-:W-:Y:S01]  /*4de0*/  LOP3.LUT R17, R5, 0x7fffff, RZ, 0xc0, !PT ;  /* 0x007fffff05117812 */ /* 0x000fe200078ec0ff */
[CCC-:B------:R-:W-:Y:S01]  /*4df0*/  FFMA.RP R5, R11.reuse, R13.reuse, R20.reuse ;  /* 0x0000000d0b057223 */ /* 0x1c0fe20000008014 */
[----:B------:R-:W-:Y:S01]  /*4e00*/  FFMA.RM R20, R11, R13, R20 ;  /* 0x0000000d0b147223 */ /* 0x000fe20000004014 */
[----:B------:R-:W-:Y:S02]  /*4e10*/  ISETP.NE.AND P1, PT, R7, RZ, PT ;  /* 0x000000ff0700720c */ /* 0x000fe40003f25270 */
[----:B------:R-:W-:-:S02]  /*4e20*/  LOP3.LUT R17, R17, 0x800000, RZ, 0xfc, !PT ;  /* 0x0080000011117812 */ /* 0x000fc400078efcff */
[----:B------:R-:W-:Y:S02]  /*4e30*/  IADD3 R7, PT, PT, -R7, RZ, RZ ;  /* 0x000000ff07077210 */ /* 0x000fe40007ffe1ff */
[----:B------:R-:W-:Y:S02]  /*4e40*/  SHF.L.U32 R18, R17, R18, RZ ;  /* 0x0000001211127219 */ /* 0x000fe400000006ff */
[----:B------:R-:W-:Y:S02]  /*4e50*/  FSETP.NEU.FTZ.AND P0, PT, R5, R20, PT ;  /* 0x000000140500720b */ /* 0x000fe40003f1d000 */
[----:B------:R-:W-:Y:S02]  /*4e60*/  SEL R20, R7, RZ, P2 ;  /* 0x000000ff07147207 */ /* 0x000fe40001000000 */
[----:B------:R-:W-:Y:S02]  /*4e70*/  ISETP.NE.AND P1, PT, R18, RZ, P1 ;  /* 0x000000ff1200720c */ /* 0x000fe40000f25270 */
[----:B------:R-:W-:-:S02]  /*4e80*/  SHF.R.U32.HI R20, RZ, R20, R17 ;  /* 0x00000014ff147219 */ /* 0x000fc40000011611 */
[----:B------:R-:W-:Y:S02]  /*4e90*/  PLOP3.LUT P0, PT, P0, P1, PT, 0xf8, 0x8f ;  /* 0x00000000008f781c */ /* 0x000fe40000703f70 */
[----:B------:R-:W-:Y:S02]  /*4ea0*/  SHF.R.U32.HI R18, RZ, 0x1, R20 ;  /* 0x00000001ff127819 */ /* 0x000fe40000011614 */
[----:B------:R-:W-:-:S04]  /*4eb0*/  SEL R5, RZ, 0x1, !P0 ;  /* 0x00000001ff057807 */ /* 0x000fc80004000000 */
[----:B------:R-:W-:-:S04]  /*4ec0*/  LOP3.LUT R5, R5, 0x1, R18, 0xf8, !PT ;  /* 0x0000000105057812 */ /* 0x000fc800078ef812 */
[----:B------:R-:W-:-:S04]  /*4ed0*/  LOP3.LUT R5, R5, R20, RZ, 0xc0, !PT ;  /* 0x0000001405057212 */ /* 0x000fc800078ec0ff */
[----:B------:R-:W-:-:S04]  /*4ee0*/  IADD3 R5, PT, PT, R18, R5, RZ ;  /* 0x0000000512057210 */ /* 0x000fc80007ffe0ff */
[----:B------:R-:W-:Y:S01]  /*4ef0*/  LOP3.LUT R0, R5, R0, RZ, 0xfc, !PT ;  /* 0x0000000005007212 */ /* 0x000fe200078efcff */
[----:B------:R-:W-:Y:S06]  /*4f00*/  BRA `(.L_x_396) ;  /* 0x0000000000107947 */ /* 0x000fec0003800000 */
.L_x_395:
[----:B------:R-:W-:-:S04]  /*4f10*/  LOP3.LUT R0, R0, 0x80000000, RZ, 0xc0, !PT ;  /* 0x8000000000007812 */ /* 0x000fc800078ec0ff */
[----:B------:R-:W-:Y:S01]  /*4f20*/  LOP3.LUT R0, R0, 0x7f800000, RZ, 0xfc, !PT ;  /* 0x7f80000000007812 */ /* 0x000fe200078efcff */
[----:B------:R-:W-:Y:S06]  /*4f30*/  BRA `(.L_x_396) ;  /* 0x0000000000047947 */ /* 0x000fec0003800000 */
.L_x_394:
[----:B------:R-:W-:-:S07]  /*4f40*/  LEA R0, R18, R0, 0x17 ;  /* 0x0000000012007211 */ /* 0x000fce00078eb8ff */
.L_x_396:
[----:B------:R-:W-:Y:S05]  /*4f50*/  BSYNC.RECONVERGENT B1 ;  /* 0x0000000000017941 */ /* 0x000fea0003800200 */
.L_x_393:
[----:B------:R-:W-:Y:S05]  /*4f60*/  BRA `(.L_x_397) ;  /* 0x0000000000207947 */ /* 0x000fea0003800000 */
.L_x_392:
[----:B------:R-:W-:-:S04]  /*4f70*/  LOP3.LUT R0, R11, 0x80000000, R0, 0x48, !PT ;  /* 0x800000000b007812 */ /* 0x000fc800078e4800 */
[----:B------:R-:W-:Y:S01]  /*4f80*/  LOP3.LUT R0, R0, 0x7f800000, RZ, 0xfc, !PT ;  /* 0x7f80000000007812 */ /* 0x000fe200078efcff */
[----:B------:R-:W-:Y:S06]  /*4f90*/  BRA `(.L_x_397) ;  /* 0x0000000000147947 */ /* 0x000fec0003800000 */
.L_x_391:
[----:B------:R-:W-:Y:S01]  /*4fa0*/  LOP3.LUT R0, R11, 0x80000000, R0, 0x48, !PT ;  /* 0x800000000b007812 */ /* 0x000fe200078e4800 */
[----:B------:R-:W-:Y:S06]  /*4fb0*/  BRA `(.L_x_397) ;  /* 0x00000000000c7947 */ /* 0x000fec0003800000 */
.L_x_390:
[----:B------:R-:W0:Y:S01]  /*4fc0*/  MUFU.RSQ R0, -QNAN ;  /* 0xffc0000000007908 */ /* 0x000e220000001400 */
[----:B------:R-:W-:Y:S05]  /*4fd0*/  BRA `(.L_x_397) ;  /* 0x0000000000047947 */ /* 0x000fea0003800000 */
.L_x_389:
[----:B------:R-:W-:-:S07]  /*4fe0*/  FADD.FTZ R0, R0, R29 ;  /* 0x0000001d00007221 */ /* 0x000fce0000010000 */
.L_x_397:
[----:B------:R-:W-:Y:S05]  /*4ff0*/  BSYNC.RECONVERGENT B0 ;  /* 0x0000000000007941 */ /* 0x000fea0003800200 */
.L_x_387:
[----:B------:R-:W-:Y:S01]  /*5000*/  HFMA2 R17, -RZ, RZ, 0, 0 ;  /* 0x00000000ff117431 */ /* 0x000fe200000001ff */
[----:B0-----:R-:W-:-:S03]  /*5010*/  MOV R5, R0 ;  /* 0x0000000000057202 */ /* 0x001fc60000000f00 */
[----:B------:R-:W-:Y:S05]  /*5020*/  RET.REL.NODEC R16 `(_Z27flash_attn_2_fwd_f32_kernelPKfS0_S0_iiiiiifPfS1_) ;  /* 0xffffffac10f47950 */ /* 0x000fea0003c3ffff */
.L_x_398:
        /* <DEDUP_REMOVED lines=13> */
.L_x_444:


//--------------------- .text._Z27flash_attn_1_fwd_f32_kernelPKfS0_S0_iiiiiifPfS1_S1_ --------------------------
	.section	.text._Z27flash_attn_1_fwd_f32_kernelPKfS0_S0_iiiiiifPfS1_S1_,"ax",@progbits
	.align	128
        .global         _Z27flash_attn_1_fwd_f32_kernelPKfS0_S0_iiiiiifPfS1_S1_
        .type           _Z27flash_attn_1_fwd_f32_kernelPKfS0_S0_iiiiiifPfS1_S1_,@function
        .size           _Z27flash_attn_1_fwd_f32_kernelPKfS0_S0_iiiiiifPfS1_S1_,(.L_x_445 - _Z27flash_attn_1_fwd_f32_kernelPKfS0_S0_iiiiiifPfS1_S1_)
        .other          _Z27flash_attn_1_fwd_f32_kernelPKfS0_S0_iiiiiifPfS1_S1_,@"STO_CUDA_ENTRY STV_DEFAULT"
_Z27flash_attn_1_fwd_f32_kernelPKfS0_S0_iiiiiifPfS1_S1_:
.text._Z27flash_attn_1_fwd_f32_kernelPKfS0_S0_iiiiiifPfS1_S1_:
        /* <DEDUP_REMOVED lines=10> */
[----:B------:R-:W-:Y:S01]  /*00a0*/  UIMAD UR5, UR5, UR10, URZ ;  /* 0x0000000a050572a4 */ /* 0x000fe2000f8e02ff */
[----:B------:R-:W-:Y:S01]  /*00b0*/  MOV R3, UR11 ;  /* 0x0000000b00037c02 */ /* 0x000fe20008000f00 */
[----:B------:R-:W2:Y:S01]  /*00c0*/  LDCU UR7, c[0x0][0x3a8] ;  /* 0x00007500ff0777ac */ /* 0x000ea20008000800 */
[----:B------:R-:W-:Y:S02]  /*00d0*/  UIMAD UR4, UR4, UR6, URZ ;  /* 0x00000006040472a4 */ /* 0x000fe4000f8e02ff */
[----:B------:R-:W-:Y:S02]  /*00e0*/  ULOP3.LUT UR17, UR11, 0x7, URZ, 0xc0, !UPT ;  /* 0x000000070b117892 */ /* 0x000fe4000f8ec0ff */
[----:B------:R-:W-:-:S04]  /*00f0*/  UIMAD UR6, UR4, UR10, UR5 ;  /* 0x0000000a040672a4 */ /* 0x000fc8000f8e0205 */
[----:B------:R-:W3:Y:S01]  /*0100*/  LDCU UR5, c[0x0][0x3b0] ;  /* 0x00007600ff0577ac */ /* 0x000ee20008000800 */
[----:B------:R-:W-:Y:S01]  /*0110*/  UMOV UR4, 0x400 ;  /* 0x0000040000047882 */ /* 0x000fe20000000000 */
[----:B------:R-:W-:Y:S02]  /*0120*/  ULOP3.LUT UR19, UR11, 0x3, URZ, 0xc0, !UPT ;  /* 0x000000030b137892 */ /* 0x000fe4000f8ec0ff */
[----:B------:R-:W-:Y:S02]  /*0130*/  ULOP3.LUT UR21, UR11, 0xf, URZ, 0xc0, !UPT ;  /* 0x0000000f0b157892 */ /* 0x000fe4000f8ec0ff */
[----:B--2---:R-:W-:Y:S02]  /*0140*/  UIMAD UR7, UR7, UR11, URZ ;  /* 0x0000000b070772a4 */ /* 0x004fe4000f8e02ff */
[----:B-1----:R-:W-:Y:S02]  /*0150*/  ULEA UR4, UR8, UR4, 0x18 ;  /* 0x0000000408047291 */ /* 0x002fe4000f8ec0ff */
[----:B------:R-:W-:-:S02]  /*0160*/  UIADD3 UR16, UPT, UPT, UR11, -0x1, URZ ;  /* 0xffffffff0b107890 */ /* 0x000fc4000fffe0ff */
[----:B------:R-:W-:Y:S02]  /*0170*/  ULEA UR8, UR7, UR4, 0x2 ;  /* 0x0000000407087291 */ /* 0x000fe4000f8e10ff */
[----:B------:R-:W-:Y:S02]  /*0180*/  ULOP3.LUT UR23, UR11, 0x7ffffff8, URZ, 0xc0, !UPT ;  /* 0x7ffffff80b177892 */ /* 0x000fe4000f8ec0ff */
[----:B0-----:R-:W-:Y:S01]  /*0190*/  IMAD R4, R5, UR11, RZ ;  /* 0x0000000b05047c24 */ /* 0x001fe2000f8e02ff */
[----:B------:R-:W-:Y:S01]  /*01a0*/  ULEA UR14, UR7, UR8, 0x2 ;  /* 0x00000008070e7291 */ /* 0x000fe2000f8e10ff */
[----:B---3--:R-:W-:Y:S01]  /*01b0*/  FMUL R14, RZ, UR5 ;  /* 0x00000005ff0e7c20 */ /* 0x008fe20008400000 */
[----:B------:R-:W-:Y:S01]  /*01c0*/  ULOP3.LUT UR24, UR11, 0x1, URZ, 0xc0, !UPT ;  /* 0x000000010b187892 */ /* 0x000fe2000f8ec0ff */
[----:B------:R-:W-:Y:S01]  /*01d0*/  IMAD R3, R3, UR6, R4 ;  /* 0x0000000603037c24 */ /* 0x000fe2000f8e0204 */
[----:B------:R-:W-:Y:S01]  /*01e0*/  ULOP3.LUT UR9, UR11, 0x7ffffff0, URZ, 0xc0, !UPT ;  /* 0x7ffffff00b097892 */ /* 0x000fe2000f8ec0ff */
[----:B------:R-:W0:Y:S01]  /*01f0*/  LDCU.64 UR12, c[0x0][0x358] ;  /* 0x00006b00ff0c77ac */ /* 0x000e220008000a00 */
[----:B------:R-:W-:-:S02]  /*0200*/  UIADD3 UR18, UPT, UPT, UR17, -0x1, URZ ;  /* 0xffffffff11127890 */ /* 0x000fc4000fffe0ff */
[----:B------:R-:W-:Y:S02]  /*0210*/  UIADD3 UR20, UPT, UPT, UR19, -0x1, URZ ;  /* 0xffffffff13147890 */ /* 0x000fe4000fffe0ff */
[----:B------:R-:W-:Y:S02]  /*0220*/  UIADD3 UR22, UPT, UPT, UR21, -0x1, URZ ;  /* 0xffffffff15167890 */ /* 0x000fe4000fffe0ff */
[----:B------:R-:W-:Y:S01]  /*0230*/  ULEA UR15, UR7, UR14, 0x2 ;  /* 0x0000000e070f7291 */ /* 0x000fe2000f8e10ff */
[----:B------:R-:W-:-:S11]  /*0240*/  UMOV UR4, URZ ;  /* 0x000000ff00047c82 */ /* 0x000fd60008000000 */
.L_x_436:
[----:B-1----:R-:W1:Y:S02]  /*0250*/  LDCU UR5, c[0x0][0x39c] ;  /* 0x00007380ff0577ac */ /* 0x002e640008000800 */
[----:B-1----:R-:W-:-:S09]  /*0260*/  UISETP.GE.AND UP0, UPT, UR5, 0x1, UPT ;  /* 0x000000010500788c */ /* 0x002fd2000bf06270 */
[----:B--23--:R-:W-:Y:S05]  /*0270*/  BRA.U !UP0, `(.L_x_399) ;  /* 0x0000000508f07547 */ /* 0x00cfea000b800000 */
[----:B------:R-:W-:Y:S01]  /*0280*/  UISETP.GE.U32.AND UP1, UPT, UR5, 0x8, UPT ;  /* 0x000000080500788c */ /* 0x000fe2000bf26070 */
[----:B------:R-:W-:Y:S01]  /*0290*/  MOV R0, UR4 ;  /* 0x0000000400007c02 */ /* 0x000fe20008000f00 */
[----:B------:R-:W-:-:S04]  /*02a0*/  HFMA2 R7, -RZ, RZ, 0, 0 ;  /* 0x00000000ff077431 */ /* 0x000fc800000001ff */
[----:B------:R-:W-:-:S03]  /*02b0*/  IMAD R0, R0, UR7, R3 ;  /* 0x0000000700007c24 */ /* 0x000fc6000f8e0203 */
[----:B------:R-:W-:Y:S05]  /*02c0*/  BRA.U !UP1, `(.L_x_400) ;  /* 0x0000000109e47547 */ /* 0x000fea000b800000 */
[----:B------:R-:W1:Y:S01]  /*02d0*/  S2R R7, SR_CgaCtaId ;  /* 0x0000000000077919 */ /* 0x000e620000008800 */
[----:B------:R-:W2:Y:S01]  /*02e0*/  LDC R2, c[0x0][0x3a8] ;  /* 0x0000ea00ff027b82 */ /* 0x000ea20000000800 */
[----:B------:R-:W3:Y:S01]  /*02f0*/  LDCU UR10, c[0x0][0x39c] ;  /* 0x00007380ff0a77ac */ /* 0x000ee20008000800 */
[----:B------:R-:W-:Y:S02]  /*0300*/  MOV R6, 0x400 ;  /* 0x0000040000067802 */ /* 0x000fe40000000f00 */
[----:B------:R-:W-:Y:S01]  /*0310*/  SHF.L.U32 R9, R5, 0x2, RZ ;  /* 0x0000000205097819 */ /* 0x000fe200000006ff */
[----:B------:R-:W-:Y:S01]  /*0320*/  UIADD3 UR5, UPT, UPT, -UR23, URZ, URZ ;  /* 0x000000ff17057290 */ /* 0x000fe2000fffe1ff */
[----:B------:R-:W-:Y:S02]  /*0330*/  MOV R11, R0 ;  /* 0x00000000000b7202 */ /* 0x000fe40000000f00 */
[----:B-1----:R-:W-:Y:S02]  /*0340*/  LEA R6, R7, R6, 0x18 ;  /* 0x0000000607067211 */ /* 0x002fe400078ec0ff */
[----:B--2---:R-:W-:-:S02]  /*0350*/  LEA R7, R2, R9, 0x2 ;  /* 0x0000000902077211 */ /* 0x004fc400078e10ff */
[----:B------:R-:W-:-:S03]  /*0360*/  LEA R9, R2, R9, 0x3 ;  /* 0x0000000902097211 */ /* 0x000fc600078e18ff */
[--C-:B---3--:R-:W-:Y:S02]  /*0370*/  IMAD R7, R7, UR10, R6.reuse ;  /* 0x0000000a07077c24 */ /* 0x108fe4000f8e0206 */
[----:B------:R-:W-:-:S03]  /*0380*/  IMAD R9, R9, UR10, R6 ;  /* 0x0000000a09097c24 */ /* 0x000fc6000f8e0206 */
[----:B------:R-:W-:Y:S02]  /*0390*/  IADD3 R2, PT, PT, R7, 0x10, RZ ;  /* 0x0000001007027810 */ /* 0x000fe40007ffe0ff */
[----:B------:R-:W-:-:S07]  /*03a0*/  IADD3 R10, PT, PT, R9, 0x10, RZ ;  /* 0x00000010090a7810 */ /* 0x000fce0007ffe0ff */
.L_x_401:
[----:B------:R-:W1:Y:S08]  /*03b0*/  LDC.64 R6, c[0x0][0x388] ;  /* 0x0000e200ff067b82 */ /* 0x000e700000000a00 */
[----:B------:R-:W2:Y:S01]  /*03c0*/  LDC.64 R8, c[0x0][0x390] ;  /* 0x0000e400ff087b82 */ /* 0x000ea20000000a00 */
[----:B-1----:R-:W-:-:S05]  /*03d0*/  IMAD.WIDE R6, R11, 0x4, R6 ;  /* 0x000000040b067825 */ /* 0x002fca00078e0206 */
[----:B0-----:R-:W3:Y:S01]  /*03e0*/  LDG.E R13, desc[UR12][R6.64] ;  /* 0x0000000c060d7981 */ /* 0x001ee2000c1e1900 */
[----:B--2---:R-:W-:-:S03]  /*03f0*/  IMAD.WIDE R8, R11, 0x4, R8 ;  /* 0x000000040b087825 */ /* 0x004fc600078e0208 */
[----:B------:R-:W2:Y:S04]  /*0400*/  LDG.E R17, desc[UR12][R6.64+0x4] ;  /* 0x0000040c06117981 */ /* 0x000ea8000c1e1900 */
        /* <DEDUP_REMOVED lines=17> */
[----:B---3--:R-:W-:Y:S04]  /*0520*/  STS [R2+-0x10], R13 ;  /* 0xfffff00d02007388 */ /* 0x008fe80000000800 */
[----:B----4-:R-:W-:Y:S04]  /*0530*/  STS [R10+-0x10], R15 ;  /* 0xfffff00f0a007388 */ /* 0x010fe80000000800 */
[----:B--2---:R-:W-:Y:S04]  /*0540*/  STS [R2+-0xc], R17 ;  /* 0xfffff41102007388 */ /* 0x004fe80000000800 */
        /* <DEDUP_REMOVED lines=16> */
[----:B------:R-:W-:-:S07]  /*0650*/  MOV R7, UR23 ;  /* 0x0000001700077c02 */ /* 0x000fce0008000f00 */
.L_x_400:
[----:B------:R-:W-:-:S09]  /*0660*/  UISETP.NE.AND UP1, UPT, UR17, URZ, UPT ;  /* 0x000000ff1100728c */ /* 0x000fd2000bf25270 */
[----:B------:R-:W-:Y:S05]  /*0670*/  BRA.U !UP1, `(.L_x_399) ;  /* 0x0000000109f07547 */ /* 0x000fea000b800000 */
[----:B------:R-:W-:Y:S02]  /*0680*/  UISETP.GE.U32.AND UP1, UPT, UR18, 0x3, UPT ;  /* 0x000000031200788c */ /* 0x000fe4000bf26070 */
[----:B------:R-:W-:-:S07]  /*0690*/  UISETP.NE.AND UP2, UPT, UR19, URZ, UPT ;  /* 0x000000ff1300728c */ /* 0x000fce000bf45270 */
[----:B------:R-:W-:Y:S05]  /*06a0*/  BRA.U !UP1, `(.L_x_402) ;  /* 0x0000000109647547 */ /* 0x000fea000b800000 */
[----:B------:R-:W1:Y:S01]  /*06b0*/  LDC.64 R8, c[0x0][0x388] ;  /* 0x0000e200ff087b82 */ /* 0x000e620000000a00 */
[----:B------:R-:W-:-:S07]  /*06c0*/  IADD3 R13, PT, PT, R0, R7, RZ ;  /* 0x00000007000d7210 */ /* 0x000fce0007ffe0ff */
        /* <DEDUP_REMOVED lines=10> */
[----:B------:R-:W5:Y:S01]  /*0770*/  LDG.E R26, desc[UR12][R10.64+0xc] ;  /* 0x00000c0c0a1a7981 */ /* 0x000f62000c1e1900 */
[----:B------:R-:W-:-:S04]  /*0780*/  IADD3 R6, PT, PT, R4, R7, RZ ;  /* 0x0000000704067210 */ /* 0x000fc80007ffe0ff */
[C---:B------:R-:W-:Y:S02]  /*0790*/  LEA R13, R6.reuse, UR8, 0x2 ;  /* 0x00000008060d7c11 */ /* 0x040fe4000f8e10ff */
[----:B------:R-:W-:Y:S02]  /*07a0*/  LEA R15, R6, UR14, 0x2 ;  /* 0x0000000e060f7c11 */ /* 0x000fe4000f8e10ff */
[----:B------:R-:W-:Y:S01]  /*07b0*/  IADD3 R7, PT, PT, R7, 0x4, RZ ;  /* 0x0000000407077810 */ /* 0x000fe20007ffe0ff */
[----:B---3--:R1:W-:Y:S04]  /*07c0*/  STS [R13], R2 ;  /* 0x000000020d007388 */ /* 0x0083e80000000800 */
[----:B----4-:R1:W-:Y:S04]  /*07d0*/  STS [R15], R12 ;  /* 0x0000000c0f007388 */ /* 0x0103e80000000800 */
[----:B--2---:R1:W-:Y:S04]  /*07e0*/  STS [R13+0x4], R16 ;  /* 0x000004100d007388 */ /* 0x0043e80000000800 */
[----:B-----5:R1:W-:Y:S04]  /*07f0*/  STS [R15+0x4], R18 ;  /* 0x000004120f007388 */ /* 0x0203e80000000800 */
[----:B------:R1:W-:Y:S04]  /*0800*/  STS [R13+0x8], R20 ;  /* 0x000008140d007388 */ /* 0x0003e80000000800 */
[----:B------:R1:W-:Y:S04]  /*0810*/  STS [R15+0x8], R22 ;  /* 0x000008160f007388 */ /* 0x0003e80000000800 */
[----:B------:R1:W-:Y:S04]  /*0820*/  STS [R13+0xc], R24 ;  /* 0x00000c180d007388 */ /* 0x0003e80000000800 */
[----:B------:R1:W-:Y:S02]  /*0830*/  STS [R15+0xc], R26 ;  /* 0x00000c1a0f007388 */ /* 0x0003e40000000800 */
.L_x_402:
[----:B------:R-:W-:Y:S05]  /*0840*/  BRA.U !UP2, `(.L_x_399) ;  /* 0x000000010a7c7547 */ /* 0x000fea000b800000 */
[----:B------:R-:W-:Y:S02]  /*0850*/  ISETP.NE.AND P0, PT, RZ, UR20, PT ;  /* 0x00000014ff007c0c */ /* 0x000fe4000bf05270 */
[----:B------:R-:W-:-:S11]  /*0860*/  ISETP.NE.AND P1, PT, RZ, UR24, PT ;  /* 0x00000018ff007c0c */ /* 0x000fd6000bf25270 */
[----:B------:R-:W2:Y:S01]  /*0870*/  @P0 LDC.64 R8, c[0x0][0x388] ;  /* 0x0000e200ff080b82 */ /* 0x000ea20000000a00 */
[-C--:B------:R-:W-:Y:S02]  /*0880*/  @P0 IADD3 R19, PT, PT, R0, R7.reuse, RZ ;  /* 0x0000000700130210 */ /* 0x080fe40007ffe0ff */
[----:B-1----:R-:W-:Y:S02]  /*0890*/  @P0 IADD3 R2, PT, PT, R4, R7, RZ ;  /* 0x0000000704020210 */ /* 0x002fe40007ffe0ff */
[----:B------:R-:W-:-:S03]  /*08a0*/  @P0 IADD3 R7, PT, PT, R7, 0x2, RZ ;  /* 0x0000000207070810 */ /* 0x000fc60007ffe0ff */
[----:B------:R-:W1:Y:S01]  /*08b0*/  @P0 LDC.64 R16, c[0x0][0x390] ;  /* 0x0000e400ff100b82 */ /* 0x000e620000000a00 */
[----:B------:R-:W-:-:S07]  /*08c0*/  @P1 IADD3 R15, PT, PT, R0, R7, RZ ;  /* 0x00000007000f1210 */ /* 0x000fce0007ffe0ff */
[----:B------:R-:W3:Y:S08]  /*08d0*/  @P1 LDC.64 R12, c[0x0][0x388] ;  /* 0x0000e200ff0c1b82 */ /* 0x000ef00000000a00 */
[----:B------:R-:W4:Y:S01]  /*08e0*/  @P1 LDC.64 R10, c[0x0][0x390] ;  /* 0x0000e400ff0a1b82 */ /* 0x000f220000000a00 */
[----:B--2---:R-:W-:-:S05]  /*08f0*/  @P0 IMAD.WIDE R8, R19, 0x4, R8 ;  /* 0x0000000413080825 */ /* 0x004fca00078e0208 */
[----:B0-----:R-:W2:Y:S01]  /*0900*/  @P0 LDG.E R0, desc[UR12][R8.64] ;  /* 0x0000000c08000981 */ /* 0x001ea2000c1e1900 */
[----:B-1----:R-:W-:-:S03]  /*0910*/  @P0 IMAD.WIDE R16, R19, 0x4, R16 ;  /* 0x0000000413100825 */ /* 0x002fc600078e0210 */
[----:B------:R-:W5:Y:S04]  /*0920*/  @P0 LDG.E R18, desc[UR12][R8.64+0x4] ;  /* 0x0000040c08120981 */ /* 0x000f68000c1e1900 */
[----:B------:R-:W5:Y:S01]  /*0930*/  @P0 LDG.E R6, desc[UR12][R16.64] ;  /* 0x0000000c10060981 */ /* 0x000f62000c1e1900 */
[----:B---3--:R-:W-:-:S03]  /*0940*/  @P1 IMAD.WIDE R12, R15, 0x4, R12 ;  /* 0x000000040f0c1825 */ /* 0x008fc600078e020c */
[----:B------:R-:W3:Y:S04]  /*0950*/  @P0 LDG.E R20, desc[UR12][R16.64+0x4] ;  /* 0x0000040c10140981 */ /* 0x000ee8000c1e1900 */
[----:B------:R-:W3:Y:S01]  /*0960*/  @P1 LDG.E R12, desc[UR12][R12.64] ;  /* 0x0000000c0c0c1981 */ /* 0x000ee2000c1e1900 */
[----:B----4-:R-:W-:-:S06]  /*0970*/  @P1 IMAD.WIDE R10, R15, 0x4, R10 ;  /* 0x000000040f0a1825 */ /* 0x010fcc00078e020a */
[----:B------:R-:W4:Y:S01]  /*0980*/  @P1 LDG.E R10, desc[UR12][R10.64] ;  /* 0x0000000c0a0a1981 */ /* 0x000f22000c1e1900 */
[----:B------:R-:W-:Y:S02]  /*0990*/  @P0 LEA R19, R2, UR8, 0x2 ;  /* 0x0000000802130c11 */ /* 0x000fe4000f8e10ff */
[----:B------:R-:W-:Y:S02]  /*09a0*/  @P1 IADD3 R7, PT, PT, R4, R7, RZ ;  /* 0x0000000704071210 */ /* 0x000fe40007ffe0ff */
[----:B------:R-:W-:Y:S02]  /*09b0*/  @P0 LEA R21, R2, UR14, 0x2 ;  /* 0x0000000e02150c11 */ /* 0x000fe4000f8e10ff */
[C---:B------:R-:W-:Y:S02]  /*09c0*/  @P1 LEA R15, R7.reuse, UR8, 0x2 ;  /* 0x00000008070f1c11 */ /* 0x040fe4000f8e10ff */
[----:B------:R-:W-:Y:S01]  /*09d0*/  @P1 LEA R7, R7, UR14, 0x2 ;  /* 0x0000000e07071c11 */ /* 0x000fe2000f8e10ff */
[----:B--2---:R2:W-:Y:S04]  /*09e0*/  @P0 STS [R19], R0 ;  /* 0x0000000013000388 */ /* 0x0045e80000000800 */
[----:B-----5:R2:W-:Y:S04]  /*09f0*/  @P0 STS [R21], R6 ;  /* 0x0000000615000388 */ /* 0x0205e80000000800 */
[----:B------:R2:W-:Y:S04]  /*0a00*/  @P0 STS [R19+0x4], R18 ;  /* 0x0000041213000388 */ /* 0x0005e80000000800 */
[----:B---3--:R2:W-:Y:S04]  /*0a10*/  @P0 STS [R21+0x4], R20 ;  /* 0x0000041415000388 */ /* 0x0085e80000000800 */
[----:B------:R2:W-:Y:S04]  /*0a20*/  @P1 STS [R15], R12 ;  /* 0x0000000c0f001388 */ /* 0x0005e80000000800 */
[----:B----4-:R2:W-:Y:S02]  /*0a30*/  @P1 STS [R7], R10 ;  /* 0x0000000a07001388 */ /* 0x0105e40000000800 */
.L_x_399:
[----:B------:R-:W3:Y:S02]  /*0a40*/  LDCU UR5, c[0x0][0x3a4] ;  /* 0x00007480ff0577ac */ /* 0x000ee40008000800 */
[----:B---3--:R-:W-:Y:S01]  /*0a50*/  UISETP.GE.AND UP1, UPT, UR4, UR5, UPT ;  /* 0x000000050400728c */ /* 0x008fe2000bf26270 */
[----:B------:R-:W-:Y:S08]  /*0a60*/  BAR.SYNC.DEFER_BLOCKING 0x0 ;  /* 0x0000000000007b1d */ /* 0x000ff00000010000 */
[----:B------:R-:W-:Y:S05]  /*0a70*/  BRA.U UP1, `(.L_x_403) ;  /* 0x0000002101947547 */ /* 0x000fea000b800000 */
[----:B------:R-:W-:Y:S01]  /*0a80*/  BSSY.RECONVERGENT B0, `(.L_x_403) ;  /* 0x0000224000007945 */ /* 0x000fe20003800200 */
[----:B--2---:R-:W-:-:S07]  /*0a90*/  MOV R6, UR4 ;  /* 0x0000000400067c02 */ /* 0x004fce0008000f00 */
.L_x_435:
[----:B------:R-:W2:Y:S01]  /*0aa0*/  LDCU UR5, c[0x0][0x3ac] ;  /* 0x00007580ff0577ac */ /* 0x000ea20008000800 */
[----:B---3--:R-:W3:Y:S01]  /*0ab0*/  LDCU UR10, c[0x0][0x398] ;  /* 0x00007300ff0a77ac */ /* 0x008ee20008000800 */
[----:B--2---:R-:W-:-:S05]  /*0ac0*/  IMAD R0, R6, UR5, R5 ;  /* 0x0000000506007c24 */ /* 0x004fca000f8e0205 */
[----:B---3--:R-:W-:-:S13]  /*0ad0*/  ISETP.GE.AND P0, PT, R0, UR10, PT ;  /* 0x0000000a00007c0c */ /* 0x008fda000bf06270 */
[----:B------:R-:W-:Y:S05]  /*0ae0*/  @P0 BRA `(.L_x_404) ;  /* 0x0000002000740947 */ /* 0x000fea0003800000 */
[----:B------:R-:W-:Y:S05]  /*0af0*/  BRA.U !UP0, `(.L_x_405) ;  /* 0x0000000508dc7547 */ /* 0x000fea000b800000 */
[----:B------:R-:W-:Y:S01]  /*0b00*/  UISETP.GE.U32.AND UP1, UPT, UR16, 0xf, UPT ;  /* 0x0000000f1000788c */ /* 0x000fe2000bf26070 */
[----:B-1----:R-:W-:Y:S01]  /*0b10*/  IMAD R2, R6, UR7, R3 ;  /* 0x0000000706027c24 */ /* 0x002fe2000f8e0203 */
[----:B------:R-:W-:-:S07]  /*0b20*/  UMOV UR5, URZ ;  /* 0x000000ff00057c82 */ /* 0x000fce0008000000 */
[----:B------:R-:W-:Y:S05]  /*0b30*/  BRA.U !UP1, `(.L_x_406) ;  /* 0x0000000109b47547 */ /* 0x000fea000b800000 */
[----:B------:R-:W1:Y:S01]  /*0b40*/  S2UR UR10, SR_CgaCtaId ;  /* 0x00000000000a79c3 */ /* 0x000e620000008800 */
[----:B------:R-:W-:Y:S02]  /*0b50*/  UMOV UR5, 0x400 ;  /* 0x0000040000057882 */ /* 0x000fe40000000000 */
[----:B-1----:R-:W-:-:S03]  /*0b60*/  ULEA UR10, UR10, UR5, 0x18 ;  /* 0x000000050a0a7291 */ /* 0x002fc6000f8ec0ff */
[----:B------:R-:W-:-:S09]  /*0b70*/  UMOV UR5, URZ ;  /* 0x000000ff00057c82 */ /* 0x000fd20008000000 */
.L_x_407:
[----:B-1----:R-:W1:Y:S01]  /*0b80*/  LDC.64 R8, c[0x0][0x380] ;  /* 0x0000e000ff087b82 */ /* 0x002e620000000a00 */
[----:B------:R-:W-:-:S05]  /*0b90*/  IADD3 R7, PT, PT, R2, UR5, RZ ;  /* 0x0000000502077c10 */ /* 0x000fca000fffe0ff */
[----:B-1----:R-:W-:-:S05]  /*0ba0*/  IMAD.WIDE R8, R7, 0x4, R8 ;  /* 0x0000000407087825 */ /* 0x002fca00078e0208 */
[----:B0-----:R-:W2:Y:S04]  /*0bb0*/  LDG.E R7, desc[UR12][R8.64] ;  /* 0x0000000c08077981 */ /* 0x001ea8000c1e1900 */
        /* <DEDUP_REMOVED lines=15> */
[----:B------:R-:W-:Y:S01]  /*0cb0*/  IADD3 R10, PT, PT, R4, UR5, RZ ;  /* 0x00000005040a7c10 */ /* 0x000fe2000fffe0ff */
[----:B------:R-:W-:-:S03]  /*0cc0*/  UIADD3 UR5, UPT, UPT, UR5, 0x10, URZ ;  /* 0x0000001005057890 */ /* 0x000fc6000fffe0ff */
[----:B------:R-:W-:Y:S01]  /*0cd0*/  LEA R10, R10, UR10, 0x2 ;  /* 0x0000000a0a0a7c11 */ /* 0x000fe2000f8e10ff */
[----:B------:R-:W-:-:S04]  /*0ce0*/  UISETP.NE.AND UP1, UPT, UR5, UR9, UPT ;  /* 0x000000090500728c */ /* 0x000fc8000bf25270 */
[----:B--2---:R1:W-:Y:S04]  /*0cf0*/  STS [R10], R7 ;  /* 0x000000070a007388 */ /* 0x0043e80000000800 */
[----:B---3--:R1:W-:Y:S04]  /*0d00*/  STS [R10+0x4], R11 ;  /* 0x0000040b0a007388 */ /* 0x0083e80000000800 */
[----:B----4-:R1:W-:Y:S04]  /*0d10*/  STS [R10+0x8], R13 ;  /* 0x0000080d0a007388 */ /* 0x0103e80000000800 */
[----:B-----5:R1:W-:Y:S04]  /*0d20*/  STS [R10+0xc], R15 ;  /* 0x00000c0f0a007388 */ /* 0x0203e80000000800 */
        /* <DEDUP_REMOVED lines=14> */
.L_x_406:
[----:B------:R-:W-:-:S09]  /*0e10*/  UISETP.NE.AND UP1, UPT, UR21, URZ, UPT ;  /* 0x000000ff1500728c */ /* 0x000fd2000bf25270 */
[----:B------:R-:W-:Y:S05]  /*0e20*/  BRA.U !UP1, `(.L_x_405) ;  /* 0x0000000509107547 */ /* 0x000fea000b800000 */
[----:B------:R-:W-:Y:S02]  /*0e30*/  UISETP.GE.U32.AND UP1, UPT, UR22, 0x7, UPT ;  /* 0x000000071600788c */ /* 0x000fe4000bf26070 */
[----:B------:R-:W-:-:S07]  /*0e40*/  UISETP.NE.AND UP2, UPT, UR17, URZ, UPT ;  /* 0x000000ff1100728c */ /* 0x000fce000bf45270 */
[----:B------:R-:W-:Y:S05]  /*0e50*/  BRA.U !UP1, `(.L_x_408) ;  /* 0x0000000109647547 */ /* 0x000fea000b800000 */
[----:B------:R-:W2:Y:S01]  /*0e60*/  LDC.64 R8, c[0x0][0x380] ;  /* 0x0000e000ff087b82 */ /* 0x000ea20000000a00 */
[----:B-1----:R-:W-:-:S05]  /*0e70*/  IADD3 R7, PT, PT, R2, UR5, RZ ;  /* 0x0000000502077c10 */ /* 0x002fca000fffe0ff */
[----:B--2---:R-:W-:-:S05]  /*0e80*/  IMAD.WIDE R8, R7, 0x4, R8 ;  /* 0x0000000407087825 */ /* 0x004fca00078e0208 */
[----:B0-----:R-:W2:Y:S04]  /*0e90*/  LDG.E R7, desc[UR12][R8.64] ;  /* 0x0000000c08077981 */ /* 0x001ea8000c1e1900 */
        /* <DEDUP_REMOVED lines=21> */
.L_x_408:
[----:B------:R-:W-:Y:S05]  /*0ff0*/  BRA.U !UP2, `(.L_x_405) ;  /* 0x000000010a9c7547 */ /* 0x000fea000b800000 */
[----:B------:R-:W-:Y:S02]  /*1000*/  UISETP.GE.U32.AND UP1, UPT, UR18, 0x3, UPT ;  /* 0x000000031200788c */ /* 0x000fe4000bf26070 */
[----:B------:R-:W-:-:S07]  /*1010*/  UISETP.NE.AND UP2, UPT, UR19, URZ, UPT ;  /* 0x000000ff1300728c */ /* 0x000fce000bf45270 */
[----:B------:R-:W-:Y:S05]  /*1020*/  BRA.U !UP1, `(.L_x_409) ;  /* 0x0000000109447547 */ /* 0x000fea000b800000 */
[----:B------:R-:W3:Y:S01]  /*1030*/  LDC.64 R8, c[0x0][0x380] ;  /* 0x0000e000ff087b82 */ /* 0x000ee20000000a00 */
[----:B-12---:R-:W-:-:S05]  /*1040*/  IADD3 R7, PT, PT, R2, UR5, RZ ;  /* 0x0000000502077c10 */ /* 0x006fca000fffe0ff */
[----:B---3--:R-:W-:-:S05]  /*1050*/  IMAD.WIDE R8, R7, 0x4, R8 ;  /* 0x0000000407087825 */ /* 0x008fca00078e0208 */
[----:B0-----:R-:W2:Y:S04]  /*1060*/  LDG.E R7, desc[UR12][R8.64] ;  /* 0x0000000c08077981 */ /* 0x001ea8000c1e1900 */
        /* <DEDUP_REMOVED lines=13> */
.L_x_409:
[----:B------:R-:W-:Y:S05]  /*1140*/  BRA.U !UP2, `(.L_x_405) ;  /* 0x000000010a487547 */ /* 0x000fea000b800000 */
[----:B------:R-:W3:Y:S01]  /*1150*/  LDC.64 R8, c[0x0][0x380] ;  /* 0x0000e000ff087b82 */ /* 0x000ee20000000a00 */
[----:B012---:R-:W-:-:S05]  /*1160*/  IADD3 R7, PT, PT, R2, UR5, RZ ;  /* 0x0000000502077c10 */ /* 0x007fca000fffe0ff */
[----:B---3--:R-:W-:-:S05]  /*1170*/  IMAD.WIDE R8, R7, 0x4, R8 ;  /* 0x0000000407087825 */ /* 0x008fca00078e0208 */
        /* <DEDUP_REMOVED lines=10> */
[----:B---3--:R-:W2:Y:S05]  /*1220*/  LDG.E R2, desc[UR12][R8.64+0x4] ;  /* 0x0000040c08027981 */ /* 0x008eaa000c1e1900 */
[----:B------:R-:W-:-:S13]  /*1230*/  PLOP3.LUT P0, PT, PT, PT, UP1, 0x80, 0x8 ;  /* 0x000000000008781c */ /* 0x000fda0003f0f018 */
[----:B------:R-:W3:Y:S04]  /*1240*/  @P0 LDG.E R7, desc[UR12][R8.64+0x8] ;  /* 0x0000080c08070981 */ /* 0x000ee8000c1e1900 */
[----:B--2---:R4:W-:Y:S04]  /*1250*/  STS [R11+0x4], R2 ;  /* 0x000004020b007388 */ /* 0x0049e80000000800 */
[----:B---3--:R4:W-:Y:S02]  /*1260*/  @P0 STS [R11+0x8], R7 ;  /* 0x000008070b000388 */ /* 0x0089e40000000800 */
.L_x_405:
[----:B------:R-:W3:Y:S01]  /*1270*/  LDC.64 R8, c[0x0][0x3c0] ;  /* 0x0000f000ff087b82 */ /* 0x000ee20000000a00 */
[----:B012-4-:R-:W-:-:S07]  /*1280*/  IADD3 R7, PT, PT, R0, UR6, RZ ;  /* 0x0000000600077c10 */ /* 0x017fce000fffe0ff */
[----:B---3--:R-:W0:Y:S01]  /*1290*/  LDC.64 R10, c[0x0][0x3b8] ;  /* 0x0000ee00ff0a7b82 */ /* 0x008e220000000a00 */
[----:B------:R-:W-:-:S06]  /*12a0*/  IMAD.WIDE R8, R7, 0x4, R8 ;  /* 0x0000000407087825 */ /* 0x000fcc00078e0208 */
[----:B------:R1:W5:Y:S01]  /*12b0*/  LDG.E R8, desc[UR12][R8.64] ;  /* 0x0000000c08087981 */ /* 0x000362000c1e1900 */
[----:B0-----:R-:W-:Y:S02]  /*12c0*/  IMAD.WIDE R10, R7, 0x4, R10 ;  /* 0x00000004070a7825 */ /* 0x001fe400078e020a */
[----:B------:R-:W0:Y:S03]  /*12d0*/  LDC R7, c[0x0][0x3a8] ;  /* 0x0000ea00ff077b82 */ /* 0x000e260000000800 */
[----:B------:R1:W5:Y:S01]  /*12e0*/  LDG.E R2, desc[UR12][R10.64] ;  /* 0x0000000c0a027981 */ /* 0x000362000c1e1900 */
[----:B0-----:R-:W-:Y:S02]  /*12f0*/  ISETP.GE.AND P3, PT, R7, 0x1, PT ;  /* 0x000000010700780c */ /* 0x001fe40003f66270 */
[----:B------:R-:W-:-:S11]  /*1300*/  MOV R7, 0xff800000 ;  /* 0xff80000000077802 */ /* 0x000fd60000000f00 */
[----:B-1----:R-:W-:Y:S05]  /*1310*/  @!P3 BRA `(.L_x_410) ;  /* 0x00000008002cb947 */ /* 0x002fea0003800000 */
[----:B------:R-:W0:Y:S01]  /*1320*/  LDCU UR5, c[0x0][0x39c] ;  /* 0x00007380ff0577ac */ /* 0x000e220008000800 */
[----:B------:R-:W-:Y:S01]  /*1330*/  MOV R7, 0xff800000 ;  /* 0xff80000000077802 */ /* 0x000fe20000000f00 */
[----:B0-----:R-:W-:-:S09]  /*1340*/  UISETP.GT.AND UP1, UPT, UR5, URZ, UPT ;  /* 0x000000ff0500728c */ /* 0x001fd2000bf24270 */
[----:B------:R-:W-:Y:S05]  /*1350*/  BRA.U UP1, `(.L_x_411) ;  /* 0x0000000101487547 */ /* 0x000fea000b800000 */
[----:B------:R-:W0:Y:S01]  /*1360*/  LDC R13, c[0x0][0x3a8] ;  /* 0x0000ea00ff0d7b82 */ /* 0x000e220000000800 */
[----:B------:R-:W-:Y:S01]  /*1370*/  HFMA2 R10, -RZ, RZ, 0, 0 ;  /* 0x00000000ff0a7431 */ /* 0x000fe200000001ff */
[----:B------:R-:W1:Y:S01]  /*1380*/  LDCU UR5, c[0x0][0x398] ;  /* 0x00007300ff0577ac */ /* 0x000e620008000800 */
[----:B------:R-:W-:-:S05]  /*1390*/  NOP ;  /* 0x0000000000007918 */ /* 0x000fca0000000000 */
.L_x_412:
[----:B0-----:R-:W-:-:S05]  /*13a0*/  IMAD R11, R13, UR4, R10 ;  /* 0x000000040d0b7c24 */ /* 0x001fca000f8e020a */
[----:B-1----:R-:W-:-:S13]  /*13b0*/  ISETP.GE.AND P0, PT, R11, UR5, PT ;  /* 0x000000050b007c0c */ /* 0x002fda000bf06270 */
[----:B------:R-:W-:Y:S05]  /*13c0*/  @P0 BRA `(.L_x_410) ;  /* 0x0000000800000947 */ /* 0x000fea0003800000 */
[----:B------:R-:W-:Y:S01]  /*13d0*/  IMAD R9, R5, R13, R10 ;  /* 0x0000000d05097224 */ /* 0x000fe200078e020a */
[----:B------:R-:W-:Y:S02]  /*13e0*/  ISETP.GE.AND P0, PT, R0, R11, PT ;  /* 0x0000000b0000720c */ /* 0x000fe40003f06270 */
[----:B------:R-:W-:Y:S02]  /*13f0*/  IADD3 R10, PT, PT, R10, 0x1, RZ ;  /* 0x000000010a0a7810 */ /* 0x000fe40007ffe0ff */
[----:B------:R-:W-:Y:S02]  /*1400*/  LEA R9, R9, UR15, 0x2 ;  /* 0x0000000f09097c11 */ /* 0x000fe4000f8e10ff */
[----:B------:R-:W-:Y:S02]  /*1410*/  FSEL R12, R14, -INF , P0 ;  /* 0xff8000000e0c7808 */ /* 0x000fe40000000000 */
[----:B------:R-:W-:Y:S02]  /*1420*/  ISETP.NE.AND P1, PT, R10, R13, PT ;  /* 0x0000000d0a00720c */ /* 0x000fe40003f25270 */
[CC--:B------:R-:W-:Y:S01]  /*1430*/  FSETP.GT.AND P0, PT, R12.reuse, R7.reuse, PT ;  /* 0x000000070c00720b */ /* 0x0c0fe20003f04000 */
[----:B------:R2:W-:Y:S03]  /*1440*/  STS [R9], R12 ;  /* 0x0000000c09007388 */ /* 0x0005e60000000800 */
[----:B------:R-:W-:-:S07]  /*1450*/  FSEL R7, R12, R7, P0 ;  /* 0x000000070c077208 */ /* 0x000fce0000000000 */
[----:B--2---:R-:W-:Y:S05]  /*1460*/  @P1 BRA `(.L_x_412) ;  /* 0xfffffffc00cc1947 */ /* 0x004fea000383ffff */
[----:B------:R-:W-:Y:S05]  /*1470*/  BRA `(.L_x_410) ;  /* 0x0000000400d47947 */ /* 0x000fea0003800000 */
.L_x_411:
[----:B------:R-:W-:-:S07]  /*1480*/  MOV R10, RZ ;  /* 0x000000ff000a7202 */ /* 0x000fce0000000f00 */
.L_x_418:
[----:B0-----:R-:W0:Y:S01]  /*1490*/  LDC R9, c[0x0][0x3a8] ;  /* 0x0000ea00ff097b82 */ /* 0x001e220000000800 */
[----:B------:R-:W1:Y:S01]  /*14a0*/  LDCU UR5, c[0x0][0x398] ;  /* 0x00007300ff0577ac */ /* 0x000e620008000800 */
[----:B0-----:R-:W-:-:S05]  /*14b0*/  IMAD R11, R9, UR4, R10 ;  /* 0x00000004090b7c24 */ /* 0x001fca000f8e020a */
[----:B-1----:R-:W-:-:S13]  /*14c0*/  ISETP.GE.AND P0, PT, R11, UR5, PT ;  /* 0x000000050b007c0c */ /* 0x002fda000bf06270 */
        /* <DEDUP_REMOVED lines=11> */
.L_x_414:
        /* <DEDUP_REMOVED lines=32> */
.L_x_413:
        /* <DEDUP_REMOVED lines=26> */
.L_x_416:
[----:B------:R-:W-:Y:S05]  /*1920*/  BRA.U !UP2, `(.L_x_415) ;  /* 0x000000010a787547 */ /* 0x000fea000b800000 */
[----:B------:R-:W-:Y:S02]  /*1930*/  UISETP.NE.AND UP1, UPT, UR20, URZ, UPT ;  /* 0x000000ff1400728c */ /* 0x000fe4000bf25270 */
        /* <DEDUP_REMOVED lines=17> */
.L_x_417:
        /* <DEDUP_REMOVED lines=12> */
.L_x_415:
[----:B------:R-:W0:Y:S01]  /*1b10*/  LDCU UR5, c[0x0][0x3b0] ;  /* 0x00007600ff0577ac */ /* 0x000e220008000800 */
[----:B------:R-:W-:Y:S01]  /*1b20*/  IMAD R12, R5, R9, R10 ;  /* 0x00000009050c7224 */ /* 0x000fe200078e020a */
[----:B------:R-:W-:Y:S02]  /*1b30*/  ISETP.GE.AND P0, PT, R0, R11, PT ;  /* 0x0000000b0000720c */ /* 0x000fe40003f06270 */
[----:B------:R-:W-:Y:S02]  /*1b40*/  IADD3 R10, PT, PT, R10, 0x1, RZ ;  /* 0x000000010a0a7810 */ /* 0x000fe40007ffe0ff */
[----:B------:R-:W-:Y:S02]  /*1b50*/  LEA R11, R12, UR15, 0x2 ;  /* 0x0000000f0c0b7c11 */ /* 0x000fe4000f8e10ff */
[----:B------:R-:W-:Y:S01]  /*1b60*/  ISETP.NE.AND P1, PT, R10, R9, PT ;  /* 0x000000090a00720c */ /* 0x000fe20003f25270 */
[----:B0-----:R-:W-:-:S05]  /*1b70*/  FMUL R26, R26, UR5 ;  /* 0x000000051a1a7c20 */ /* 0x001fca0008400000 */
[----:B------:R-:W-:-:S04]  /*1b80*/  FSEL R26, R26, -INF , P0 ;  /* 0xff8000001a1a7808 */ /* 0x000fc80000000000 */
[CC--:B------:R-:W-:Y:S01]  /*1b90*/  FSETP.GT.AND P0, PT, R26.reuse, R7.reuse, PT ;  /* 0x000000071a00720b */ /* 0x0c0fe20003f04000 */
[----:B------:R0:W-:Y:S03]  /*1ba0*/  STS [R11], R26 ;  /* 0x0000001a0b007388 */ /* 0x0001e60000000800 */
[----:B------:R-:W-:Y:S01]  /*1bb0*/  FSEL R7, R26, R7, P0 ;  /* 0x000000071a077208 */ /* 0x000fe20000000000 */
[----:B------:R-:W-:Y:S08]  /*1bc0*/  @P1 BRA `(.L_x_418) ;  /* 0xfffffff800301947 */ /* 0x000ff0000383ffff */
.L_x_410:
[----:B0-----:R-:W-:Y:S01]  /*1bd0*/  HFMA2 R11, -RZ, RZ, 0, 0 ;  /* 0x00000000ff0b7431 */ /* 0x001fe200000001ff */
[----:B------:R-:W-:Y:S06]  /*1be0*/  @!P3 BRA `(.L_x_419) ;  /* 0x000000000068b947 */ /* 0x000fec0003800000 */
[----:B------:R-:W0:Y:S01]  /*1bf0*/  LDC R15, c[0x0][0x3a8] ;  /* 0x0000ea00ff0f7b82 */ /* 0x000e220000000800 */
[----:B------:R-:W-:-:S07]  /*1c00*/  CS2R R10, SRZ ;  /* 0x00000000000a7805 */ /* 0x000fce000001ff00 */
[----:B------:R-:W1:Y:S02]  /*1c10*/  LDC R16, c[0x0][0x398] ;  /* 0x0000e600ff107b82 */ /* 0x000e640000000800 */
.L_x_422:
[----:B0-----:R-:W-:-:S05]  /*1c20*/  IMAD R9, R15, UR4, R10 ;  /* 0x000000040f097c24 */ /* 0x001fca000f8e020a */
[----:B-1----:R-:W-:-:S13]  /*1c30*/  ISETP.GE.AND P0, PT, R9, R16, PT ;  /* 0x000000100900720c */ /* 0x002fda0003f06270 */
[----:B------:R-:W-:Y:S05]  /*1c40*/  @P0 BRA `(.L_x_419) ;  /* 0x0000000000500947 */ /* 0x000fea0003800000 */
[----:B------:R-:W-:Y:S01]  /*1c50*/  ISETP.GE.AND P0, PT, R0, R9, PT ;  /* 0x000000090000720c */ /* 0x000fe20003f06270 */
[----:B------:R-:W-:Y:S01]  /*1c60*/  IMAD R9, R5, R15, R10 ;  /* 0x0000000f05097224 */ /* 0x000fe200078e020a */
[----:B------:R-:W-:Y:S04]  /*1c70*/  BSSY.RECONVERGENT B1, `(.L_x_420) ;  /* 0x000000d000017945 */ /* 0x000fe80003800200 */
[----:B------:R-:W-:-:S07]  /*1c80*/  LEA R13, R9, UR15, 0x2 ;  /* 0x0000000f090d7c11 */ /* 0x000fce000f8e10ff */
[----:B------:R0:W-:Y:S01]  /*1c90*/  @!P0 STS [R13], RZ ;  /* 0x000000ff0d008388 */ /* 0x0001e20000000800 */
[----:B------:R-:W-:Y:S01]  /*1ca0*/  @!P0 MOV R12, RZ ;  /* 0x000000ff000c8202 */ /* 0x000fe20000000f00 */
[----:B------:R-:W-:Y:S06]  /*1cb0*/  @!P0 BRA `(.L_x_421) ;  /* 0x0000000000208947 */ /* 0x000fec0003800000 */
[----:B------:R-:W1:Y:S02]  /*1cc0*/  LDS R12, [R13] ;  /* 0x000000000d0c7984 */ /* 0x000e640000000800 */
[----:B-1----:R-:W-:-:S04]  /*1cd0*/  FADD R9, -R7, R12 ;  /* 0x0000000c07097221 */ /* 0x002fc80000000100 */
[----:B------:R-:W-:-:S05]  /*1ce0*/  FMUL R9, R9, 1.4426950216293334961 ;  /* 0x3fb8aa3b09097820 */ /* 0x000fca0000400000 */
[----:B------:R-:W-:-:S13]  /*1cf0*/  FSETP.GEU.AND P0, PT, R9, -126, PT ;  /* 0xc2fc00000900780b */ /* 0x000fda0003f0e000 */
[----:B------:R-:W-:-:S04]  /*1d00*/  @!P0 FMUL R9, R9, 0.5 ;  /* 0x3f00000009098820 */ /* 0x000fc80000400000 */
[----:B------:R-:W1:Y:S02]  /*1d10*/  MUFU.EX2 R12, R9 ;  /* 0x00000009000c7308 */ /* 0x000e640000000800 */
[----:B-1----:R-:W-:-:S05]  /*1d20*/  @!P0 FMUL R12, R12, R12 ;  /* 0x0000000c0c0c8220 */ /* 0x002fca0000400000 */
[----:B------:R1:W-:Y:S02]  /*1d30*/  STS [R13], R12 ;  /* 0x0000000c0d007388 */ /* 0x0003e40000000800 */
.L_x_421:
[----:B------:R-:W-:Y:S05]  /*1d40*/  BSYNC.RECONVERGENT B1 ;  /* 0x0000000000017941 */ /* 0x000fea0003800200 */
.L_x_420:
[----:B------:R-:W-:Y:S01]  /*1d50*/  IADD3 R10, PT, PT, R10, 0x1, RZ ;  /* 0x000000010a0a7810 */ /* 0x000fe20007ffe0ff */
[----:B------:R-:W-:-:S03]  /*1d60*/  FADD R11, R11, R12 ;  /* 0x0000000c0b0b7221 */ /* 0x000fc60000000000 */
[----:B------:R-:W-:-:S13]  /*1d70*/  ISETP.NE.AND P0, PT, R10, R15, PT ;  /* 0x0000000f0a00720c */ /* 0x000fda0003f05270 */
[----:B------:R-:W-:Y:S05]  /*1d80*/  @P0 BRA `(.L_x_422) ;  /* 0xfffffffc00a40947 */ /* 0x000fea000383ffff */
.L_x_419:
[----:B-----5:R-:W-:-:S05]  /*1d90*/  FMNMX R10, R8, R7, !PT ;  /* 0x00000007080a7209 */ /* 0x020fca0007800000 */
[----:B------:R-:W-:Y:S01]  /*1da0*/  FADD R8, R8, -R10 ;  /* 0x8000000a08087221 */ /* 0x000fe20000000000 */
[----:B------:R-:W-:-:S03]  /*1db0*/  FADD R7, -R10, R7 ;  /* 0x000000070a077221 */ /* 0x000fc60000000100 */
[----:B------:R-:W-:Y:S01]  /*1dc0*/  FMUL R8, R8, 1.4426950216293334961 ;  /* 0x3fb8aa3b08087820 */ /* 0x000fe20000400000 */
[----:B------:R-:W-:-:S04]  /*1dd0*/  FMUL R0, R7, 1.4426950216293334961 ;  /* 0x3fb8aa3b07007820 */ /* 0x000fc80000400000 */
[----:B------:R-:W-:Y:S02]  /*1de0*/  FSETP.GEU.AND P0, PT, R8, -126, PT ;  /* 0xc2fc00000800780b */ /* 0x000fe40003f0e000 */
[----:B------:R-:W-:-:S11]  /*1df0*/  FSETP.GEU.AND P1, PT, R0, -126, PT ;  /* 0xc2fc00000000780b */ /* 0x000fd60003f2e000 */
[----:B------:R-:W-:Y:S02]  /*1e00*/  @!P0 FMUL R8, R8, 0.5 ;  /* 0x3f00000008088820 */ /* 0x000fe40000400000 */
[----:B------:R-:W-:Y:S02]  /*1e10*/  @!P1 FMUL R0, R0, 0.5 ;  /* 0x3f00000000009820 */ /* 0x000fe40000400000 */
[----:B------:R-:W2:Y:S08]  /*1e20*/  MUFU.EX2 R9, R8 ;  /* 0x0000000800097308 */ /* 0x000eb00000000800 */
[----:B------:R-:W3:Y:S01]  /*1e30*/  MUFU.EX2 R7, R0 ;  /* 0x0000000000077308 */ /* 0x000ee20000000800 */
[----:B--2---:R-:W-:-:S04]  /*1e40*/  @!P0 FMUL R9, R9, R9 ;  /* 0x0000000909098220 */ /* 0x004fc80000400000 */
[----:B-1----:R-:W-:Y:S01]  /*1e50*/  FMUL R12, R2, R9 ;  /* 0x00000009020c7220 */ /* 0x002fe20000400000 */
[----:B---3--:R-:W-:-:S04]  /*1e60*/  @!P1 FMUL R7, R7, R7 ;  /* 0x0000000707079220 */ /* 0x008fc80000400000 */
[----:B------:R-:W-:Y:S01]  /*1e70*/  FFMA R11, R7, R11, R12 ;  /* 0x0000000b070b7223 */ /* 0x000fe2000000000c */
[----:B------:R-:W-:Y:S06]  /*1e80*/  BRA.U !UP0, `(.L_x_423) ;  /* 0x0000000d08587547 */ /* 0x000fec000b800000 */
[----:B------:R-:W-:Y:S01]  /*1e90*/  IADD3 R0, PT, PT, R11, 0x1800000, RZ ;  /* 0x018000000b007810 */ /* 0x000fe20007ffe0ff */
[----:B------:R-:W-:Y:S03]  /*1ea0*/  BSSY.RECONVERGENT B1, `(.L_x_424) ;  /* 0x000000b000017945 */ /* 0x000fe60003800200 */
[----:B------:R-:W-:-:S04]  /*1eb0*/  LOP3.LUT R0, R0, 0x7f800000, RZ, 0xc0, !PT ;  /* 0x7f80000000007812 */ /* 0x000fc800078ec0ff */
[----:B------:R-:W-:-:S13]  /*1ec0*/  ISETP.GT.U32.AND P0, PT, R0, 0x1ffffff, PT ;  /* 0x01ffffff0000780c */ /* 0x000fda0003f04070 */
[----:B------:R-:W-:Y:S05]  /*1ed0*/  @P0 BRA `(.L_x_425) ;  /* 0x00000000000c0947 */ /* 0x000fea0003800000 */
[----:B------:R-:W-:-:S07]  /*1ee0*/  MOV R8, 0x1f00 ;  /* 0x00001f0000087802 */ /* 0x000fce0000000f00 */
[----:B0-----:R-:W-:Y:S05]  /*1ef0*/  CALL.REL.NOINC `($__internal_2_$__cuda_sm20_rcp_rn_f32_slowpath) ;  /* 0x0000000c008c7944 */ /* 0x001fea0003c00000 */
[----:B------:R-:W-:Y:S05]  /*1f00*/  BRA `(.L_x_426) ;  /* 0x0000000000107947 */ /* 0x000fea0003800000 */
.L_x_425:
[----:B------:R-:W1:Y:S02]  /*1f10*/  MUFU.RCP R2, R11 ;  /* 0x0000000b00027308 */ /* 0x000e640000001000 */
[----:B-1----:R-:W-:-:S04]  /*1f20*/  FFMA R0, R11, R2, -1 ;  /* 0xbf8000000b007423 */ /* 0x002fc80000000002 */
[----:B------:R-:W-:-:S04]  /*1f30*/  FADD.FTZ R9, -R0, -RZ ;  /* 0x800000ff00097221 */ /* 0x000fc80000010100 */
[----:B------:R-:W-:-:S07]  /*1f40*/  FFMA R2, R2, R9, R2 ;  /* 0x0000000902027223 */ /* 0x000fce0000000002 */
.L_x_426:
[----:B------:R-:W-:Y:S05]  /*1f50*/  BSYNC.RECONVERGENT B1 ;  /* 0x0000000000017941 */ /* 0x000fea0003800200 */
.L_x_424:
[----:B0-----:R-:W-:Y:S01]  /*1f60*/  IMAD R13, R6, UR7, R3 ;  /* 0x00000007060d7c24 */ /* 0x001fe2000f8e0203 */
[----:B------:R-:W-:Y:S06]  /*1f70*/  @!P3 BRA `(.L_x_427) ;  /* 0x000000000080b947 */ /* 0x000fec0003800000 */
[----:B------:R-:W-:-:S05]  /*1f80*/  UMOV UR5, URZ ;  /* 0x000000ff00057c82 */ /* 0x000fca0008000000 */
.L_x_430:
[----:B------:R-:W0:Y:S01]  /*1f90*/  LDC R17, c[0x0][0x3a8] ;  /* 0x0000ea00ff117b82 */ /* 0x000e220000000800 */
[----:B------:R-:W-:Y:S01]  /*1fa0*/  HFMA2 R0, -RZ, RZ, 0, 0 ;  /* 0x00000000ff007431 */ /* 0x000fe200000001ff */
[----:B-1----:R-:W-:Y:S01]  /*1fb0*/  MOV R8, RZ ;  /* 0x000000ff00087202 */ /* 0x002fe20000000f00 */
[----:B------:R-:W1:Y:S05]  /*1fc0*/  LDCU UR10, c[0x0][0x398] ;  /* 0x00007300ff0a77ac */ /* 0x000e6a0008000800 */
[----:B--2---:R-:W2:Y:S02]  /*1fd0*/  LDC R19, c[0x0][0x39c] ;  /* 0x0000e700ff137b82 */ /* 0x004ea40000000800 */
.L_x_429:
[----:B0-----:R-:W-:-:S05]  /*1fe0*/  IMAD R9, R17, UR4, R8 ;  /* 0x0000000411097c24 */ /* 0x001fca000f8e0208 */
[----:B-1----:R-:W-:-:S13]  /*1ff0*/  ISETP.GE.AND P0, PT, R9, UR10, PT ;  /* 0x0000000a09007c0c */ /* 0x002fda000bf06270 */
[----:B------:R-:W-:Y:S05]  /*2000*/  @P0 BRA `(.L_x_428) ;  /* 0x0000000000280947 */ /* 0x000fea0003800000 */
[----:B------:R-:W-:Y:S02]  /*2010*/  IMAD R9, R5, R17, R8 ;  /* 0x0000001105097224 */ /* 0x000fe400078e0208 */
[C---:B--2---:R-:W-:Y:S01]  /*2020*/  IMAD R15, R8.reuse, R19, UR5 ;  /* 0x00000005080f7e24 */ /* 0x044fe2000f8e0213 */
        /* <DEDUP_REMOVED lines=8> */
.L_x_428:
[----:B------:R-:W0:Y:S01]  /*20b0*/  LDC.64 R8, c[0x0][0x3c8] ;  /* 0x0000f200ff087b82 */ /* 0x000e220000000a00 */
[----:B------:R-:W-:Y:S01]  /*20c0*/  IADD3 R15, PT, PT, R13, UR5, RZ ;  /* 0x000000050d0f7c10 */ /* 0x000fe2000fffe0ff */
[----:B------:R-:W1:Y:S04]  /*20d0*/  LDCU UR10, c[0x0][0x39c] ;  /* 0x00007380ff0a77ac */ /* 0x000e680008000800 */
[----:B0-----:R-:W-:-:S05]  /*20e0*/  IMAD.WIDE R8, R15, 0x4, R8 ;  /* 0x000000040f087825 */ /* 0x001fca00078e0208 */
[----:B------:R-:W3:Y:S01]  /*20f0*/  LDG.E R15, desc[UR12][R8.64] ;  /* 0x0000000c080f7981 */ /* 0x000ee2000c1e1900 */
[----:B------:R-:W-:-:S04]  /*2100*/  UIADD3 UR5, UPT, UPT, UR5, 0x1, URZ ;  /* 0x0000000105057890 */ /* 0x000fc8000fffe0ff */
[----:B-1----:R-:W-:Y:S01]  /*2110*/  UISETP.NE.AND UP1, UPT, UR5, UR10, UPT ;  /* 0x0000000a0500728c */ /* 0x002fe2000bf25270 */
[----:B---3--:R-:W-:-:S04]  /*2120*/  FMUL R16, R12, R15 ;  /* 0x0000000f0c107220 */ /* 0x008fc80000400000 */
[----:B------:R-:W-:-:S04]  /*2130*/  FFMA R15, R7, R0, R16 ;  /* 0x00000000070f7223 */ /* 0x000fc80000000010 */
[----:B------:R-:W-:-:S05]  /*2140*/  FMUL R15, R15, R2 ;  /* 0x000000020f0f7220 */ /* 0x000fca0000400000 */
[----:B------:R1:W-:Y:S01]  /*2150*/  STG.E desc[UR12][R8.64], R15 ;  /* 0x0000000f08007986 */ /* 0x0003e2000c10190c */
[----:B------:R-:W-:Y:S05]  /*2160*/  BRA.U !UP1, `(.L_x_423) ;  /* 0x0000000909a07547 */ /* 0x000fea000b800000 */
[----:B------:R-:W-:Y:S05]  /*2170*/  BRA `(.L_x_430) ;  /* 0xfffffffc00847947 */ /* 0x000fea000383ffff */
.L_x_427:
[----:B------:R-:W-:Y:S01]  /*2180*/  UISETP.GE.U32.AND UP1, UPT, UR16, 0xf, UPT ;  /* 0x0000000f1000788c */ /* 0x000fe2000bf26070 */
[----:B------:R-:W-:-:S08]  /*2190*/  UMOV UR5, URZ ;  /* 0x000000ff00057c82 */ /* 0x000fd00008000000 */
[----:B------:R-:W-:Y:S05]  /*21a0*/  BRA.U !UP1, `(.L_x_431) ;  /* 0x0000000509247547 */ /* 0x000fea000b800000 */
[----:B------:R-:W-:Y:S01]  /*21b0*/  FMUL R15, RZ, R7 ;  /* 0x00000007ff0f7220 */ /* 0x000fe20000400000 */
[----:B------:R-:W-:-:S06]  /*21c0*/  UMOV UR5, URZ ;  /* 0x000000ff00057c82 */ /* 0x000fcc0008000000 */
.L_x_432:
[----:B0-----:R-:W0:Y:S01]  /*21d0*/  LDC.64 R8, c[0x0][0x3c8] ;  /* 0x0000f200ff087b82 */ /* 0x001e220000000a00 */
        /* <DEDUP_REMOVED lines=11> */
[----:B------:R-:W5:Y:S01]  /*2290*/  LDG.E R22, desc[UR12][R8.64+0x24] ;  /* 0x0000240c08167981 */ /* 0x000f62000c1e1900 */
[C-C-:B--2---:R-:W-:Y:S01]  /*22a0*/  FFMA R19, R12.reuse, R19, R15.reuse ;  /* 0x000000130c137223 */ /* 0x144fe2000000000f */
[----:B---3--:R-:W-:-:S03]  /*22b0*/  FFMA R28, R12, R28, R15 ;  /* 0x0000001c0c1c7223 */ /* 0x008fc6000000000f */
[----:B------:R-:W-:Y:S01]  /*22c0*/  FMUL R25, R19, R2 ;  /* 0x0000000213197220 */ /* 0x000fe20000400000 */
[--C-:B----4-:R-:W-:Y:S01]  /*22d0*/  FFMA R21, R12, R24, R15.reuse ;  /* 0x000000180c157223 */ /* 0x110fe2000000000f */
[----:B------:R-:W-:Y:S01]  /*22e0*/  FMUL R19, R28, R2 ;  /* 0x000000021c137220 */ /* 0x000fe20000400000 */
[----:B------:R-:W2:Y:S01]  /*22f0*/  LDG.E R24, desc[UR12][R8.64+0x28] ;  /* 0x0000280c08187981 */ /* 0x000ea2000c1e1900 */
[----:B-----5:R-:W-:Y:S01]  /*2300*/  FFMA R23, R12, R26, R15 ;  /* 0x0000001a0c177223 */ /* 0x020fe2000000000f */
[-C--:B------:R-:W-:Y:S02]  /*2310*/  FMUL R27, R21, R2.reuse ;  /* 0x00000002151b7220 */ /* 0x080fe40000400000 */
[----:B------:R0:W-:Y:S01]  /*2320*/  STG.E desc[UR12][R8.64+0xc], R19 ;  /* 0x00000c1308007986 */ /* 0x0001e2000c10190c */
[----:B------:R-:W-:-:S03]  /*2330*/  FMUL R29, R23, R2 ;  /* 0x00000002171d7220 */ /* 0x000fc60000400000 */
[----:B------:R-:W3:Y:S04]  /*2340*/  LDG.E R23, desc[UR12][R8.64+0x2c] ;  /* 0x00002c0c08177981 */ /* 0x000ee8000c1e1900 */
[----:B------:R-:W4:Y:S04]  /*2350*/  LDG.E R28, desc[UR12][R8.64+0x30] ;  /* 0x0000300c081c7981 */ /* 0x000f28000c1e1900 */
[----:B------:R-:W5:Y:S04]  /*2360*/  LDG.E R26, desc[UR12][R8.64+0x34] ;  /* 0x0000340c081a7981 */ /* 0x000f68000c1e1900 */
[----:B------:R-:W5:Y:S04]  /*2370*/  LDG.E R21, desc[UR12][R8.64+0x38] ;  /* 0x0000380c08157981 */ /* 0x000f68000c1e1900 */
[----:B0-----:R-:W5:Y:S01]  /*2380*/  LDG.E R19, desc[UR12][R8.64+0x3c] ;  /* 0x00003c0c08137981 */ /* 0x001f62000c1e1900 */
[C-C-:B------:R-:W-:Y:S01]  /*2390*/  FFMA R16, R12.reuse, R16, R15.reuse ;  /* 0x000000100c107223 */ /* 0x140fe2000000000f */
[C-C-:B------:R-:W-:Y:S01]  /*23a0*/  FFMA R0, R12.reuse, R0, R15.reuse ;  /* 0x000000000c007223 */ /* 0x140fe2000000000f */
[C-C-:B------:R-:W-:Y:S01]  /*23b0*/  FFMA R17, R12.reuse, R17, R15.reuse ;  /* 0x000000110c117223 */ /* 0x140fe2000000000f */
[----:B------:R0:W-:Y:S01]  /*23c0*/  STG.E desc[UR12][R8.64+0x4], R27 ;  /* 0x0000041b08007986 */ /* 0x0001e2000c10190c */
[----:B------:R-:W-:-:S02]  /*23d0*/  FFMA R20, R12, R20, R15 ;  /* 0x000000140c147223 */ /* 0x000fc4000000000f */
[----:B------:R-:W-:Y:S01]  /*23e0*/  FMUL R17, R17, R2 ;  /* 0x0000000211117220 */ /* 0x000fe20000400000 */
[----:B------:R1:W-:Y:S01]  /*23f0*/  STG.E desc[UR12][R8.64], R25 ;  /* 0x0000001908007986 */ /* 0x0003e2000c10190c */
[----:B------:R-:W-:Y:S01]  /*2400*/  FFMA R22, R12, R22, R15 ;  /* 0x000000160c167223 */ /* 0x000fe2000000000f */
[-C--:B0-----:R-:W-:Y:S02]  /*2410*/  FMUL R27, R16, R2.reuse ;  /* 0x00000002101b7220 */ /* 0x081fe40000400000 */
[----:B------:R0:W-:Y:S01]  /*2420*/  STG.E desc[UR12][R8.64+0x8], R29 ;  /* 0x0000081d08007986 */ /* 0x0001e2000c10190c */
[----:B-1----:R-:W-:-:S03]  /*2430*/  FMUL R25, R0, R2 ;  /* 0x0000000200197220 */ /* 0x002fc60000400000 */
[----:B------:R-:W-:Y:S01]  /*2440*/  STG.E desc[UR12][R8.64+0x14], R27 ;  /* 0x0000141b08007986 */ /* 0x000fe2000c10190c */
[-C--:B------:R-:W-:Y:S01]  /*2450*/  FMUL R20, R20, R2.reuse ;  /* 0x0000000214147220 */ /* 0x080fe20000400000 */
[----:B------:R-:W-:Y:S02]  /*2460*/  FMUL R22, R22, R2 ;  /* 0x0000000216167220 */ /* 0x000fe40000400000 */
[----:B------:R1:W-:Y:S01]  /*2470*/  STG.E desc[UR12][R8.64+0x10], R25 ;  /* 0x0000101908007986 */ /* 0x0003e2000c10190c */
[----:B0-----:R-:W-:-:S03]  /*2480*/  FFMA R29, R12, R18, R15 ;  /* 0x000000120c1d7223 */ /* 0x001fc6000000000f */
[----:B------:R0:W-:Y:S01]  /*2490*/  STG.E desc[UR12][R8.64+0x18], R17 ;  /* 0x0000181108007986 */ /* 0x0001e2000c10190c */
[----:B------:R-:W-:-:S03]  /*24a0*/  FMUL R29, R29, R2 ;  /* 0x000000021d1d7220 */ /* 0x000fc60000400000 */
[----:B------:R0:W-:Y:S04]  /*24b0*/  STG.E desc[UR12][R8.64+0x20], R20 ;  /* 0x0000201408007986 */ /* 0x0001e8000c10190c */
[----:B------:R0:W-:Y:S04]  /*24c0*/  STG.E desc[UR12][R8.64+0x1c], R29 ;  /* 0x00001c1d08007986 */ /* 0x0001e8000c10190c */
[----:B------:R0:W-:Y:S01]  /*24d0*/  STG.E desc[UR12][R8.64+0x24], R22 ;  /* 0x0000241608007986 */ /* 0x0001e2000c10190c */
[----:B------:R-:W-:-:S04]  /*24e0*/  UIADD3 UR5, UPT, UPT, UR5, 0x10, URZ ;  /* 0x0000001005057890 */ /* 0x000fc8000fffe0ff */
[----:B------:R-:W-:Y:S01]  /*24f0*/  UISETP.NE.AND UP1, UPT, UR5, UR9, UPT ;  /* 0x000000090500728c */ /* 0x000fe2000bf25270 */
[----:B--2---:R-:W-:-:S04]  /*2500*/  FFMA R24, R12, R24, R15 ;  /* 0x000000180c187223 */ /* 0x004fc8000000000f */
[----:B-1----:R-:W-:Y:S01]  /*2510*/  FMUL R25, R24, R2 ;  /* 0x0000000218197220 */ /* 0x002fe20000400000 */
[C-C-:B---3--:R-:W-:Y:S01]  /*2520*/  FFMA R23, R12.reuse, R23, R15.reuse ;  /* 0x000000170c177223 */ /* 0x148fe2000000000f */
[C-C-:B----4-:R-:W-:Y:S01]  /*2530*/  FFMA R27, R12.reuse, R28, R15.reuse ;  /* 0x0000001c0c1b7223 */ /* 0x150fe2000000000f */
[C-C-:B-----5:R-:W-:Y:S01]  /*2540*/  FFMA R26, R12.reuse, R26, R15.reuse ;  /* 0x0000001a0c1a7223 */ /* 0x160fe2000000000f */
[C-C-:B------:R-:W-:Y:S01]  /*2550*/  FFMA R21, R12.reuse, R21, R15.reuse ;  /* 0x000000150c157223 */ /* 0x140fe2000000000f */
[----:B------:R-:W-:Y:S01]  /*2560*/  FFMA R19, R12, R19, R15 ;  /* 0x000000130c137223 */ /* 0x000fe2000000000f */
[-C--:B------:R-:W-:Y:S01]  /*2570*/  FMUL R23, R23, R2.reuse ;  /* 0x0000000217177220 */ /* 0x080fe20000400000 */
[-C--:B------:R-:W-:Y:S01]  /*2580*/  FMUL R27, R27, R2.reuse ;  /* 0x000000021b1b7220 */ /* 0x080fe20000400000 */
[-C--:B0-----:R-:W-:Y:S01]  /*2590*/  FMUL R17, R26, R2.reuse ;  /* 0x000000021a117220 */ /* 0x081fe20000400000 */
[-C--:B------:R-:W-:Y:S01]  /*25a0*/  FMUL R21, R21, R2.reuse ;  /* 0x0000000215157220 */ /* 0x080fe20000400000 */
[----:B------:R-:W-:Y:S01]  /*25b0*/  FMUL R19, R19, R2 ;  /* 0x0000000213137220 */ /* 0x000fe20000400000 */
[----:B------:R0:W-:Y:S04]  /*25c0*/  STG.E desc[UR12][R8.64+0x28], R25 ;  /* 0x0000281908007986 */ /* 0x0001e8000c10190c */
[----:B------:R0:W-:Y:S04]  /*25d0*/  STG.E desc[UR12][R8.64+0x2c], R23 ;  /* 0x00002c1708007986 */ /* 0x0001e8000c10190c */
[----:B------:R0:W-:Y:S04]  /*25e0*/  STG.E desc[UR12][R8.64+0x30], R27 ;  /* 0x0000301b08007986 */ /* 0x0001e8000c10190c */
[----:B------:R0:W-:Y:S04]  /*25f0*/  STG.E desc[UR12][R8.64+0x34], R17 ;  /* 0x0000341108007986 */ /* 0x0001e8000c10190c */
[----:B------:R0:W-:Y:S04]  /*2600*/  STG.E desc[UR12][R8.64+0x38], R21 ;  /* 0x0000381508007986 */ /* 0x0001e8000c10190c */
[----:B------:R0:W-:Y:S01]  /*2610*/  STG.E desc[UR12][R8.64+0x3c], R19 ;  /* 0x00003c1308007986 */ /* 0x0001e2000c10190c */
[----:B------:R-:W-:Y:S05]  /*2620*/  BRA.U UP1, `(.L_x_432) ;  /* 0xfffffff901e87547 */ /* 0x000fea000b83ffff */
[----:B------:R-:W-:-:S05]  /*2630*/  UMOV UR5, UR9 ;  /* 0x0000000900057c82 */ /* 0x000fca0008000000 */
.L_x_431:
[----:B------:R-:W-:-:S09]  /*2640*/  UISETP.NE.AND UP1, UPT, UR21, URZ, UPT ;  /* 0x000000ff1500728c */ /* 0x000fd2000bf25270 */
[----:B------:R-:W-:Y:S05]  /*2650*/  BRA.U !UP1, `(.L_x_423) ;  /* 0x0000000509647547 */ /* 0x000fea000b800000 */
[----:B------:R-:W-:Y:S02]  /*2660*/  UISETP.GE.U32.AND UP1, UPT, UR22, 0x7, UPT ;  /* 0x000000071600788c */ /* 0x000fe4000bf26070 */
[----:B------:R-:W-:-:S07]  /*2670*/  UISETP.NE.AND UP2, UPT, UR17, URZ, UPT ;  /* 0x000000ff1100728c */ /* 0x000fce000bf45270 */
[----:B------:R-:W-:Y:S05]  /*2680*/  BRA.U !UP1, `(.L_x_433) ;  /* 0x0000000109947547 */ /* 0x000fea000b800000 */
        /* <DEDUP_REMOVED lines=11> */
[----:B------:R-:W-:Y:S01]  /*2740*/  FMUL R15, RZ, R7 ;  /* 0x00000007ff0f7220 */ /* 0x000fe20000400000 */
[----:B------:R-:W-:-:S03]  /*2750*/  UIADD3 UR5, UPT, UPT, UR5, 0x8, URZ ;  /* 0x0000000805057890 */ /* 0x000fc6000fffe0ff */
[C-C-:B--2---:R-:W-:Y:S01]  /*2760*/  FFMA R17, R12.reuse, R17, R15.reuse ;  /* 0x000000110c117223 */ /* 0x144fe2000000000f */
[----:B---3--:R-:W-:-:S03]  /*2770*/  FFMA R19, R12, R20, R15 ;  /* 0x000000140c137223 */ /* 0x008fc6000000000f */
[----:B------:R-:W-:Y:S01]  /*2780*/  FMUL R17, R17, R2 ;  /* 0x0000000211117220 */ /* 0x000fe20000400000 */
[----:B----4-:R-:W-:Y:S01]  /*2790*/  FFMA R21, R12, R22, R15 ;  /* 0x000000160c157223 */ /* 0x010fe2000000000f */
[----:B------:R-:W-:-:S03]  /*27a0*/  FMUL R19, R19, R2 ;  /* 0x0000000213137220 */ /* 0x000fc60000400000 */
[----:B------:R1:W-:Y:S01]  /*27b0*/  STG.E desc[UR12][R8.64], R17 ;  /* 0x0000001108007986 */ /* 0x0003e2000c10190c */
[C-C-:B-----5:R-:W-:Y:S01]  /*27c0*/  FFMA R23, R12.reuse, R23, R15.reuse ;  /* 0x000000170c177223 */ /* 0x160fe2000000000f */
[----:B------:R-:W-:Y:S02]  /*27d0*/  FMUL R21, R21, R2 ;  /* 0x0000000215157220 */ /* 0x000fe40000400000 */
[----:B------:R1:W-:Y:S01]  /*27e0*/  STG.E desc[UR12][R8.64+0x4], R19 ;  /* 0x0000041308007986 */ /* 0x0003e2000c10190c */
[C-C-:B------:R-:W-:Y:S01]  /*27f0*/  FFMA R25, R12.reuse, R24, R15.reuse ;  /* 0x000000180c197223 */ /* 0x140fe2000000000f */
[----:B------:R-:W-:Y:S02]  /*2800*/  FMUL R23, R23, R2 ;  /* 0x0000000217177220 */ /* 0x000fe40000400000 */
[----:B------:R1:W-:Y:S01]  /*2810*/  STG.E desc[UR12][R8.64+0x8], R21 ;  /* 0x0000081508007986 */ /* 0x0003e2000c10190c */
[----:B------:R-:W-:Y:S01]  /*2820*/  FFMA R27, R12, R18, R15 ;  /* 0x000000120c1b7223 */ /* 0x000fe2000000000f */
[----:B------:R-:W-:-:S02]  /*2830*/  FMUL R25, R25, R2 ;  /* 0x0000000219197220 */ /* 0x000fc40000400000 */
[----:B------:R1:W-:Y:S01]  /*2840*/  STG.E desc[UR12][R8.64+0xc], R23 ;  /* 0x00000c1708007986 */ /* 0x0003e2000c10190c */
[C-C-:B------:R-:W-:Y:S01]  /*2850*/  FFMA R29, R12.reuse, R0, R15.reuse ;  /* 0x000000000c1d7223 */ /* 0x140fe2000000000f */
[----:B------:R-:W-:Y:S02]  /*2860*/  FMUL R27, R27, R2 ;  /* 0x000000021b1b7220 */ /* 0x000fe40000400000 */
[----:B------:R1:W-:Y:S01]  /*2870*/  STG.E desc[UR12][R8.64+0x10], R25 ;  /* 0x0000101908007986 */ /* 0x0003e2000c10190c */
[----:B------:R-:W-:Y:S01]  /*2880*/  FFMA R15, R12, R16, R15 ;  /* 0x000000100c0f7223 */ /* 0x000fe2000000000f */
[-C--:B------:R-:W-:Y:S02]  /*2890*/  FMUL R29, R29, R2.reuse ;  /* 0x000000021d1d7220 */ /* 0x080fe40000400000 */
[----:B------:R1:W-:Y:S01]  /*28a0*/  STG.E desc[UR12][R8.64+0x14], R27 ;  /* 0x0000141b08007986 */ /* 0x0003e2000c10190c */
[----:B------:R-:W-:-:S03]  /*28b0*/  FMUL R15, R15, R2 ;  /* 0x000000020f0f7220 */ /* 0x000fc60000400000 */
[----:B------:R1:W-:Y:S04]  /*28c0*/  STG.E desc[UR12][R8.64+0x18], R29 ;  /* 0x0000181d08007986 */ /* 0x0003e8000c10190c */
[----:B------:R1:W-:Y:S02]  /*28d0*/  STG.E desc[UR12][R8.64+0x1c], R15 ;  /* 0x00001c0f08007986 */ /* 0x0003e4000c10190c */
.L_x_433:
[----:B------:R-:W-:Y:S05]  /*28e0*/  BRA.U !UP2, `(.L_x_423) ;  /* 0x000000010ac07547 */ /* 0x000fea000b800000 */
[----:B------:R-:W-:Y:S02]  /*28f0*/  UISETP.GE.U32.AND UP1, UPT, UR18, 0x3, UPT ;  /* 0x000000031200788c */ /* 0x000fe4000bf26070 */
[----:B------:R-:W-:-:S07]  /*2900*/  UISETP.NE.AND UP2, UPT, UR19, URZ, UPT ;  /* 0x000000ff1300728c */ /* 0x000fce000bf45270 */
[----:B------:R-:W-:Y:S05]  /*2910*/  BRA.U !UP1, `(.L_x_434) ;  /* 0x0000000109607547 */ /* 0x000fea000b800000 */
[----:B01----:R-:W0:Y:S01]  /*2920*/  LDC.64 R8, c[0x0][0x3c8] ;  /* 0x0000f200ff087b82 */ /* 0x003e220000000a00 */
[----:B------:R-:W-:-:S05]  /*2930*/  IADD3 R15, PT, PT, R13, UR5, RZ ;  /* 0x000000050d0f7c10 */ /* 0x000fca000fffe0ff */
[----:B0-----:R-:W-:-:S05]  /*2940*/  IMAD.WIDE R8, R15, 0x4, R8 ;  /* 0x000000040f087825 */ /* 0x001fca00078e0208 */
[----:B------:R-:W2:Y:S04]  /*2950*/  LDG.E R15, desc[UR12][R8.64] ;  /* 0x0000000c080f7981 */ /* 0x000ea8000c1e1900 */
[----:B------:R-:W3:Y:S04]  /*2960*/  LDG.E R17, desc[UR12][R8.64+0x4] ;  /* 0x0000040c08117981 */ /* 0x000ee8000c1e1900 */
[----:B------:R-:W4:Y:S04]  /*2970*/  LDG.E R19, desc[UR12][R8.64+0x8] ;  /* 0x0000080c08137981 */ /* 0x000f28000c1e1900 */
[----:B------:R-:W5:Y:S01]  /*2980*/  LDG.E R21, desc[UR12][R8.64+0xc] ;  /* 0x00000c0c08157981 */ /* 0x000f62000c1e1900 */
[----:B------:R-:W-:Y:S01]  /*2990*/  UIADD3 UR5, UPT, UPT, UR5, 0x4, URZ ;  /* 0x0000000405057890 */ /* 0x000fe2000fffe0ff */
[C---:B--2---:R-:W-:Y:S01]  /*29a0*/  FMUL R0, R12.reuse, R15 ;  /* 0x0000000f0c007220 */ /* 0x044fe20000400000 */
[----:B---3--:R-:W-:-:S03]  /*29b0*/  FMUL R16, R12, R17 ;  /* 0x000000110c107220 */ /* 0x008fc60000400000 */
[----:B------:R-:W-:Y:S01]  /*29c0*/  FFMA R15, RZ, R7, R0 ;  /* 0x00000007ff0f7223 */ /* 0x000fe20000000000 */
[C---:B----4-:R-:W-:Y:S01]  /*29d0*/  FMUL R18, R12.reuse, R19 ;  /* 0x000000130c127220 */ /* 0x050fe20000400000 */
[----:B------:R-:W-:Y:S02]  /*29e0*/  FFMA R17, RZ, R7, R16 ;  /* 0x00000007ff117223 */ /* 0x000fe40000000010 */
[-C--:B------:R-:W-:Y:S01]  /*29f0*/  FMUL R15, R15, R2.reuse ;  /* 0x000000020f0f7220 */ /* 0x080fe20000400000 */
[----:B-----5:R-:W-:Y:S01]  /*2a00*/  FMUL R20, R12, R21 ;  /* 0x000000150c147220 */ /* 0x020fe20000400000 */
[-C--:B------:R-:W-:Y:S01]  /*2a10*/  FFMA R19, RZ, R7.reuse, R18 ;  /* 0x00000007ff137223 */ /* 0x080fe20000000012 */
[-C--:B------:R-:W-:Y:S02]  /*2a20*/  FMUL R17, R17, R2.reuse ;  /* 0x0000000211117220 */ /* 0x080fe40000400000 */
[----:B------:R2:W-:Y:S01]  /*2a30*/  STG.E desc[UR12][R8.64], R15 ;  /* 0x0000000f08007986 */ /* 0x0005e2000c10190c */
[----:B------:R-:W-:Y:S01]  /*2a40*/  FFMA R21, RZ, R7, R20 ;  /* 0x00000007ff157223 */ /* 0x000fe20000000014 */
[----:B------:R-:W-:-:S02]  /*2a50*/  FMUL R19, R19, R2 ;  /* 0x0000000213137220 */ /* 0x000fc40000400000 */
[----:B------:R2:W-:Y:S01]  /*2a60*/  STG.E desc[UR12][R8.64+0x4], R17 ;  /* 0x0000041108007986 */ /* 0x0005e2000c10190c */
[----:B------:R-:W-:-:S03]  /*2a70*/  FMUL R21, R21, R2 ;  /* 0x0000000215157220 */ /* 0x000fc60000400000 */
[----:B------:R2:W-:Y:S04]  /*2a80*/  STG.E desc[UR12][R8.64+0x8], R19 ;  /* 0x0000081308007986 */ /* 0x0005e8000c10190c */
[----:B------:R2:W-:Y:S02]  /*2a90*/  STG.E desc[UR12][R8.64+0xc], R21 ;  /* 0x00000c1508007986 */ /* 0x0005e4000c10190c */
.L_x_434:
[----:B------:R-:W-:Y:S05]  /*2aa0*/  BRA.U !UP2, `(.L_x_423) ;  /* 0x000000010a507547 */ /* 0x000fea000b800000 */
[----:B012---:R-:W0:Y:S01]  /*2ab0*/  LDC.64 R8, c[0x0][0x3c8] ;  /* 0x0000f200ff087b82 */ /* 0x007e220000000a00 */
[----:B------:R-:W-:-:S05]  /*2ac0*/  IADD3 R13, PT, PT, R13, UR5, RZ ;  /* 0x000000050d0d7c10 */ /* 0x000fca000fffe0ff */
[----:B0-----:R-:W-:-:S05]  /*2ad0*/  IMAD.WIDE R8, R13, 0x4, R8 ;  /* 0x000000040d087825 */ /* 0x001fca00078e0208 */
[----:B------:R-:W2:Y:S01]  /*2ae0*/  LDG.E R13, desc[UR12][R8.64] ;  /* 0x0000000c080d7981 */ /* 0x000ea2000c1e1900 */
[----:B------:R-:W-:Y:S01]  /*2af0*/  FMUL R15, RZ, R7 ;  /* 0x00000007ff0f7220 */ /* 0x000fe20000400000 */
[----:B------:R-:W-:-:S03]  /*2b00*/  UISETP.NE.AND UP1, UPT, UR19, 0x1, UPT ;  /* 0x000000011300788c */ /* 0x000fc6000bf25270 */
[----:B--2---:R-:W-:-:S04]  /*2b10*/  FFMA R13, R12, R13, R15 ;  /* 0x0000000d0c0d7223 */ /* 0x004fc8000000000f */
[----:B------:R-:W-:-:S05]  /*2b20*/  FMUL R13, R13, R2 ;  /* 0x000000020d0d7220 */ /* 0x000fca0000400000 */
[----:B------:R3:W-:Y:S01]  /*2b30*/  STG.E desc[UR12][R8.64], R13 ;  /* 0x0000000d08007986 */ /* 0x0007e2000c10190c */
[----:B------:R-:W-:Y:S05]  /*2b40*/  BRA.U !UP1, `(.L_x_423) ;  /* 0x0000000109287547 */ /* 0x000fea000b800000 */
[----:B------:R-:W2:Y:S01]  /*2b50*/  LDG.E R7, desc[UR12][R8.64+0x4] ;  /* 0x0000040c08077981 */ /* 0x000ea2000c1e1900 */
[----:B------:R-:W-:Y:S01]  /*2b60*/  UISETP.NE.AND UP1, UPT, UR19, 0x2, UPT ;  /* 0x000000021300788c */ /* 0x000fe2000bf25270 */
[----:B--2---:R-:W-:-:S04]  /*2b70*/  FFMA R7, R12, R7, R15 ;  /* 0x000000070c077223 */ /* 0x004fc8000000000f */
[----:B------:R-:W-:-:S05]  /*2b80*/  FMUL R7, R7, R2 ;  /* 0x0000000207077220 */ /* 0x000fca0000400000 */
[----:B------:R4:W-:Y:S01]  /*2b90*/  STG.E desc[UR12][R8.64+0x4], R7 ;  /* 0x0000040708007986 */ /* 0x0009e2000c10190c */
[----:B------:R-:W-:Y:S05]  /*2ba0*/  BRA.U !UP1, `(.L_x_423) ;  /* 0x0000000109107547 */ /* 0x000fea000b800000 */
[----:B----4-:R-:W2:Y:S02]  /*2bb0*/  LDG.E R7, desc[UR12][R8.64+0x8] ;  /* 0x0000080c08077981 */ /* 0x010ea4000c1e1900 */
[----:B--2---:R-:W-:-:S04]  /*2bc0*/  FFMA R7, R12, R7, R15 ;  /* 0x000000070c077223 */ /* 0x004fc8000000000f */
[----:B------:R-:W-:-:S05]  /*2bd0*/  FMUL R7, R7, R2 ;  /* 0x0000000207077220 */ /* 0x000fca0000400000 */
[----:B------:R0:W-:Y:S02]  /*2be0*/  STG.E desc[UR12][R8.64+0x8], R7 ;  /* 0x0000080708007986 */ /* 0x0001e4000c10190c */
.L_x_423:
[----:B------:R-:W5:Y:S01]  /*2bf0*/  LDCU UR5, c[0x0][0x3ac] ;  /* 0x00007580ff0577ac */ /* 0x000f620008000800 */
[----:B01234-:R-:W0:Y:S08]  /*2c00*/  LDC.64 R8, c[0x0][0x3c0] ;  /* 0x0000f000ff087b82 */ /* 0x01fe300000000a00 */
[----:B------:R-:W1:Y:S01]  /*2c10*/  LDC.64 R12, c[0x0][0x3b8] ;  /* 0x0000ee00ff0c7b82 */ /* 0x000e620000000a00 */
[C---:B-----5:R-:W-:Y:S01]  /*2c20*/  IMAD R0, R6.reuse, UR5, R5 ;  /* 0x0000000506007c24 */ /* 0x060fe2000f8e0205 */
[----:B------:R-:W2:Y:S01]  /*2c30*/  LDCU UR5, c[0x0][0x3a4] ;  /* 0x00007480ff0577ac */ /* 0x000ea20008000800 */
[----:B------:R-:W-:-:S03]  /*2c40*/  IADD3 R6, PT, PT, R6, 0x1, RZ ;  /* 0x0000000106067810 */ /* 0x000fc60007ffe0ff */
[----:B------:R-:W-:-:S05]  /*2c50*/  IADD3 R7, PT, PT, R0, UR6, RZ ;  /* 0x0000000600077c10 */ /* 0x000fca000fffe0ff */
[----:B0-----:R-:W-:-:S04]  /*2c60*/  IMAD.WIDE R8, R7, 0x4, R8 ;  /* 0x0000000407087825 */ /* 0x001fc800078e0208 */
[----:B-1----:R-:W-:Y:S01]  /*2c70*/  IMAD.WIDE R12, R7, 0x4, R12 ;  /* 0x00000004070c7825 */ /* 0x002fe200078e020c */
[----:B------:R3:W-:Y:S01]  /*2c80*/  STG.E desc[UR12][R8.64], R10 ;  /* 0x0000000a08007986 */ /* 0x0007e2000c10190c */
[----:B--2---:R-:W-:-:S03]  /*2c90*/  ISETP.NE.AND P0, PT, R6, UR5, PT ;  /* 0x0000000506007c0c */ /* 0x004fc6000bf05270 */
[----:B------:R3:W-:Y:S10]  /*2ca0*/  STG.E desc[UR12][R12.64], R11 ;  /* 0x0000000b0c007986 */ /* 0x0007f4000c10190c */
[----:B------:R-:W-:Y:S05]  /*2cb0*/  @P0 BRA `(.L_x_435) ;  /* 0xffffffdc00780947 */ /* 0x000fea000383ffff */
.L_x_404:
[----:B0-----:R-:W-:Y:S05]  /*2cc0*/  BSYNC.RECONVERGENT B0 ;  /* 0x0000000000007941 */ /* 0x001fea0003800200 */
.L_x_403:
[----:B------:R-:W4:Y:S01]  /*2cd0*/  LDCU UR5, c[0x0][0x3a0] ;  /* 0x00007400ff0577ac */ /* 0x000f220008000800 */
[----:B------:R-:W-:-:S04]  /*2ce0*/  UIADD3 UR4, UPT, UPT, UR4, 0x1, URZ ;  /* 0x0000000104047890 */ /* 0x000fc8000fffe0ff */
[----:B----4-:R-:W-:Y:S01]  /*2cf0*/  UISETP.NE.AND UP0, UPT, UR4, UR5, UPT ;  /* 0x000000050400728c */ /* 0x010fe2000bf05270 */
[----:B------:R-:W-:Y:S08]  /*2d00*/  BAR.SYNC.DEFER_BLOCKING 0x0 ;  /* 0x0000000000007b1d */ /* 0x000ff00000010000 */
[----:B------:R-:W-:Y:S05]  /*2d10*/  BRA.U UP0, `(.L_x_436) ;  /* 0xffffffd5004c7547 */ /* 0x000fea000b83ffff */
[----:B0-----:R-:W-:Y:S05]  /*2d20*/  EXIT ;  /* 0x000000000000794d */ /* 0x001fea0003800000 */
        .weak           $__internal_2_$__cuda_sm20_rcp_rn_f32_slowpath
        .type           $__internal_2_$__cuda_sm20_rcp_rn_f32_slowpath,@function
        .size           $__internal_2_$__cuda_sm20_rcp_rn_f32_slowpath,(.L_x_445 - $__internal_2_$__cuda_sm20_rcp_rn_f32_slowpath)
$__internal_2_$__cuda_sm20_rcp_rn_f32_slowpath:
[----:B------:R-:W-:Y:S01]  /*2d30*/  SHF.L.U32 R2, R11, 0x1, RZ ;  /* 0x000000010b027819 */ /* 0x000fe200000006ff */
[----:B------:R-:W-:Y:S01]  /*2d40*/  BSSY.RECONVERGENT B2, `(.L_x_437) ;  /* 0x0000031000027945 */ /* 0x000fe20003800200 */
[----:B------:R-:W-:Y:S02]  /*2d50*/  MOV R0, R11 ;  /* 0x0000000b00007202 */ /* 0x000fe40000000f00 */
        /* <DEDUP_REMOVED lines=13> */
.L_x_438:
        /* <DEDUP_REMOVED lines=17> */
[----:B------:R-:W-:Y:S02]  /*2f40*/  LOP3.LUT R18, R18, R13, RZ, 0xc0, !PT ;  /* 0x0000000d12127212 */ /* 0x000fe400078ec0ff */
[----:B------:R-:W-:-:S02]  /*2f50*/  IADD3 R16, PT, PT, -R15, RZ, RZ ;  /* 0x000000ff0f107210 */ /* 0x000fc40007ffe1ff */
[-C--:B------:R-:W-:Y:S02]  /*2f60*/  SHF.R.U32.HI R18, RZ, R17.reuse, R18 ;  /* 0x00000011ff127219 */ /* 0x080fe40000011612 */
        /* <DEDUP_REMOVED lines=13> */
.L_x_440:
[----:B------:R0:W1:Y:S02]  /*3040*/  MUFU.RCP R9, R0 ;  /* 0x0000000000097308 */ /* 0x0000640000001000 */
.L_x_439:
[----:B------:R-:W-:Y:S05]  /*3050*/  BSYNC.RECONVERGENT B2 ;  /* 0x0000000000027941 */ /* 0x000fea0003800200 */
.L_x_437:
[----:B-1----:R-:W-:Y:S01]  /*3060*/  MOV R2, R9 ;  /* 0x0000000900027202 */ /* 0x002fe20000000f00 */
[----:B------:R-:W-:-:S04]  /*3070*/  HFMA2 R9, -RZ, RZ, 0, 0 ;  /* 0x00000000ff097431 */ /* 0x000fc800000001ff */
[----:B0-----:R-:W-:Y:S05]  /*3080*/  RET.REL.NODEC R8 `(_Z27flash_attn_1_fwd_f32_kernelPKfS0_S0_iiiiiifPfS1_S1_) ;  /* 0xffffffcc08dc7950 */ /* 0x001fea0003c3ffff */
.L_x_441:
        /* <DEDUP_REMOVED lines=15> */
.L_x_445:


//--------------------- .text._Z9initArrayPfif    --------------------------
	.section	.text._Z9initArrayPfif,"ax",@progbits
	.align	128
        .global         _Z9initArrayPfif
        .type           _Z9initArrayPfif,@function
        .size           _Z9initArrayPfif,(.L_x_450 - _Z9initArrayPfif)
        .other          _Z9initArrayPfif,@"STO_CUDA_ENTRY STV_DEFAULT"
_Z9initArrayPfif:
.text._Z9initArrayPfif:
[----:B------:R-:W-:Y:S01]  /*0000*/  LDC R1, c[0x0][0x37c] ;  /* 0x0000df00ff017b82 */ /* 0x000fe20000000800 */
[----:B------:R-:W0:Y:S07]  /*0010*/  S2R R0, SR_TID.X ;  /* 0x0000000000007919 */ /* 0x000e2e0000002100 */
[----:B------:R-:W0:Y:S01]  /*0020*/  S2UR UR4, SR_CTAID.X ;  /* 0x00000000000479c3 */ /* 0x000e220000002500 */
[----:B------:R-:W1:Y:S07]  /*0030*/  LDCU UR5, c[0x0][0x388] ;  /* 0x00007100ff0577ac */ /* 0x000e6e0008000800 */
[----:B------:R-:W0:Y:S02]  /*0040*/  LDC R5, c[0x0][0x360] ;  /* 0x0000d800ff057b82 */ /* 0x000e240000000800 */
[----:B0-----:R-:W-:-:S05]  /*0050*/  IMAD R5, R5, UR4, R0 ;  /* 0x0000000405057c24 */ /* 0x001fca000f8e0200 */
[----:B-1----:R-:W-:-:S13]  /*0060*/  ISETP.GE.AND P0, PT, R5, UR5, PT ;  /* 0x0000000505007c0c */ /* 0x002fda000bf06270 */
[----:B------:R-:W-:Y:S05]  /*0070*/  @P0 EXIT ;  /* 0x000000000000094d */ /* 0x000fea0003800000 */
[----:B------:R-:W0:Y:S01]  /*0080*/  LDC.64 R2, c[0x0][0x380] ;  /* 0x0000e000ff027b82 */ /* 0x000e220000000a00 */
[----:B------:R-:W1:Y:S07]  /*0090*/  LDCU.64 UR4, c[0x0][0x358] ;  /* 0x00006b00ff0477ac */ /* 0x000e6e0008000a00 */
[----:B------:R-:W1:Y:S01]  /*00a0*/  LDC R7, c[0x0][0x38c] ;  /* 0x0000e300ff077b82 */ /* 0x000e620000000800 */
[----:B0-----:R-:W-:-:S05]  /*00b0*/  IMAD.WIDE R2, R5, 0x4, R2 ;  /* 0x0000000405027825 */ /* 0x001fca00078e0202 */
[----:B-1----:R-:W-:Y:S01]  /*00c0*/  STG.E desc[UR4][R2.64], R7 ;  /* 0x0000000702007986 */ /* 0x002fe2000c101904 */
[----:B------:R-:W-:Y:S05]  /*00d0*/  EXIT ;  /* 0x000000000000794d */ /* 0x000fea0003800000 */
.L_x_442:
        /* <DEDUP_REMOVED lines=10> */
.L_x_450:


//--------------------- .nv.shared._Z27flash_attn_2_bwd_f32_kernelPKfS0_S0_S0_S0_S0_iiiiiifPfS1_S1_ --------------------------
	.section	.nv.shared._Z27flash_attn_2_bwd_f32_kernelPKfS0_S0_S0_S0_S0_iiiiiifPfS1_S1_,"aw",@nobits
	.sectionflags	@""
	.align	16
	.zero		1024


//--------------------- .nv.shared.reserved.0     --------------------------
	.section	.nv.shared.reserved.0,"aw",@nobits
	.weak		__nv_reservedSMEM_offset_0_alias
	.size		__nv_reservedSMEM_offset_0_alias, 0, 64
	.other		__nv_reservedSMEM_offset_0_alias,@"STO_CUDA_RESERVED_SHARED STV_DEFAULT"
__nv_reservedSMEM_offset_0_alias:
	.zero		0
	.zero		64


//--------------------- .nv.shared._Z27flash_attn_1_bwd_f32_kernelPKfS0_S0_S0_S0_S0_S0_iiiiiifPfS1_S1_ --------------------------
	.section	.nv.shared._Z27flash_attn_1_bwd_f32_kernelPKfS0_S0_S0_S0_S0_S0_iiiiiifPfS1_S1_,"aw",@nobits
	.sectionflags	@""
	.align	16
	.zero		1024


//--------------------- .nv.shared._Z27flash_attn_2_fwd_f32_kernelPKfS0_S0_iiiiiifPfS1_ --------------------------
	.section	.nv.shared._Z27flash_attn_2_fwd_f32_kernelPKfS0_S0_iiiiiifPfS1_,"aw",@nobits
	.sectionflags	@""
	.align	16
	.zero		1024


//--------------------- .nv.shared._Z27flash_attn_1_fwd_f32_kernelPKfS0_S0_iiiiiifPfS1_S1_ --------------------------
	.section	.nv.shared._Z27flash_attn_1_fwd_f32_kernelPKfS0_S0_iiiiiifPfS1_S1_,"aw",@nobits
	.sectionflags	@""
	.align	16
	.zero		1024


//--------------------- .nv.shared._Z9initArrayPfif --------------------------
	.section	.nv.shared._Z9initArrayPfif,"aw",@nobits
	.sectionflags	@""
	.align	16
	.zero		1024


//--------------------- .nv.constant0._Z27flash_attn_2_bwd_f32_kernelPKfS0_S0_S0_S0_S0_iiiiiifPfS1_S1_ --------------------------
	.section	.nv.constant0._Z27flash_attn_2_bwd_f32_kernelPKfS0_S0_S0_S0_S0_iiiiiifPfS1_S1_,"a",@progbits
	.sectionflags	@""
	.align	4
.nv.constant0._Z27flash_attn_2_bwd_f32_kernelPKfS0_S0_S0_S0_S0_iiiiiifPfS1_S1_:
	.zero		1000


//--------------------- .nv.constant0._Z27flash_attn_1_bwd_f32_kernelPKfS0_S0_S0_S0_S0_S0_iiiiiifPfS1_S1_ --------------------------
	.section	.nv.constant0._Z27flash_attn_1_bwd_f32_kernelPKfS0_S0_S0_S0_S0_S0_iiiiiifPfS1_S1_,"a",@progbits
	.sectionflags	@""
	.align	4
.nv.constant0._Z27flash_attn_1_bwd_f32_kernelPKfS0_S0_S0_S0_S0_S0_iiiiiifPfS1_S1_:
	.zero		1008


//--------------------- .nv.constant0._Z27flash_attn_2_fwd_f32_kernelPKfS0_S0_iiiiiifPfS1_ --------------------------
	.section	.nv.constant0._Z27flash_attn_2_fwd_f32_kernelPKfS0_S0_iiiiiifPfS1_,"a",@progbits
	.sectionflags	@""
	.align	4
.nv.constant0._Z27flash_attn_2_fwd_f32_kernelPKfS0_S0_iiiiiifPfS1_:
	.zero		968


//--------------------- .nv.constant0._Z27flash_attn_1_fwd_f32_kernelPKfS0_S0_iiiiiifPfS1_S1_ --------------------------
	.section	.nv.constant0._Z27flash_attn_1_fwd_f32_kernelPKfS0_S0_iiiiiifPfS1_S1_,"a",@progbits
	.sectionflags	@""
	.align	4
.nv.constant0._Z27flash_attn_1_fwd_f32_kernelPKfS0_S0_iiiiiifPfS1_S1_:
	.zero		976


//--------------------- .nv.constant0._Z9initArrayPfif --------------------------
	.section	.nv.constant0._Z9initArrayPfif,"a",@progbits
	.sectionflags	@""
	.align	4
.nv.constant0._Z9initArrayPfif:
	.zero		912


//--------------------- SYMBOLS --------------------------

	.type		.nv.reservedSmem.offset0,@object
	.size		.nv.reservedSmem.offset0,0x4
	.type		.nv.reservedSmem.cap,@object
	.size		.nv.reservedSmem.cap,0x4
